//
// Generated by NVIDIA NVVM Compiler
//
// Compiler Build ID: CL-36424714
// Cuda compilation tools, release 13.0, V13.0.88
// Based on NVVM 20.0.0
//

.version 9.0
.target sm_100
.address_size 64

	// .globl	chande_batch_f32

.visible .entry chande_batch_f32(
	.param .u64 .ptr .align 1 chande_batch_f32_param_0,
	.param .u64 .ptr .align 1 chande_batch_f32_param_1,
	.param .u64 .ptr .align 1 chande_batch_f32_param_2,
	.param .u64 .ptr .align 1 chande_batch_f32_param_3,
	.param .u64 .ptr .align 1 chande_batch_f32_param_4,
	.param .u64 .ptr .align 1 chande_batch_f32_param_5,
	.param .u64 .ptr .align 1 chande_batch_f32_param_6,
	.param .u64 .ptr .align 1 chande_batch_f32_param_7,
	.param .u32 chande_batch_f32_param_8,
	.param .u32 chande_batch_f32_param_9,
	.param .u32 chande_batch_f32_param_10,
	.param .u64 .ptr .align 1 chande_batch_f32_param_11
)
{
	.reg .pred 	%p<156>;
	.reg .b32 	%r<95>;
	.reg .b32 	%f<361>;
	.reg .b64 	%rd<77>;
	.reg .b64 	%fd<39>;

	ld.param.u64 	%rd28, [chande_batch_f32_param_0];
	ld.param.u64 	%rd29, [chande_batch_f32_param_1];
	ld.param.u64 	%rd30, [chande_batch_f32_param_2];
	ld.param.u64 	%rd24, [chande_batch_f32_param_4];
	ld.param.u64 	%rd26, [chande_batch_f32_param_6];
	ld.param.u64 	%rd27, [chande_batch_f32_param_7];
	ld.param.u32 	%r50, [chande_batch_f32_param_8];
	ld.param.u32 	%r51, [chande_batch_f32_param_9];
	ld.param.u32 	%r52, [chande_batch_f32_param_10];
	ld.param.u64 	%rd31, [chande_batch_f32_param_11];
	cvta.to.global.u64 	%rd1, %rd30;
	cvta.to.global.u64 	%rd2, %rd31;
	cvta.to.global.u64 	%rd3, %rd29;
	cvta.to.global.u64 	%rd4, %rd28;
	mov.u32 	%r1, %ctaid.x;
	setp.ge.s32 	%p1, %r1, %r52;
	@%p1 bra 	$L__BB0_153;
	ld.param.u64 	%rd76, [chande_batch_f32_param_5];
	ld.param.u64 	%rd75, [chande_batch_f32_param_3];
	cvta.to.global.u64 	%rd32, %rd75;
	cvta.to.global.u64 	%rd33, %rd24;
	cvta.to.global.u64 	%rd34, %rd76;
	cvta.to.global.u64 	%rd35, %rd26;
	cvta.to.global.u64 	%rd36, %rd27;
	mul.wide.u32 	%rd37, %r1, 4;
	add.s64 	%rd38, %rd32, %rd37;
	ld.global.nc.u32 	%r2, [%rd38];
	add.s64 	%rd39, %rd33, %rd37;
	ld.global.nc.f32 	%f1, [%rd39];
	add.s64 	%rd40, %rd34, %rd37;
	ld.global.nc.u32 	%r3, [%rd40];
	add.s64 	%rd41, %rd35, %rd37;
	ld.global.nc.f32 	%f2, [%rd41];
	add.s64 	%rd42, %rd36, %rd37;
	ld.global.nc.u32 	%r89, [%rd42];
	setp.lt.s32 	%p2, %r2, 1;
	max.s32 	%r54, %r89, %r51;
	setp.ge.s32 	%p3, %r54, %r50;
	or.pred  	%p4, %p3, %p2;
	@%p4 bra 	$L__BB0_153;
	mul.lo.s32 	%r5, %r50, %r1;
	mov.u32 	%r6, %tid.x;
	setp.ge.s32 	%p5, %r6, %r50;
	@%p5 bra 	$L__BB0_5;
	mov.u32 	%r7, %ntid.x;
	mov.u32 	%r78, %r6;
$L__BB0_4:
	add.s32 	%r55, %r78, %r5;
	mul.wide.s32 	%rd43, %r55, 4;
	add.s64 	%rd44, %rd2, %rd43;
	mov.b32 	%r56, 2143289344;
	st.global.u32 	[%rd44], %r56;
	add.s32 	%r78, %r78, %r7;
	setp.lt.s32 	%p6, %r78, %r50;
	@%p6 bra 	$L__BB0_4;
$L__BB0_5:
	bar.sync 	0;
	setp.ne.s32 	%p7, %r6, 0;
	@%p7 bra 	$L__BB0_153;
	add.s32 	%r57, %r2, %r51;
	add.s32 	%r58, %r51, 1;
	max.s32 	%r59, %r57, %r58;
	sub.s32 	%r10, %r59, %r51;
	sub.s32 	%r60, %r51, %r59;
	setp.gt.u32 	%p8, %r60, -4;
	mov.f64 	%fd33, 0d0000000000000000;
	mov.u32 	%r81, %r51;
	@%p8 bra 	$L__BB0_12;
	mov.b32 	%r80, 0;
	mov.f64 	%fd33, 0d0000000000000000;
	mov.u32 	%r81, %r51;
$L__BB0_8:
	.pragma "nounroll";
	mul.wide.s32 	%rd45, %r81, 4;
	add.s64 	%rd5, %rd4, %rd45;
	ld.global.nc.f32 	%f3, [%rd5];
	add.s64 	%rd6, %rd3, %rd45;
	ld.global.nc.f32 	%f4, [%rd6];
	setp.ne.s32 	%p9, %r81, %r51;
	add.s64 	%rd7, %rd1, %rd45;
	@%p9 bra 	$L__BB0_10;
	sub.f32 	%f308, %f3, %f4;
	bra.uni 	$L__BB0_11;
$L__BB0_10:
	ld.global.nc.f32 	%f171, [%rd7+-4];
	sub.f32 	%f172, %f3, %f4;
	sub.f32 	%f173, %f3, %f171;
	abs.f32 	%f174, %f173;
	setp.gt.f32 	%p10, %f174, %f172;
	selp.f32 	%f175, %f174, %f172, %p10;
	sub.f32 	%f176, %f4, %f171;
	abs.f32 	%f177, %f176;
	setp.gt.f32 	%p11, %f177, %f175;
	selp.f32 	%f308, %f177, %f175, %p11;
$L__BB0_11:
	cvt.f64.f32 	%fd17, %f308;
	add.f64 	%fd18, %fd33, %fd17;
	ld.global.nc.f32 	%f178, [%rd6+4];
	ld.global.nc.f32 	%f179, [%rd5+4];
	ld.global.nc.f32 	%f180, [%rd7];
	sub.f32 	%f181, %f179, %f178;
	sub.f32 	%f182, %f179, %f180;
	abs.f32 	%f183, %f182;
	setp.gt.f32 	%p12, %f183, %f181;
	selp.f32 	%f184, %f183, %f181, %p12;
	sub.f32 	%f185, %f178, %f180;
	abs.f32 	%f186, %f185;
	setp.gt.f32 	%p13, %f186, %f184;
	selp.f32 	%f187, %f186, %f184, %p13;
	cvt.f64.f32 	%fd19, %f187;
	add.f64 	%fd20, %fd18, %fd19;
	ld.global.nc.f32 	%f188, [%rd6+8];
	ld.global.nc.f32 	%f189, [%rd5+8];
	ld.global.nc.f32 	%f190, [%rd7+4];
	sub.f32 	%f191, %f189, %f188;
	sub.f32 	%f192, %f189, %f190;
	abs.f32 	%f193, %f192;
	setp.gt.f32 	%p14, %f193, %f191;
	selp.f32 	%f194, %f193, %f191, %p14;
	sub.f32 	%f195, %f188, %f190;
	abs.f32 	%f196, %f195;
	setp.gt.f32 	%p15, %f196, %f194;
	selp.f32 	%f197, %f196, %f194, %p15;
	cvt.f64.f32 	%fd21, %f197;
	add.f64 	%fd22, %fd20, %fd21;
	ld.global.nc.f32 	%f198, [%rd6+12];
	ld.global.nc.f32 	%f199, [%rd5+12];
	ld.global.nc.f32 	%f200, [%rd7+8];
	sub.f32 	%f201, %f199, %f198;
	sub.f32 	%f202, %f199, %f200;
	abs.f32 	%f203, %f202;
	setp.gt.f32 	%p16, %f203, %f201;
	selp.f32 	%f204, %f203, %f201, %p16;
	sub.f32 	%f205, %f198, %f200;
	abs.f32 	%f206, %f205;
	setp.gt.f32 	%p17, %f206, %f204;
	selp.f32 	%f207, %f206, %f204, %p17;
	cvt.f64.f32 	%fd23, %f207;
	add.f64 	%fd33, %fd22, %fd23;
	add.s32 	%r81, %r81, 4;
	add.s32 	%r80, %r80, 4;
	and.b32  	%r62, %r10, -4;
	setp.ne.s32 	%p18, %r80, %r62;
	@%p18 bra 	$L__BB0_8;
$L__BB0_12:
	and.b32  	%r16, %r10, 3;
	setp.eq.s32 	%p19, %r16, 0;
	@%p19 bra 	$L__BB0_26;
	setp.eq.s32 	%p20, %r16, 1;
	@%p20 bra 	$L__BB0_21;
	mul.wide.s32 	%rd46, %r81, 4;
	add.s64 	%rd8, %rd4, %rd46;
	ld.global.nc.f32 	%f8, [%rd8];
	add.s64 	%rd9, %rd3, %rd46;
	ld.global.nc.f32 	%f9, [%rd9];
	setp.eq.s32 	%p21, %r81, %r51;
	add.s64 	%rd10, %rd1, %rd46;
	@%p21 bra 	$L__BB0_16;
	ld.global.nc.f32 	%f208, [%rd10+-4];
	sub.f32 	%f209, %f8, %f9;
	sub.f32 	%f210, %f8, %f208;
	abs.f32 	%f211, %f210;
	setp.gt.f32 	%p22, %f211, %f209;
	selp.f32 	%f212, %f211, %f209, %p22;
	sub.f32 	%f213, %f9, %f208;
	abs.f32 	%f214, %f213;
	setp.gt.f32 	%p23, %f214, %f212;
	selp.f32 	%f309, %f214, %f212, %p23;
	bra.uni 	$L__BB0_17;
$L__BB0_16:
	sub.f32 	%f309, %f8, %f9;
$L__BB0_17:
	cvt.f64.f32 	%fd25, %f309;
	add.f64 	%fd5, %fd33, %fd25;
	add.s32 	%r63, %r81, 1;
	ld.global.nc.f32 	%f13, [%rd8+4];
	ld.global.nc.f32 	%f14, [%rd9+4];
	setp.eq.s32 	%p24, %r63, %r51;
	@%p24 bra 	$L__BB0_19;
	ld.global.nc.f32 	%f215, [%rd10];
	sub.f32 	%f216, %f13, %f14;
	sub.f32 	%f217, %f13, %f215;
	abs.f32 	%f218, %f217;
	setp.gt.f32 	%p25, %f218, %f216;
	selp.f32 	%f219, %f218, %f216, %p25;
	sub.f32 	%f220, %f14, %f215;
	abs.f32 	%f221, %f220;
	setp.gt.f32 	%p26, %f221, %f219;
	selp.f32 	%f310, %f221, %f219, %p26;
	bra.uni 	$L__BB0_20;
$L__BB0_19:
	sub.f32 	%f310, %f13, %f14;
$L__BB0_20:
	cvt.f64.f32 	%fd26, %f310;
	add.f64 	%fd33, %fd5, %fd26;
	add.s32 	%r81, %r81, 2;
$L__BB0_21:
	and.b32  	%r64, %r10, 1;
	setp.eq.b32 	%p27, %r64, 1;
	not.pred 	%p28, %p27;
	@%p28 bra 	$L__BB0_26;
	mul.wide.s32 	%rd47, %r81, 4;
	add.s64 	%rd48, %rd4, %rd47;
	ld.global.nc.f32 	%f18, [%rd48];
	add.s64 	%rd49, %rd3, %rd47;
	ld.global.nc.f32 	%f19, [%rd49];
	setp.eq.s32 	%p29, %r81, %r51;
	@%p29 bra 	$L__BB0_24;
	add.s64 	%rd51, %rd1, %rd47;
	ld.global.nc.f32 	%f222, [%rd51+-4];
	sub.f32 	%f223, %f18, %f19;
	sub.f32 	%f224, %f18, %f222;
	abs.f32 	%f225, %f224;
	setp.gt.f32 	%p30, %f225, %f223;
	selp.f32 	%f226, %f225, %f223, %p30;
	sub.f32 	%f227, %f19, %f222;
	abs.f32 	%f228, %f227;
	setp.gt.f32 	%p31, %f228, %f226;
	selp.f32 	%f311, %f228, %f226, %p31;
	bra.uni 	$L__BB0_25;
$L__BB0_24:
	sub.f32 	%f311, %f18, %f19;
$L__BB0_25:
	cvt.f64.f32 	%fd27, %f311;
	add.f64 	%fd33, %fd33, %fd27;
$L__BB0_26:
	cvt.rn.f64.u32 	%fd28, %r2;
	div.rn.f64 	%fd38, %fd33, %fd28;
	setp.eq.s32 	%p32, %r3, 0;
	selp.f32 	%f23, 0f7F7FFFFF, 0fFF7FFFFF, %p32;
	sub.s32 	%r65, %r89, %r2;
	add.s32 	%r85, %r65, 1;
	setp.gt.s32 	%p33, %r85, %r89;
	mov.f32 	%f334, %f23;
	@%p33 bra 	$L__BB0_83;
	add.s32 	%r66, %r2, -1;
	and.b32  	%r20, %r2, 7;
	setp.lt.u32 	%p34, %r66, 7;
	mov.f32 	%f334, %f23;
	@%p34 bra 	$L__BB0_54;
	and.b32  	%r21, %r2, 2147483640;
	mov.b32 	%r84, 0;
	mov.f32 	%f334, %f23;
$L__BB0_29:
	.pragma "nounroll";
	setp.eq.s32 	%p35, %r3, 0;
	mul.wide.s32 	%rd52, %r85, 4;
	add.s64 	%rd11, %rd3, %rd52;
	add.s64 	%rd12, %rd4, %rd52;
	@%p35 bra 	$L__BB0_31;
	ld.global.nc.f32 	%f313, [%rd12];
	bra.uni 	$L__BB0_32;
$L__BB0_31:
	ld.global.nc.f32 	%f313, [%rd11];
$L__BB0_32:
	setp.gt.f32 	%p37, %f313, %f334;
	selp.f32 	%f230, %f313, %f334, %p37;
	setp.lt.f32 	%p38, %f313, %f334;
	selp.f32 	%f231, %f313, %f334, %p38;
	selp.f32 	%f28, %f231, %f230, %p35;
	@%p35 bra 	$L__BB0_34;
	ld.global.nc.f32 	%f314, [%rd12+4];
	bra.uni 	$L__BB0_35;
$L__BB0_34:
	ld.global.nc.f32 	%f314, [%rd11+4];
$L__BB0_35:
	setp.gt.f32 	%p40, %f314, %f28;
	selp.f32 	%f232, %f314, %f28, %p40;
	setp.lt.f32 	%p41, %f314, %f28;
	selp.f32 	%f233, %f314, %f28, %p41;
	selp.f32 	%f32, %f233, %f232, %p35;
	@%p35 bra 	$L__BB0_37;
	ld.global.nc.f32 	%f315, [%rd12+8];
	bra.uni 	$L__BB0_38;
$L__BB0_37:
	ld.global.nc.f32 	%f315, [%rd11+8];
$L__BB0_38:
	setp.gt.f32 	%p43, %f315, %f32;
	selp.f32 	%f234, %f315, %f32, %p43;
	setp.lt.f32 	%p44, %f315, %f32;
	selp.f32 	%f235, %f315, %f32, %p44;
	selp.f32 	%f36, %f235, %f234, %p35;
	@%p35 bra 	$L__BB0_40;
	ld.global.nc.f32 	%f316, [%rd12+12];
	bra.uni 	$L__BB0_41;
$L__BB0_40:
	ld.global.nc.f32 	%f316, [%rd11+12];
$L__BB0_41:
	setp.gt.f32 	%p46, %f316, %f36;
	selp.f32 	%f236, %f316, %f36, %p46;
	setp.lt.f32 	%p47, %f316, %f36;
	selp.f32 	%f237, %f316, %f36, %p47;
	selp.f32 	%f40, %f237, %f236, %p35;
	@%p35 bra 	$L__BB0_43;
	ld.global.nc.f32 	%f317, [%rd12+16];
	bra.uni 	$L__BB0_44;
$L__BB0_43:
	ld.global.nc.f32 	%f317, [%rd11+16];
$L__BB0_44:
	setp.gt.f32 	%p49, %f317, %f40;
	selp.f32 	%f238, %f317, %f40, %p49;
	setp.lt.f32 	%p50, %f317, %f40;
	selp.f32 	%f239, %f317, %f40, %p50;
	selp.f32 	%f44, %f239, %f238, %p35;
	@%p35 bra 	$L__BB0_46;
	ld.global.nc.f32 	%f318, [%rd12+20];
	bra.uni 	$L__BB0_47;
$L__BB0_46:
	ld.global.nc.f32 	%f318, [%rd11+20];
$L__BB0_47:
	setp.gt.f32 	%p52, %f318, %f44;
	selp.f32 	%f240, %f318, %f44, %p52;
	setp.lt.f32 	%p53, %f318, %f44;
	selp.f32 	%f241, %f318, %f44, %p53;
	selp.f32 	%f48, %f241, %f240, %p35;
	@%p35 bra 	$L__BB0_49;
	ld.global.nc.f32 	%f319, [%rd12+24];
	bra.uni 	$L__BB0_50;
$L__BB0_49:
	ld.global.nc.f32 	%f319, [%rd11+24];
$L__BB0_50:
	setp.gt.f32 	%p55, %f319, %f48;
	selp.f32 	%f242, %f319, %f48, %p55;
	setp.lt.f32 	%p56, %f319, %f48;
	selp.f32 	%f243, %f319, %f48, %p56;
	selp.f32 	%f52, %f243, %f242, %p35;
	@%p35 bra 	$L__BB0_52;
	ld.global.nc.f32 	%f320, [%rd12+28];
	bra.uni 	$L__BB0_53;
$L__BB0_52:
	ld.global.nc.f32 	%f320, [%rd11+28];
$L__BB0_53:
	setp.gt.f32 	%p58, %f320, %f52;
	selp.f32 	%f244, %f320, %f52, %p58;
	setp.lt.f32 	%p59, %f320, %f52;
	selp.f32 	%f245, %f320, %f52, %p59;
	selp.f32 	%f334, %f245, %f244, %p35;
	add.s32 	%r85, %r85, 8;
	add.s32 	%r84, %r84, 8;
	setp.ne.s32 	%p60, %r84, %r21;
	@%p60 bra 	$L__BB0_29;
$L__BB0_54:
	setp.eq.s32 	%p61, %r20, 0;
	@%p61 bra 	$L__BB0_83;
	and.b32  	%r27, %r2, 3;
	setp.lt.u32 	%p62, %r20, 4;
	@%p62 bra 	$L__BB0_69;
	setp.eq.s32 	%p63, %r3, 0;
	mul.wide.s32 	%rd53, %r85, 4;
	add.s64 	%rd13, %rd3, %rd53;
	add.s64 	%rd14, %rd4, %rd53;
	@%p63 bra 	$L__BB0_58;
	ld.global.nc.f32 	%f323, [%rd14];
	bra.uni 	$L__BB0_59;
$L__BB0_58:
	ld.global.nc.f32 	%f323, [%rd13];
$L__BB0_59:
	setp.gt.f32 	%p65, %f323, %f334;
	selp.f32 	%f247, %f323, %f334, %p65;
	setp.lt.f32 	%p66, %f323, %f334;
	selp.f32 	%f248, %f323, %f334, %p66;
	selp.f32 	%f62, %f248, %f247, %p63;
	@%p63 bra 	$L__BB0_61;
	ld.global.nc.f32 	%f324, [%rd14+4];
	bra.uni 	$L__BB0_62;
$L__BB0_61:
	ld.global.nc.f32 	%f324, [%rd13+4];
$L__BB0_62:
	setp.gt.f32 	%p68, %f324, %f62;
	selp.f32 	%f249, %f324, %f62, %p68;
	setp.lt.f32 	%p69, %f324, %f62;
	selp.f32 	%f250, %f324, %f62, %p69;
	selp.f32 	%f66, %f250, %f249, %p63;
	@%p63 bra 	$L__BB0_64;
	ld.global.nc.f32 	%f325, [%rd14+8];
	bra.uni 	$L__BB0_65;
$L__BB0_64:
	ld.global.nc.f32 	%f325, [%rd13+8];
$L__BB0_65:
	setp.gt.f32 	%p71, %f325, %f66;
	selp.f32 	%f251, %f325, %f66, %p71;
	setp.lt.f32 	%p72, %f325, %f66;
	selp.f32 	%f252, %f325, %f66, %p72;
	selp.f32 	%f70, %f252, %f251, %p63;
	@%p63 bra 	$L__BB0_67;
	ld.global.nc.f32 	%f326, [%rd14+12];
	bra.uni 	$L__BB0_68;
$L__BB0_67:
	ld.global.nc.f32 	%f326, [%rd13+12];
$L__BB0_68:
	setp.eq.s32 	%p73, %r3, 0;
	setp.gt.f32 	%p74, %f326, %f70;
	selp.f32 	%f253, %f326, %f70, %p74;
	setp.lt.f32 	%p75, %f326, %f70;
	selp.f32 	%f254, %f326, %f70, %p75;
	selp.f32 	%f334, %f254, %f253, %p73;
	add.s32 	%r85, %r85, 4;
$L__BB0_69:
	setp.eq.s32 	%p76, %r27, 0;
	@%p76 bra 	$L__BB0_83;
	setp.eq.s32 	%p77, %r27, 1;
	@%p77 bra 	$L__BB0_78;
	setp.eq.s32 	%p78, %r3, 0;
	mul.wide.s32 	%rd54, %r85, 4;
	add.s64 	%rd15, %rd3, %rd54;
	add.s64 	%rd16, %rd4, %rd54;
	@%p78 bra 	$L__BB0_73;
	ld.global.nc.f32 	%f329, [%rd16];
	bra.uni 	$L__BB0_74;
$L__BB0_73:
	ld.global.nc.f32 	%f329, [%rd15];
$L__BB0_74:
	setp.gt.f32 	%p80, %f329, %f334;
	selp.f32 	%f256, %f329, %f334, %p80;
	setp.lt.f32 	%p81, %f329, %f334;
	selp.f32 	%f257, %f329, %f334, %p81;
	selp.f32 	%f80, %f257, %f256, %p78;
	@%p78 bra 	$L__BB0_76;
	ld.global.nc.f32 	%f330, [%rd16+4];
	bra.uni 	$L__BB0_77;
$L__BB0_76:
	ld.global.nc.f32 	%f330, [%rd15+4];
$L__BB0_77:
	setp.eq.s32 	%p82, %r3, 0;
	setp.gt.f32 	%p83, %f330, %f80;
	selp.f32 	%f258, %f330, %f80, %p83;
	setp.lt.f32 	%p84, %f330, %f80;
	selp.f32 	%f259, %f330, %f80, %p84;
	selp.f32 	%f334, %f259, %f258, %p82;
	add.s32 	%r85, %r85, 2;
$L__BB0_78:
	and.b32  	%r68, %r2, 1;
	setp.eq.b32 	%p85, %r68, 1;
	not.pred 	%p86, %p85;
	@%p86 bra 	$L__BB0_83;
	setp.eq.s32 	%p87, %r3, 0;
	@%p87 bra 	$L__BB0_81;
	mul.wide.s32 	%rd55, %r85, 4;
	add.s64 	%rd56, %rd4, %rd55;
	ld.global.nc.f32 	%f333, [%rd56];
	bra.uni 	$L__BB0_82;
$L__BB0_81:
	mul.wide.s32 	%rd57, %r85, 4;
	add.s64 	%rd58, %rd3, %rd57;
	ld.global.nc.f32 	%f333, [%rd58];
$L__BB0_82:
	setp.eq.s32 	%p88, %r3, 0;
	setp.gt.f32 	%p89, %f333, %f334;
	selp.f32 	%f260, %f333, %f334, %p89;
	setp.lt.f32 	%p90, %f333, %f334;
	selp.f32 	%f261, %f333, %f334, %p90;
	selp.f32 	%f334, %f261, %f260, %p88;
$L__BB0_83:
	setp.eq.s32 	%p91, %r3, 0;
	@%p91 bra 	$L__BB0_85;
	cvt.rn.f32.f64 	%f262, %fd38;
	mul.f32 	%f263, %f1, %f262;
	sub.f32 	%f335, %f334, %f263;
	bra.uni 	$L__BB0_86;
$L__BB0_85:
	cvt.rn.f32.f64 	%f264, %fd38;
	fma.rn.f32 	%f335, %f1, %f264, %f334;
$L__BB0_86:
	add.s32 	%r69, %r89, %r5;
	mul.wide.s32 	%rd59, %r69, 4;
	add.s64 	%rd60, %rd2, %rd59;
	st.global.f32 	[%rd60], %f335;
	add.s32 	%r88, %r89, 1;
	setp.ge.s32 	%p92, %r88, %r50;
	@%p92 bra 	$L__BB0_153;
	and.b32  	%r33, %r2, 7;
	cvt.f64.f32 	%fd31, %f2;
$L__BB0_88:
	mov.u32 	%r34, %r88;
	mul.wide.s32 	%rd61, %r34, 4;
	add.s64 	%rd62, %rd4, %rd61;
	ld.global.nc.f32 	%f95, [%rd62];
	add.s64 	%rd63, %rd3, %rd61;
	ld.global.nc.f32 	%f96, [%rd63];
	setp.ne.s32 	%p93, %r34, %r51;
	@%p93 bra 	$L__BB0_90;
	sub.f32 	%f336, %f95, %f96;
	bra.uni 	$L__BB0_91;
$L__BB0_90:
	mul.wide.s32 	%rd64, %r89, 4;
	add.s64 	%rd65, %rd1, %rd64;
	ld.global.nc.f32 	%f265, [%rd65];
	sub.f32 	%f266, %f95, %f96;
	sub.f32 	%f267, %f95, %f265;
	abs.f32 	%f268, %f267;
	setp.gt.f32 	%p94, %f268, %f266;
	selp.f32 	%f269, %f268, %f266, %p94;
	sub.f32 	%f270, %f96, %f265;
	abs.f32 	%f271, %f270;
	setp.gt.f32 	%p95, %f271, %f269;
	selp.f32 	%f336, %f271, %f269, %p95;
$L__BB0_91:
	cvt.f64.f32 	%fd29, %f336;
	sub.f64 	%fd30, %fd29, %fd38;
	fma.rn.f64 	%fd38, %fd30, %fd31, %fd38;
	sub.s32 	%r91, %r89, %r2;
	add.s32 	%r93, %r91, 2;
	setp.gt.s32 	%p96, %r93, %r34;
	mov.f32 	%f359, %f23;
	@%p96 bra 	$L__BB0_149;
	add.s32 	%r71, %r2, -1;
	setp.lt.u32 	%p97, %r71, 7;
	mov.f32 	%f359, %f23;
	@%p97 bra 	$L__BB0_120;
	and.b32  	%r72, %r2, 2147483640;
	neg.s32 	%r90, %r72;
	mov.f32 	%f359, %f23;
$L__BB0_94:
	.pragma "nounroll";
	setp.eq.s32 	%p98, %r3, 0;
	add.s32 	%r73, %r91, 2;
	mul.wide.s32 	%rd66, %r73, 4;
	add.s64 	%rd17, %rd3, %rd66;
	add.s64 	%rd18, %rd4, %rd66;
	@%p98 bra 	$L__BB0_96;
	ld.global.nc.f32 	%f338, [%rd18];
	bra.uni 	$L__BB0_97;
$L__BB0_96:
	ld.global.nc.f32 	%f338, [%rd17];
$L__BB0_97:
	setp.gt.f32 	%p100, %f338, %f359;
	selp.f32 	%f273, %f338, %f359, %p100;
	setp.lt.f32 	%p101, %f338, %f359;
	selp.f32 	%f274, %f338, %f359, %p101;
	selp.f32 	%f104, %f274, %f273, %p98;
	@%p98 bra 	$L__BB0_99;
	ld.global.nc.f32 	%f339, [%rd18+4];
	bra.uni 	$L__BB0_100;
$L__BB0_99:
	ld.global.nc.f32 	%f339, [%rd17+4];
$L__BB0_100:
	setp.gt.f32 	%p103, %f339, %f104;
	selp.f32 	%f275, %f339, %f104, %p103;
	setp.lt.f32 	%p104, %f339, %f104;
	selp.f32 	%f276, %f339, %f104, %p104;
	selp.f32 	%f108, %f276, %f275, %p98;
	@%p98 bra 	$L__BB0_102;
	ld.global.nc.f32 	%f340, [%rd18+8];
	bra.uni 	$L__BB0_103;
$L__BB0_102:
	ld.global.nc.f32 	%f340, [%rd17+8];
$L__BB0_103:
	setp.gt.f32 	%p106, %f340, %f108;
	selp.f32 	%f277, %f340, %f108, %p106;
	setp.lt.f32 	%p107, %f340, %f108;
	selp.f32 	%f278, %f340, %f108, %p107;
	selp.f32 	%f112, %f278, %f277, %p98;
	@%p98 bra 	$L__BB0_105;
	ld.global.nc.f32 	%f341, [%rd18+12];
	bra.uni 	$L__BB0_106;
$L__BB0_105:
	ld.global.nc.f32 	%f341, [%rd17+12];
$L__BB0_106:
	setp.gt.f32 	%p109, %f341, %f112;
	selp.f32 	%f279, %f341, %f112, %p109;
	setp.lt.f32 	%p110, %f341, %f112;
	selp.f32 	%f280, %f341, %f112, %p110;
	selp.f32 	%f116, %f280, %f279, %p98;
	@%p98 bra 	$L__BB0_108;
	ld.global.nc.f32 	%f342, [%rd18+16];
	bra.uni 	$L__BB0_109;
$L__BB0_108:
	ld.global.nc.f32 	%f342, [%rd17+16];
$L__BB0_109:
	setp.gt.f32 	%p112, %f342, %f116;
	selp.f32 	%f281, %f342, %f116, %p112;
	setp.lt.f32 	%p113, %f342, %f116;
	selp.f32 	%f282, %f342, %f116, %p113;
	selp.f32 	%f120, %f282, %f281, %p98;
	@%p98 bra 	$L__BB0_111;
	ld.global.nc.f32 	%f343, [%rd18+20];
	bra.uni 	$L__BB0_112;
$L__BB0_111:
	ld.global.nc.f32 	%f343, [%rd17+20];
$L__BB0_112:
	setp.gt.f32 	%p115, %f343, %f120;
	selp.f32 	%f283, %f343, %f120, %p115;
	setp.lt.f32 	%p116, %f343, %f120;
	selp.f32 	%f284, %f343, %f120, %p116;
	selp.f32 	%f124, %f284, %f283, %p98;
	@%p98 bra 	$L__BB0_114;
	ld.global.nc.f32 	%f344, [%rd18+24];
	bra.uni 	$L__BB0_115;
$L__BB0_114:
	ld.global.nc.f32 	%f344, [%rd17+24];
$L__BB0_115:
	setp.gt.f32 	%p118, %f344, %f124;
	selp.f32 	%f285, %f344, %f124, %p118;
	setp.lt.f32 	%p119, %f344, %f124;
	selp.f32 	%f286, %f344, %f124, %p119;
	selp.f32 	%f128, %f286, %f285, %p98;
	@%p98 bra 	$L__BB0_117;
	ld.global.nc.f32 	%f345, [%rd18+28];
	bra.uni 	$L__BB0_118;
$L__BB0_117:
	ld.global.nc.f32 	%f345, [%rd17+28];
$L__BB0_118:
	setp.gt.f32 	%p121, %f345, %f128;
	selp.f32 	%f287, %f345, %f128, %p121;
	setp.lt.f32 	%p122, %f345, %f128;
	selp.f32 	%f288, %f345, %f128, %p122;
	selp.f32 	%f359, %f288, %f287, %p98;
	add.s32 	%r91, %r91, 8;
	add.s32 	%r90, %r90, 8;
	setp.ne.s32 	%p123, %r90, 0;
	@%p123 bra 	$L__BB0_94;
	add.s32 	%r93, %r91, 2;
$L__BB0_120:
	setp.eq.s32 	%p124, %r33, 0;
	@%p124 bra 	$L__BB0_149;
	add.s32 	%r74, %r33, -1;
	setp.lt.u32 	%p125, %r74, 3;
	@%p125 bra 	$L__BB0_135;
	setp.eq.s32 	%p126, %r3, 0;
	mul.wide.s32 	%rd67, %r93, 4;
	add.s64 	%rd19, %rd3, %rd67;
	add.s64 	%rd20, %rd4, %rd67;
	@%p126 bra 	$L__BB0_124;
	ld.global.nc.f32 	%f348, [%rd20];
	bra.uni 	$L__BB0_125;
$L__BB0_124:
	ld.global.nc.f32 	%f348, [%rd19];
$L__BB0_125:
	setp.gt.f32 	%p128, %f348, %f359;
	selp.f32 	%f290, %f348, %f359, %p128;
	setp.lt.f32 	%p129, %f348, %f359;
	selp.f32 	%f291, %f348, %f359, %p129;
	selp.f32 	%f138, %f291, %f290, %p126;
	@%p126 bra 	$L__BB0_127;
	ld.global.nc.f32 	%f349, [%rd20+4];
	bra.uni 	$L__BB0_128;
$L__BB0_127:
	ld.global.nc.f32 	%f349, [%rd19+4];
$L__BB0_128:
	setp.gt.f32 	%p131, %f349, %f138;
	selp.f32 	%f292, %f349, %f138, %p131;
	setp.lt.f32 	%p132, %f349, %f138;
	selp.f32 	%f293, %f349, %f138, %p132;
	selp.f32 	%f142, %f293, %f292, %p126;
	@%p126 bra 	$L__BB0_130;
	ld.global.nc.f32 	%f350, [%rd20+8];
	bra.uni 	$L__BB0_131;
$L__BB0_130:
	ld.global.nc.f32 	%f350, [%rd19+8];
$L__BB0_131:
	setp.gt.f32 	%p134, %f350, %f142;
	selp.f32 	%f294, %f350, %f142, %p134;
	setp.lt.f32 	%p135, %f350, %f142;
	selp.f32 	%f295, %f350, %f142, %p135;
	selp.f32 	%f146, %f295, %f294, %p126;
	@%p126 bra 	$L__BB0_133;
	ld.global.nc.f32 	%f351, [%rd20+12];
	bra.uni 	$L__BB0_134;
$L__BB0_133:
	ld.global.nc.f32 	%f351, [%rd19+12];
$L__BB0_134:
	setp.gt.f32 	%p137, %f351, %f146;
	selp.f32 	%f296, %f351, %f146, %p137;
	setp.lt.f32 	%p138, %f351, %f146;
	selp.f32 	%f297, %f351, %f146, %p138;
	selp.f32 	%f359, %f297, %f296, %p126;
	add.s32 	%r93, %r93, 4;
$L__BB0_135:
	and.b32  	%r75, %r2, 3;
	setp.eq.s32 	%p139, %r75, 0;
	@%p139 bra 	$L__BB0_149;
	setp.eq.s32 	%p140, %r75, 1;
	@%p140 bra 	$L__BB0_144;
	setp.eq.s32 	%p141, %r3, 0;
	mul.wide.s32 	%rd68, %r93, 4;
	add.s64 	%rd21, %rd3, %rd68;
	add.s64 	%rd22, %rd4, %rd68;
	@%p141 bra 	$L__BB0_139;
	ld.global.nc.f32 	%f354, [%rd22];
	bra.uni 	$L__BB0_140;
$L__BB0_139:
	ld.global.nc.f32 	%f354, [%rd21];
$L__BB0_140:
	setp.gt.f32 	%p143, %f354, %f359;
	selp.f32 	%f299, %f354, %f359, %p143;
	setp.lt.f32 	%p144, %f354, %f359;
	selp.f32 	%f300, %f354, %f359, %p144;
	selp.f32 	%f156, %f300, %f299, %p141;
	@%p141 bra 	$L__BB0_142;
	ld.global.nc.f32 	%f355, [%rd22+4];
	bra.uni 	$L__BB0_143;
$L__BB0_142:
	ld.global.nc.f32 	%f355, [%rd21+4];
$L__BB0_143:
	setp.gt.f32 	%p146, %f355, %f156;
	selp.f32 	%f301, %f355, %f156, %p146;
	setp.lt.f32 	%p147, %f355, %f156;
	selp.f32 	%f302, %f355, %f156, %p147;
	selp.f32 	%f359, %f302, %f301, %p141;
	add.s32 	%r93, %r93, 2;
$L__BB0_144:
	and.b32  	%r76, %r2, 1;
	setp.eq.b32 	%p148, %r76, 1;
	not.pred 	%p149, %p148;
	@%p149 bra 	$L__BB0_149;
	setp.eq.s32 	%p150, %r3, 0;
	@%p150 bra 	$L__BB0_147;
	mul.wide.s32 	%rd69, %r93, 4;
	add.s64 	%rd70, %rd4, %rd69;
	ld.global.nc.f32 	%f358, [%rd70];
	bra.uni 	$L__BB0_148;
$L__BB0_147:
	mul.wide.s32 	%rd71, %r93, 4;
	add.s64 	%rd72, %rd3, %rd71;
	ld.global.nc.f32 	%f358, [%rd72];
$L__BB0_148:
	setp.eq.s32 	%p151, %r3, 0;
	setp.gt.f32 	%p152, %f358, %f359;
	selp.f32 	%f303, %f358, %f359, %p152;
	setp.lt.f32 	%p153, %f358, %f359;
	selp.f32 	%f304, %f358, %f359, %p153;
	selp.f32 	%f359, %f304, %f303, %p151;
$L__BB0_149:
	setp.eq.s32 	%p154, %r3, 0;
	@%p154 bra 	$L__BB0_151;
	cvt.rn.f32.f64 	%f305, %fd38;
	mul.f32 	%f306, %f1, %f305;
	sub.f32 	%f360, %f359, %f306;
	bra.uni 	$L__BB0_152;
$L__BB0_151:
	cvt.rn.f32.f64 	%f307, %fd38;
	fma.rn.f32 	%f360, %f1, %f307, %f359;
$L__BB0_152:
	add.s32 	%r77, %r34, %r5;
	mul.wide.s32 	%rd73, %r77, 4;
	add.s64 	%rd74, %rd2, %rd73;
	st.global.f32 	[%rd74], %f360;
	add.s32 	%r88, %r34, 1;
	setp.ne.s32 	%p155, %r88, %r50;
	mov.u32 	%r89, %r34;
	@%p155 bra 	$L__BB0_88;
$L__BB0_153:
	ret;

}
	// .globl	chande_batch_from_tr_f32
.visible .entry chande_batch_from_tr_f32(
	.param .u64 .ptr .align 1 chande_batch_from_tr_f32_param_0,
	.param .u64 .ptr .align 1 chande_batch_from_tr_f32_param_1,
	.param .u64 .ptr .align 1 chande_batch_from_tr_f32_param_2,
	.param .u64 .ptr .align 1 chande_batch_from_tr_f32_param_3,
	.param .u64 .ptr .align 1 chande_batch_from_tr_f32_param_4,
	.param .u64 .ptr .align 1 chande_batch_from_tr_f32_param_5,
	.param .u64 .ptr .align 1 chande_batch_from_tr_f32_param_6,
	.param .u64 .ptr .align 1 chande_batch_from_tr_f32_param_7,
	.param .u32 chande_batch_from_tr_f32_param_8,
	.param .u32 chande_batch_from_tr_f32_param_9,
	.param .u32 chande_batch_from_tr_f32_param_10,
	.param .u64 .ptr .align 1 chande_batch_from_tr_f32_param_11
)
{
	.reg .pred 	%p<137>;
	.reg .b32 	%r<105>;
	.reg .b32 	%f<296>;
	.reg .b64 	%rd<69>;
	.reg .b64 	%fd<90>;

	ld.param.u64 	%rd22, [chande_batch_from_tr_f32_param_0];
	ld.param.u64 	%rd23, [chande_batch_from_tr_f32_param_1];
	ld.param.u64 	%rd24, [chande_batch_from_tr_f32_param_2];
	ld.param.u64 	%rd17, [chande_batch_from_tr_f32_param_3];
	ld.param.u64 	%rd18, [chande_batch_from_tr_f32_param_4];
	ld.param.u64 	%rd20, [chande_batch_from_tr_f32_param_6];
	ld.param.u32 	%r59, [chande_batch_from_tr_f32_param_8];
	ld.param.u32 	%r88, [chande_batch_from_tr_f32_param_9];
	ld.param.u32 	%r61, [chande_batch_from_tr_f32_param_10];
	ld.param.u64 	%rd25, [chande_batch_from_tr_f32_param_11];
	cvta.to.global.u64 	%rd1, %rd24;
	cvta.to.global.u64 	%rd2, %rd25;
	cvta.to.global.u64 	%rd3, %rd23;
	cvta.to.global.u64 	%rd4, %rd22;
	mov.u32 	%r1, %ctaid.x;
	setp.ge.s32 	%p1, %r1, %r61;
	@%p1 bra 	$L__BB1_142;
	ld.param.u64 	%rd68, [chande_batch_from_tr_f32_param_7];
	ld.param.u64 	%rd67, [chande_batch_from_tr_f32_param_5];
	cvta.to.global.u64 	%rd26, %rd17;
	cvta.to.global.u64 	%rd27, %rd18;
	cvta.to.global.u64 	%rd28, %rd67;
	cvta.to.global.u64 	%rd29, %rd20;
	cvta.to.global.u64 	%rd30, %rd68;
	mul.wide.u32 	%rd31, %r1, 4;
	add.s64 	%rd32, %rd26, %rd31;
	ld.global.nc.u32 	%r2, [%rd32];
	add.s64 	%rd33, %rd27, %rd31;
	ld.global.nc.f32 	%f1, [%rd33];
	add.s64 	%rd34, %rd28, %rd31;
	ld.global.nc.u32 	%r3, [%rd34];
	add.s64 	%rd35, %rd29, %rd31;
	ld.global.nc.f32 	%f2, [%rd35];
	add.s64 	%rd36, %rd30, %rd31;
	ld.global.nc.u32 	%r99, [%rd36];
	setp.lt.s32 	%p2, %r2, 1;
	max.s32 	%r63, %r99, %r88;
	setp.ge.s32 	%p3, %r63, %r59;
	or.pred  	%p4, %p3, %p2;
	@%p4 bra 	$L__BB1_142;
	mul.lo.s32 	%r5, %r59, %r1;
	mov.u32 	%r6, %tid.x;
	setp.ge.s32 	%p5, %r6, %r59;
	@%p5 bra 	$L__BB1_5;
	mov.u32 	%r7, %ntid.x;
	mov.u32 	%r85, %r6;
$L__BB1_4:
	add.s32 	%r64, %r85, %r5;
	mul.wide.s32 	%rd37, %r64, 4;
	add.s64 	%rd38, %rd2, %rd37;
	mov.b32 	%r65, 2143289344;
	st.global.u32 	[%rd38], %r65;
	add.s32 	%r85, %r85, %r7;
	setp.lt.s32 	%p6, %r85, %r59;
	@%p6 bra 	$L__BB1_4;
$L__BB1_5:
	bar.sync 	0;
	setp.ne.s32 	%p7, %r6, 0;
	@%p7 bra 	$L__BB1_142;
	add.s32 	%r66, %r2, %r88;
	add.s32 	%r67, %r88, 1;
	max.s32 	%r68, %r66, %r67;
	sub.s32 	%r10, %r68, %r88;
	and.b32  	%r11, %r10, 15;
	sub.s32 	%r69, %r88, %r68;
	setp.gt.u32 	%p8, %r69, -16;
	mov.f64 	%fd88, 0d0000000000000000;
	@%p8 bra 	$L__BB1_9;
	and.b32  	%r12, %r10, -16;
	mov.b32 	%r87, 0;
	mov.f64 	%fd88, 0d0000000000000000;
$L__BB1_8:
	.pragma "nounroll";
	mul.wide.s32 	%rd39, %r88, 4;
	add.s64 	%rd40, %rd1, %rd39;
	ld.global.nc.f32 	%f146, [%rd40];
	cvt.f64.f32 	%fd20, %f146;
	add.f64 	%fd21, %fd88, %fd20;
	ld.global.nc.f32 	%f147, [%rd40+4];
	cvt.f64.f32 	%fd22, %f147;
	add.f64 	%fd23, %fd21, %fd22;
	ld.global.nc.f32 	%f148, [%rd40+8];
	cvt.f64.f32 	%fd24, %f148;
	add.f64 	%fd25, %fd23, %fd24;
	ld.global.nc.f32 	%f149, [%rd40+12];
	cvt.f64.f32 	%fd26, %f149;
	add.f64 	%fd27, %fd25, %fd26;
	ld.global.nc.f32 	%f150, [%rd40+16];
	cvt.f64.f32 	%fd28, %f150;
	add.f64 	%fd29, %fd27, %fd28;
	ld.global.nc.f32 	%f151, [%rd40+20];
	cvt.f64.f32 	%fd30, %f151;
	add.f64 	%fd31, %fd29, %fd30;
	ld.global.nc.f32 	%f152, [%rd40+24];
	cvt.f64.f32 	%fd32, %f152;
	add.f64 	%fd33, %fd31, %fd32;
	ld.global.nc.f32 	%f153, [%rd40+28];
	cvt.f64.f32 	%fd34, %f153;
	add.f64 	%fd35, %fd33, %fd34;
	ld.global.nc.f32 	%f154, [%rd40+32];
	cvt.f64.f32 	%fd36, %f154;
	add.f64 	%fd37, %fd35, %fd36;
	ld.global.nc.f32 	%f155, [%rd40+36];
	cvt.f64.f32 	%fd38, %f155;
	add.f64 	%fd39, %fd37, %fd38;
	ld.global.nc.f32 	%f156, [%rd40+40];
	cvt.f64.f32 	%fd40, %f156;
	add.f64 	%fd41, %fd39, %fd40;
	ld.global.nc.f32 	%f157, [%rd40+44];
	cvt.f64.f32 	%fd42, %f157;
	add.f64 	%fd43, %fd41, %fd42;
	ld.global.nc.f32 	%f158, [%rd40+48];
	cvt.f64.f32 	%fd44, %f158;
	add.f64 	%fd45, %fd43, %fd44;
	ld.global.nc.f32 	%f159, [%rd40+52];
	cvt.f64.f32 	%fd46, %f159;
	add.f64 	%fd47, %fd45, %fd46;
	ld.global.nc.f32 	%f160, [%rd40+56];
	cvt.f64.f32 	%fd48, %f160;
	add.f64 	%fd49, %fd47, %fd48;
	ld.global.nc.f32 	%f161, [%rd40+60];
	cvt.f64.f32 	%fd50, %f161;
	add.f64 	%fd88, %fd49, %fd50;
	add.s32 	%r88, %r88, 16;
	add.s32 	%r87, %r87, 16;
	setp.ne.s32 	%p9, %r87, %r12;
	@%p9 bra 	$L__BB1_8;
$L__BB1_9:
	setp.eq.s32 	%p10, %r11, 0;
	@%p10 bra 	$L__BB1_18;
	and.b32  	%r18, %r10, 7;
	setp.lt.u32 	%p11, %r11, 8;
	@%p11 bra 	$L__BB1_12;
	mul.wide.s32 	%rd41, %r88, 4;
	add.s64 	%rd42, %rd1, %rd41;
	ld.global.nc.f32 	%f162, [%rd42];
	cvt.f64.f32 	%fd52, %f162;
	add.f64 	%fd53, %fd88, %fd52;
	ld.global.nc.f32 	%f163, [%rd42+4];
	cvt.f64.f32 	%fd54, %f163;
	add.f64 	%fd55, %fd53, %fd54;
	ld.global.nc.f32 	%f164, [%rd42+8];
	cvt.f64.f32 	%fd56, %f164;
	add.f64 	%fd57, %fd55, %fd56;
	ld.global.nc.f32 	%f165, [%rd42+12];
	cvt.f64.f32 	%fd58, %f165;
	add.f64 	%fd59, %fd57, %fd58;
	ld.global.nc.f32 	%f166, [%rd42+16];
	cvt.f64.f32 	%fd60, %f166;
	add.f64 	%fd61, %fd59, %fd60;
	ld.global.nc.f32 	%f167, [%rd42+20];
	cvt.f64.f32 	%fd62, %f167;
	add.f64 	%fd63, %fd61, %fd62;
	ld.global.nc.f32 	%f168, [%rd42+24];
	cvt.f64.f32 	%fd64, %f168;
	add.f64 	%fd65, %fd63, %fd64;
	ld.global.nc.f32 	%f169, [%rd42+28];
	cvt.f64.f32 	%fd66, %f169;
	add.f64 	%fd88, %fd65, %fd66;
	add.s32 	%r88, %r88, 8;
$L__BB1_12:
	setp.eq.s32 	%p12, %r18, 0;
	@%p12 bra 	$L__BB1_18;
	and.b32  	%r21, %r10, 3;
	setp.lt.u32 	%p13, %r18, 4;
	@%p13 bra 	$L__BB1_15;
	mul.wide.s32 	%rd43, %r88, 4;
	add.s64 	%rd44, %rd1, %rd43;
	ld.global.nc.f32 	%f170, [%rd44];
	cvt.f64.f32 	%fd68, %f170;
	add.f64 	%fd69, %fd88, %fd68;
	ld.global.nc.f32 	%f171, [%rd44+4];
	cvt.f64.f32 	%fd70, %f171;
	add.f64 	%fd71, %fd69, %fd70;
	ld.global.nc.f32 	%f172, [%rd44+8];
	cvt.f64.f32 	%fd72, %f172;
	add.f64 	%fd73, %fd71, %fd72;
	ld.global.nc.f32 	%f173, [%rd44+12];
	cvt.f64.f32 	%fd74, %f173;
	add.f64 	%fd88, %fd73, %fd74;
	add.s32 	%r88, %r88, 4;
$L__BB1_15:
	setp.eq.s32 	%p14, %r21, 0;
	@%p14 bra 	$L__BB1_18;
	mov.b32 	%r92, 0;
$L__BB1_17:
	.pragma "nounroll";
	mul.wide.s32 	%rd45, %r88, 4;
	add.s64 	%rd46, %rd1, %rd45;
	ld.global.nc.f32 	%f174, [%rd46];
	cvt.f64.f32 	%fd75, %f174;
	add.f64 	%fd88, %fd88, %fd75;
	add.s32 	%r88, %r88, 1;
	add.s32 	%r92, %r92, 1;
	setp.ne.s32 	%p15, %r92, %r21;
	@%p15 bra 	$L__BB1_17;
$L__BB1_18:
	cvt.rn.f64.u32 	%fd76, %r2;
	div.rn.f64 	%fd89, %fd88, %fd76;
	setp.eq.s32 	%p16, %r3, 0;
	selp.f32 	%f3, 0f7F7FFFFF, 0fFF7FFFFF, %p16;
	sub.s32 	%r72, %r99, %r2;
	add.s32 	%r95, %r72, 1;
	setp.gt.s32 	%p17, %r95, %r99;
	mov.f32 	%f270, %f3;
	@%p17 bra 	$L__BB1_75;
	add.s32 	%r73, %r2, -1;
	and.b32  	%r29, %r2, 7;
	setp.lt.u32 	%p18, %r73, 7;
	mov.f32 	%f270, %f3;
	@%p18 bra 	$L__BB1_46;
	and.b32  	%r30, %r2, 2147483640;
	mov.b32 	%r94, 0;
	mov.f32 	%f270, %f3;
$L__BB1_21:
	.pragma "nounroll";
	setp.eq.s32 	%p19, %r3, 0;
	mul.wide.s32 	%rd47, %r95, 4;
	add.s64 	%rd5, %rd3, %rd47;
	add.s64 	%rd6, %rd4, %rd47;
	@%p19 bra 	$L__BB1_23;
	ld.global.nc.f32 	%f249, [%rd6];
	bra.uni 	$L__BB1_24;
$L__BB1_23:
	ld.global.nc.f32 	%f249, [%rd5];
$L__BB1_24:
	setp.gt.f32 	%p21, %f249, %f270;
	selp.f32 	%f176, %f249, %f270, %p21;
	setp.lt.f32 	%p22, %f249, %f270;
	selp.f32 	%f177, %f249, %f270, %p22;
	selp.f32 	%f8, %f177, %f176, %p19;
	@%p19 bra 	$L__BB1_26;
	ld.global.nc.f32 	%f250, [%rd6+4];
	bra.uni 	$L__BB1_27;
$L__BB1_26:
	ld.global.nc.f32 	%f250, [%rd5+4];
$L__BB1_27:
	setp.gt.f32 	%p24, %f250, %f8;
	selp.f32 	%f178, %f250, %f8, %p24;
	setp.lt.f32 	%p25, %f250, %f8;
	selp.f32 	%f179, %f250, %f8, %p25;
	selp.f32 	%f12, %f179, %f178, %p19;
	@%p19 bra 	$L__BB1_29;
	ld.global.nc.f32 	%f251, [%rd6+8];
	bra.uni 	$L__BB1_30;
$L__BB1_29:
	ld.global.nc.f32 	%f251, [%rd5+8];
$L__BB1_30:
	setp.gt.f32 	%p27, %f251, %f12;
	selp.f32 	%f180, %f251, %f12, %p27;
	setp.lt.f32 	%p28, %f251, %f12;
	selp.f32 	%f181, %f251, %f12, %p28;
	selp.f32 	%f16, %f181, %f180, %p19;
	@%p19 bra 	$L__BB1_32;
	ld.global.nc.f32 	%f252, [%rd6+12];
	bra.uni 	$L__BB1_33;
$L__BB1_32:
	ld.global.nc.f32 	%f252, [%rd5+12];
$L__BB1_33:
	setp.gt.f32 	%p30, %f252, %f16;
	selp.f32 	%f182, %f252, %f16, %p30;
	setp.lt.f32 	%p31, %f252, %f16;
	selp.f32 	%f183, %f252, %f16, %p31;
	selp.f32 	%f20, %f183, %f182, %p19;
	@%p19 bra 	$L__BB1_35;
	ld.global.nc.f32 	%f253, [%rd6+16];
	bra.uni 	$L__BB1_36;
$L__BB1_35:
	ld.global.nc.f32 	%f253, [%rd5+16];
$L__BB1_36:
	setp.gt.f32 	%p33, %f253, %f20;
	selp.f32 	%f184, %f253, %f20, %p33;
	setp.lt.f32 	%p34, %f253, %f20;
	selp.f32 	%f185, %f253, %f20, %p34;
	selp.f32 	%f24, %f185, %f184, %p19;
	@%p19 bra 	$L__BB1_38;
	ld.global.nc.f32 	%f254, [%rd6+20];
	bra.uni 	$L__BB1_39;
$L__BB1_38:
	ld.global.nc.f32 	%f254, [%rd5+20];
$L__BB1_39:
	setp.gt.f32 	%p36, %f254, %f24;
	selp.f32 	%f186, %f254, %f24, %p36;
	setp.lt.f32 	%p37, %f254, %f24;
	selp.f32 	%f187, %f254, %f24, %p37;
	selp.f32 	%f28, %f187, %f186, %p19;
	@%p19 bra 	$L__BB1_41;
	ld.global.nc.f32 	%f255, [%rd6+24];
	bra.uni 	$L__BB1_42;
$L__BB1_41:
	ld.global.nc.f32 	%f255, [%rd5+24];
$L__BB1_42:
	setp.gt.f32 	%p39, %f255, %f28;
	selp.f32 	%f188, %f255, %f28, %p39;
	setp.lt.f32 	%p40, %f255, %f28;
	selp.f32 	%f189, %f255, %f28, %p40;
	selp.f32 	%f32, %f189, %f188, %p19;
	@%p19 bra 	$L__BB1_44;
	ld.global.nc.f32 	%f256, [%rd6+28];
	bra.uni 	$L__BB1_45;
$L__BB1_44:
	ld.global.nc.f32 	%f256, [%rd5+28];
$L__BB1_45:
	setp.gt.f32 	%p42, %f256, %f32;
	selp.f32 	%f190, %f256, %f32, %p42;
	setp.lt.f32 	%p43, %f256, %f32;
	selp.f32 	%f191, %f256, %f32, %p43;
	selp.f32 	%f270, %f191, %f190, %p19;
	add.s32 	%r95, %r95, 8;
	add.s32 	%r94, %r94, 8;
	setp.ne.s32 	%p44, %r94, %r30;
	@%p44 bra 	$L__BB1_21;
$L__BB1_46:
	setp.eq.s32 	%p45, %r29, 0;
	@%p45 bra 	$L__BB1_75;
	and.b32  	%r36, %r2, 3;
	setp.lt.u32 	%p46, %r29, 4;
	@%p46 bra 	$L__BB1_61;
	setp.eq.s32 	%p47, %r3, 0;
	mul.wide.s32 	%rd48, %r95, 4;
	add.s64 	%rd7, %rd3, %rd48;
	add.s64 	%rd8, %rd4, %rd48;
	@%p47 bra 	$L__BB1_50;
	ld.global.nc.f32 	%f259, [%rd8];
	bra.uni 	$L__BB1_51;
$L__BB1_50:
	ld.global.nc.f32 	%f259, [%rd7];
$L__BB1_51:
	setp.gt.f32 	%p49, %f259, %f270;
	selp.f32 	%f193, %f259, %f270, %p49;
	setp.lt.f32 	%p50, %f259, %f270;
	selp.f32 	%f194, %f259, %f270, %p50;
	selp.f32 	%f42, %f194, %f193, %p47;
	@%p47 bra 	$L__BB1_53;
	ld.global.nc.f32 	%f260, [%rd8+4];
	bra.uni 	$L__BB1_54;
$L__BB1_53:
	ld.global.nc.f32 	%f260, [%rd7+4];
$L__BB1_54:
	setp.gt.f32 	%p52, %f260, %f42;
	selp.f32 	%f195, %f260, %f42, %p52;
	setp.lt.f32 	%p53, %f260, %f42;
	selp.f32 	%f196, %f260, %f42, %p53;
	selp.f32 	%f46, %f196, %f195, %p47;
	@%p47 bra 	$L__BB1_56;
	ld.global.nc.f32 	%f261, [%rd8+8];
	bra.uni 	$L__BB1_57;
$L__BB1_56:
	ld.global.nc.f32 	%f261, [%rd7+8];
$L__BB1_57:
	setp.gt.f32 	%p55, %f261, %f46;
	selp.f32 	%f197, %f261, %f46, %p55;
	setp.lt.f32 	%p56, %f261, %f46;
	selp.f32 	%f198, %f261, %f46, %p56;
	selp.f32 	%f50, %f198, %f197, %p47;
	@%p47 bra 	$L__BB1_59;
	ld.global.nc.f32 	%f262, [%rd8+12];
	bra.uni 	$L__BB1_60;
$L__BB1_59:
	ld.global.nc.f32 	%f262, [%rd7+12];
$L__BB1_60:
	setp.eq.s32 	%p57, %r3, 0;
	setp.gt.f32 	%p58, %f262, %f50;
	selp.f32 	%f199, %f262, %f50, %p58;
	setp.lt.f32 	%p59, %f262, %f50;
	selp.f32 	%f200, %f262, %f50, %p59;
	selp.f32 	%f270, %f200, %f199, %p57;
	add.s32 	%r95, %r95, 4;
$L__BB1_61:
	setp.eq.s32 	%p60, %r36, 0;
	@%p60 bra 	$L__BB1_75;
	setp.eq.s32 	%p61, %r36, 1;
	@%p61 bra 	$L__BB1_70;
	setp.eq.s32 	%p62, %r3, 0;
	mul.wide.s32 	%rd49, %r95, 4;
	add.s64 	%rd9, %rd3, %rd49;
	add.s64 	%rd10, %rd4, %rd49;
	@%p62 bra 	$L__BB1_65;
	ld.global.nc.f32 	%f265, [%rd10];
	bra.uni 	$L__BB1_66;
$L__BB1_65:
	ld.global.nc.f32 	%f265, [%rd9];
$L__BB1_66:
	setp.eq.s32 	%p63, %r3, 0;
	setp.gt.f32 	%p64, %f265, %f270;
	selp.f32 	%f202, %f265, %f270, %p64;
	setp.lt.f32 	%p65, %f265, %f270;
	selp.f32 	%f203, %f265, %f270, %p65;
	selp.f32 	%f60, %f203, %f202, %p63;
	@%p63 bra 	$L__BB1_68;
	ld.global.nc.f32 	%f266, [%rd10+4];
	bra.uni 	$L__BB1_69;
$L__BB1_68:
	ld.global.nc.f32 	%f266, [%rd9+4];
$L__BB1_69:
	setp.eq.s32 	%p66, %r3, 0;
	setp.gt.f32 	%p67, %f266, %f60;
	selp.f32 	%f204, %f266, %f60, %p67;
	setp.lt.f32 	%p68, %f266, %f60;
	selp.f32 	%f205, %f266, %f60, %p68;
	selp.f32 	%f270, %f205, %f204, %p66;
	add.s32 	%r95, %r95, 2;
$L__BB1_70:
	and.b32  	%r75, %r2, 1;
	setp.eq.b32 	%p69, %r75, 1;
	not.pred 	%p70, %p69;
	@%p70 bra 	$L__BB1_75;
	setp.eq.s32 	%p71, %r3, 0;
	@%p71 bra 	$L__BB1_73;
	mul.wide.s32 	%rd50, %r95, 4;
	add.s64 	%rd51, %rd4, %rd50;
	ld.global.nc.f32 	%f269, [%rd51];
	bra.uni 	$L__BB1_74;
$L__BB1_73:
	mul.wide.s32 	%rd52, %r95, 4;
	add.s64 	%rd53, %rd3, %rd52;
	ld.global.nc.f32 	%f269, [%rd53];
$L__BB1_74:
	setp.eq.s32 	%p72, %r3, 0;
	setp.gt.f32 	%p73, %f269, %f270;
	selp.f32 	%f206, %f269, %f270, %p73;
	setp.lt.f32 	%p74, %f269, %f270;
	selp.f32 	%f207, %f269, %f270, %p74;
	selp.f32 	%f270, %f207, %f206, %p72;
$L__BB1_75:
	setp.eq.s32 	%p75, %r3, 0;
	@%p75 bra 	$L__BB1_77;
	cvt.rn.f32.f64 	%f208, %fd89;
	mul.f32 	%f209, %f1, %f208;
	sub.f32 	%f271, %f270, %f209;
	bra.uni 	$L__BB1_78;
$L__BB1_77:
	cvt.rn.f32.f64 	%f210, %fd89;
	fma.rn.f32 	%f271, %f1, %f210, %f270;
$L__BB1_78:
	add.s32 	%r76, %r99, %r5;
	mul.wide.s32 	%rd54, %r76, 4;
	add.s64 	%rd55, %rd2, %rd54;
	st.global.f32 	[%rd55], %f271;
	add.s32 	%r98, %r99, 1;
	setp.ge.s32 	%p76, %r98, %r59;
	@%p76 bra 	$L__BB1_142;
	and.b32  	%r42, %r2, 7;
	cvt.f64.f32 	%fd79, %f2;
$L__BB1_80:
	mov.u32 	%r43, %r98;
	mul.wide.s32 	%rd56, %r43, 4;
	add.s64 	%rd57, %rd1, %rd56;
	ld.global.nc.f32 	%f211, [%rd57];
	cvt.f64.f32 	%fd77, %f211;
	sub.f64 	%fd78, %fd77, %fd89;
	fma.rn.f64 	%fd89, %fd78, %fd79, %fd89;
	sub.s32 	%r101, %r99, %r2;
	add.s32 	%r103, %r101, 2;
	setp.gt.s32 	%p77, %r103, %r43;
	mov.f32 	%f294, %f3;
	@%p77 bra 	$L__BB1_138;
	add.s32 	%r78, %r2, -1;
	setp.lt.u32 	%p78, %r78, 7;
	mov.f32 	%f294, %f3;
	@%p78 bra 	$L__BB1_109;
	and.b32  	%r79, %r2, 2147483640;
	neg.s32 	%r100, %r79;
	mov.f32 	%f294, %f3;
$L__BB1_83:
	.pragma "nounroll";
	setp.eq.s32 	%p79, %r3, 0;
	add.s32 	%r80, %r101, 2;
	mul.wide.s32 	%rd58, %r80, 4;
	add.s64 	%rd11, %rd3, %rd58;
	add.s64 	%rd12, %rd4, %rd58;
	@%p79 bra 	$L__BB1_85;
	ld.global.nc.f32 	%f273, [%rd12];
	bra.uni 	$L__BB1_86;
$L__BB1_85:
	ld.global.nc.f32 	%f273, [%rd11];
$L__BB1_86:
	setp.gt.f32 	%p81, %f273, %f294;
	selp.f32 	%f213, %f273, %f294, %p81;
	setp.lt.f32 	%p82, %f273, %f294;
	selp.f32 	%f214, %f273, %f294, %p82;
	selp.f32 	%f79, %f214, %f213, %p79;
	@%p79 bra 	$L__BB1_88;
	ld.global.nc.f32 	%f274, [%rd12+4];
	bra.uni 	$L__BB1_89;
$L__BB1_88:
	ld.global.nc.f32 	%f274, [%rd11+4];
$L__BB1_89:
	setp.gt.f32 	%p84, %f274, %f79;
	selp.f32 	%f215, %f274, %f79, %p84;
	setp.lt.f32 	%p85, %f274, %f79;
	selp.f32 	%f216, %f274, %f79, %p85;
	selp.f32 	%f83, %f216, %f215, %p79;
	@%p79 bra 	$L__BB1_91;
	ld.global.nc.f32 	%f275, [%rd12+8];
	bra.uni 	$L__BB1_92;
$L__BB1_91:
	ld.global.nc.f32 	%f275, [%rd11+8];
$L__BB1_92:
	setp.gt.f32 	%p87, %f275, %f83;
	selp.f32 	%f217, %f275, %f83, %p87;
	setp.lt.f32 	%p88, %f275, %f83;
	selp.f32 	%f218, %f275, %f83, %p88;
	selp.f32 	%f87, %f218, %f217, %p79;
	@%p79 bra 	$L__BB1_94;
	ld.global.nc.f32 	%f276, [%rd12+12];
	bra.uni 	$L__BB1_95;
$L__BB1_94:
	ld.global.nc.f32 	%f276, [%rd11+12];
$L__BB1_95:
	setp.gt.f32 	%p90, %f276, %f87;
	selp.f32 	%f219, %f276, %f87, %p90;
	setp.lt.f32 	%p91, %f276, %f87;
	selp.f32 	%f220, %f276, %f87, %p91;
	selp.f32 	%f91, %f220, %f219, %p79;
	@%p79 bra 	$L__BB1_97;
	ld.global.nc.f32 	%f277, [%rd12+16];
	bra.uni 	$L__BB1_98;
$L__BB1_97:
	ld.global.nc.f32 	%f277, [%rd11+16];
$L__BB1_98:
	setp.gt.f32 	%p93, %f277, %f91;
	selp.f32 	%f221, %f277, %f91, %p93;
	setp.lt.f32 	%p94, %f277, %f91;
	selp.f32 	%f222, %f277, %f91, %p94;
	selp.f32 	%f95, %f222, %f221, %p79;
	@%p79 bra 	$L__BB1_100;
	ld.global.nc.f32 	%f278, [%rd12+20];
	bra.uni 	$L__BB1_101;
$L__BB1_100:
	ld.global.nc.f32 	%f278, [%rd11+20];
$L__BB1_101:
	setp.gt.f32 	%p96, %f278, %f95;
	selp.f32 	%f223, %f278, %f95, %p96;
	setp.lt.f32 	%p97, %f278, %f95;
	selp.f32 	%f224, %f278, %f95, %p97;
	selp.f32 	%f99, %f224, %f223, %p79;
	@%p79 bra 	$L__BB1_103;
	ld.global.nc.f32 	%f279, [%rd12+24];
	bra.uni 	$L__BB1_104;
$L__BB1_103:
	ld.global.nc.f32 	%f279, [%rd11+24];
$L__BB1_104:
	setp.gt.f32 	%p99, %f279, %f99;
	selp.f32 	%f225, %f279, %f99, %p99;
	setp.lt.f32 	%p100, %f279, %f99;
	selp.f32 	%f226, %f279, %f99, %p100;
	selp.f32 	%f103, %f226, %f225, %p79;
	@%p79 bra 	$L__BB1_106;
	ld.global.nc.f32 	%f280, [%rd12+28];
	bra.uni 	$L__BB1_107;
$L__BB1_106:
	ld.global.nc.f32 	%f280, [%rd11+28];
$L__BB1_107:
	setp.gt.f32 	%p102, %f280, %f103;
	selp.f32 	%f227, %f280, %f103, %p102;
	setp.lt.f32 	%p103, %f280, %f103;
	selp.f32 	%f228, %f280, %f103, %p103;
	selp.f32 	%f294, %f228, %f227, %p79;
	add.s32 	%r101, %r101, 8;
	add.s32 	%r100, %r100, 8;
	setp.ne.s32 	%p104, %r100, 0;
	@%p104 bra 	$L__BB1_83;
	add.s32 	%r103, %r101, 2;
$L__BB1_109:
	setp.eq.s32 	%p105, %r42, 0;
	@%p105 bra 	$L__BB1_138;
	add.s32 	%r81, %r42, -1;
	setp.lt.u32 	%p106, %r81, 3;
	@%p106 bra 	$L__BB1_124;
	setp.eq.s32 	%p107, %r3, 0;
	mul.wide.s32 	%rd59, %r103, 4;
	add.s64 	%rd13, %rd3, %rd59;
	add.s64 	%rd14, %rd4, %rd59;
	@%p107 bra 	$L__BB1_113;
	ld.global.nc.f32 	%f283, [%rd14];
	bra.uni 	$L__BB1_114;
$L__BB1_113:
	ld.global.nc.f32 	%f283, [%rd13];
$L__BB1_114:
	setp.gt.f32 	%p109, %f283, %f294;
	selp.f32 	%f230, %f283, %f294, %p109;
	setp.lt.f32 	%p110, %f283, %f294;
	selp.f32 	%f231, %f283, %f294, %p110;
	selp.f32 	%f113, %f231, %f230, %p107;
	@%p107 bra 	$L__BB1_116;
	ld.global.nc.f32 	%f284, [%rd14+4];
	bra.uni 	$L__BB1_117;
$L__BB1_116:
	ld.global.nc.f32 	%f284, [%rd13+4];
$L__BB1_117:
	setp.gt.f32 	%p112, %f284, %f113;
	selp.f32 	%f232, %f284, %f113, %p112;
	setp.lt.f32 	%p113, %f284, %f113;
	selp.f32 	%f233, %f284, %f113, %p113;
	selp.f32 	%f117, %f233, %f232, %p107;
	@%p107 bra 	$L__BB1_119;
	ld.global.nc.f32 	%f285, [%rd14+8];
	bra.uni 	$L__BB1_120;
$L__BB1_119:
	ld.global.nc.f32 	%f285, [%rd13+8];
$L__BB1_120:
	setp.gt.f32 	%p115, %f285, %f117;
	selp.f32 	%f234, %f285, %f117, %p115;
	setp.lt.f32 	%p116, %f285, %f117;
	selp.f32 	%f235, %f285, %f117, %p116;
	selp.f32 	%f121, %f235, %f234, %p107;
	@%p107 bra 	$L__BB1_122;
	ld.global.nc.f32 	%f286, [%rd14+12];
	bra.uni 	$L__BB1_123;
$L__BB1_122:
	ld.global.nc.f32 	%f286, [%rd13+12];
$L__BB1_123:
	setp.eq.s32 	%p117, %r3, 0;
	setp.gt.f32 	%p118, %f286, %f121;
	selp.f32 	%f236, %f286, %f121, %p118;
	setp.lt.f32 	%p119, %f286, %f121;
	selp.f32 	%f237, %f286, %f121, %p119;
	selp.f32 	%f294, %f237, %f236, %p117;
	add.s32 	%r103, %r103, 4;
$L__BB1_124:
	and.b32  	%r82, %r2, 3;
	setp.eq.s32 	%p120, %r82, 0;
	@%p120 bra 	$L__BB1_138;
	setp.eq.s32 	%p121, %r82, 1;
	@%p121 bra 	$L__BB1_133;
	setp.eq.s32 	%p122, %r3, 0;
	mul.wide.s32 	%rd60, %r103, 4;
	add.s64 	%rd15, %rd3, %rd60;
	add.s64 	%rd16, %rd4, %rd60;
	@%p122 bra 	$L__BB1_128;
	ld.global.nc.f32 	%f289, [%rd16];
	bra.uni 	$L__BB1_129;
$L__BB1_128:
	ld.global.nc.f32 	%f289, [%rd15];
$L__BB1_129:
	setp.gt.f32 	%p124, %f289, %f294;
	selp.f32 	%f239, %f289, %f294, %p124;
	setp.lt.f32 	%p125, %f289, %f294;
	selp.f32 	%f240, %f289, %f294, %p125;
	selp.f32 	%f131, %f240, %f239, %p122;
	@%p122 bra 	$L__BB1_131;
	ld.global.nc.f32 	%f290, [%rd16+4];
	bra.uni 	$L__BB1_132;
$L__BB1_131:
	ld.global.nc.f32 	%f290, [%rd15+4];
$L__BB1_132:
	setp.eq.s32 	%p126, %r3, 0;
	setp.gt.f32 	%p127, %f290, %f131;
	selp.f32 	%f241, %f290, %f131, %p127;
	setp.lt.f32 	%p128, %f290, %f131;
	selp.f32 	%f242, %f290, %f131, %p128;
	selp.f32 	%f294, %f242, %f241, %p126;
	add.s32 	%r103, %r103, 2;
$L__BB1_133:
	and.b32  	%r83, %r2, 1;
	setp.eq.b32 	%p129, %r83, 1;
	not.pred 	%p130, %p129;
	@%p130 bra 	$L__BB1_138;
	setp.eq.s32 	%p131, %r3, 0;
	@%p131 bra 	$L__BB1_136;
	mul.wide.s32 	%rd61, %r103, 4;
	add.s64 	%rd62, %rd4, %rd61;
	ld.global.nc.f32 	%f293, [%rd62];
	bra.uni 	$L__BB1_137;
$L__BB1_136:
	mul.wide.s32 	%rd63, %r103, 4;
	add.s64 	%rd64, %rd3, %rd63;
	ld.global.nc.f32 	%f293, [%rd64];
$L__BB1_137:
	setp.eq.s32 	%p132, %r3, 0;
	setp.gt.f32 	%p133, %f293, %f294;
	selp.f32 	%f243, %f293, %f294, %p133;
	setp.lt.f32 	%p134, %f293, %f294;
	selp.f32 	%f244, %f293, %f294, %p134;
	selp.f32 	%f294, %f244, %f243, %p132;
$L__BB1_138:
	setp.eq.s32 	%p135, %r3, 0;
	@%p135 bra 	$L__BB1_140;
	cvt.rn.f32.f64 	%f245, %fd89;
	mul.f32 	%f246, %f1, %f245;
	sub.f32 	%f295, %f294, %f246;
	bra.uni 	$L__BB1_141;
$L__BB1_140:
	cvt.rn.f32.f64 	%f247, %fd89;
	fma.rn.f32 	%f295, %f1, %f247, %f294;
$L__BB1_141:
	add.s32 	%r84, %r43, %r5;
	mul.wide.s32 	%rd65, %r84, 4;
	add.s64 	%rd66, %rd2, %rd65;
	st.global.f32 	[%rd66], %f295;
	add.s32 	%r98, %r43, 1;
	setp.ne.s32 	%p136, %r98, %r59;
	mov.u32 	%r99, %r43;
	@%p136 bra 	$L__BB1_80;
$L__BB1_142:
	ret;

}
	// .globl	chande_many_series_one_param_f32
.visible .entry chande_many_series_one_param_f32(
	.param .u64 .ptr .align 1 chande_many_series_one_param_f32_param_0,
	.param .u64 .ptr .align 1 chande_many_series_one_param_f32_param_1,
	.param .u64 .ptr .align 1 chande_many_series_one_param_f32_param_2,
	.param .u64 .ptr .align 1 chande_many_series_one_param_f32_param_3,
	.param .u32 chande_many_series_one_param_f32_param_4,
	.param .f32 chande_many_series_one_param_f32_param_5,
	.param .u32 chande_many_series_one_param_f32_param_6,
	.param .f32 chande_many_series_one_param_f32_param_7,
	.param .u32 chande_many_series_one_param_f32_param_8,
	.param .u32 chande_many_series_one_param_f32_param_9,
	.param .u64 .ptr .align 1 chande_many_series_one_param_f32_param_10
)
{
	.reg .pred 	%p<211>;
	.reg .b32 	%r<238>;
	.reg .b32 	%f<438>;
	.reg .b64 	%rd<239>;
	.reg .b64 	%fd<39>;

	ld.param.u64 	%rd23, [chande_many_series_one_param_f32_param_0];
	ld.param.u64 	%rd24, [chande_many_series_one_param_f32_param_1];
	ld.param.u64 	%rd25, [chande_many_series_one_param_f32_param_2];
	ld.param.u64 	%rd22, [chande_many_series_one_param_f32_param_3];
	ld.param.u32 	%r124, [chande_many_series_one_param_f32_param_4];
	ld.param.f32 	%f82, [chande_many_series_one_param_f32_param_5];
	ld.param.u32 	%r125, [chande_many_series_one_param_f32_param_6];
	ld.param.f32 	%f83, [chande_many_series_one_param_f32_param_7];
	ld.param.u32 	%r126, [chande_many_series_one_param_f32_param_8];
	ld.param.u32 	%r127, [chande_many_series_one_param_f32_param_9];
	ld.param.u64 	%rd26, [chande_many_series_one_param_f32_param_10];
	cvta.to.global.u64 	%rd1, %rd25;
	cvta.to.global.u64 	%rd2, %rd24;
	cvta.to.global.u64 	%rd3, %rd23;
	cvta.to.global.u64 	%rd4, %rd26;
	min.s32 	%r128, %r124, %r126;
	min.s32 	%r129, %r128, %r127;
	setp.lt.s32 	%p1, %r129, 1;
	@%p1 bra 	$L__BB2_25;
	mov.u32 	%r1, %tid.x;
	and.b32  	%r2, %r1, 31;
	mov.u32 	%r3, %ntid.x;
	setp.lt.u32 	%p2, %r3, 32;
	@%p2 bra 	$L__BB2_25;
	shr.u32 	%r4, %r3, 5;
	shr.u32 	%r130, %r1, 5;
	mov.u32 	%r131, %ctaid.x;
	mad.lo.s32 	%r199, %r4, %r131, %r130;
	setp.ge.s32 	%p3, %r199, %r126;
	@%p3 bra 	$L__BB2_25;
	cvt.rn.f64.u32 	%fd1, %r124;
	setp.eq.s32 	%p4, %r125, 0;
	selp.f32 	%f1, 0f7F7FFFFF, 0fFF7FFFFF, %p4;
	cvt.f64.f32 	%fd2, %f83;
	not.b32 	%r132, %r2;
	add.s32 	%r6, %r127, %r132;
	shr.u32 	%r133, %r6, 5;
	add.s32 	%r134, %r133, 1;
	and.b32  	%r7, %r134, 7;
	and.b32  	%r8, %r124, 15;
	add.s32 	%r9, %r8, -1;
	and.b32  	%r10, %r124, 7;
	add.s32 	%r11, %r10, -1;
	and.b32  	%r12, %r134, 3;
	and.b32  	%r13, %r124, 2147483632;
	and.b32  	%r14, %r124, 3;
	or.b32  	%r135, %r2, 128;
	mul.lo.s32 	%r15, %r126, %r135;
	shl.b32 	%r16, %r126, 8;
	or.b32  	%r136, %r2, 160;
	mul.lo.s32 	%r17, %r126, %r136;
	or.b32  	%r137, %r2, 192;
	mul.lo.s32 	%r18, %r126, %r137;
	or.b32  	%r138, %r2, 224;
	mul.lo.s32 	%r19, %r126, %r138;
	or.b32  	%r139, %r2, 64;
	mul.lo.s32 	%r20, %r126, %r139;
	or.b32  	%r140, %r2, 96;
	mul.lo.s32 	%r21, %r126, %r140;
	or.b32  	%r141, %r2, 32;
	mul.lo.s32 	%r22, %r126, %r141;
	mul.lo.s32 	%r23, %r126, %r2;
	and.b32  	%r142, %r134, 268435448;
	neg.s32 	%r24, %r142;
	cvta.to.global.u64 	%rd5, %rd22;
	mov.u32 	%r143, %nctaid.x;
	mul.lo.s32 	%r25, %r4, %r143;
	mul.wide.u32 	%rd17, %r126, 4;
$L__BB2_4:
	setp.lt.u32 	%p5, %r2, %r127;
	mul.wide.s32 	%rd27, %r199, 4;
	add.s64 	%rd28, %rd5, %rd27;
	ld.global.nc.u32 	%r220, [%rd28];
	@%p5 bra 	$L__BB2_62;
$L__BB2_5:
	setp.ge.u32 	%p13, %r220, %r127;
	@%p13 bra 	$L__BB2_24;
	setp.eq.s32 	%p14, %r2, 0;
	add.s32 	%r214, %r220, %r124;
	setp.le.s32 	%p15, %r214, %r127;
	and.pred  	%p16, %p14, %p15;
	@%p16 bra 	$L__BB2_7;
	bra.uni 	$L__BB2_24;
$L__BB2_7:
	add.s32 	%r161, %r220, 1;
	max.s32 	%r162, %r214, %r161;
	sub.s32 	%r79, %r162, %r220;
	and.b32  	%r80, %r79, 3;
	sub.s32 	%r81, %r220, %r162;
	setp.gt.u32 	%p17, %r81, -4;
	mov.f64 	%fd35, 0d0000000000000000;
	mov.u32 	%r223, %r220;
	@%p17 bra 	$L__BB2_13;
	mov.b32 	%r211, 0;
	mov.f64 	%fd35, 0d0000000000000000;
	mov.u32 	%r223, %r220;
$L__BB2_9:
	.pragma "nounroll";
	mul.lo.s32 	%r51, %r223, %r126;
	add.s32 	%r52, %r51, %r199;
	mul.wide.s32 	%rd59, %r52, 4;
	add.s64 	%rd6, %rd3, %rd59;
	ld.global.nc.f32 	%f2, [%rd6];
	add.s64 	%rd7, %rd2, %rd59;
	ld.global.nc.f32 	%f3, [%rd7];
	setp.eq.s32 	%p18, %r223, %r220;
	@%p18 bra 	$L__BB2_11;
	sub.s32 	%r164, %r51, %r126;
	add.s32 	%r165, %r164, %r199;
	mul.wide.s32 	%rd60, %r165, 4;
	add.s64 	%rd61, %rd1, %rd60;
	ld.global.nc.f32 	%f84, [%rd61];
	sub.f32 	%f85, %f2, %f3;
	sub.f32 	%f86, %f2, %f84;
	abs.f32 	%f87, %f86;
	setp.gt.f32 	%p19, %f87, %f85;
	selp.f32 	%f88, %f87, %f85, %p19;
	sub.f32 	%f89, %f3, %f84;
	abs.f32 	%f90, %f89;
	setp.gt.f32 	%p20, %f90, %f88;
	selp.f32 	%f402, %f90, %f88, %p20;
	bra.uni 	$L__BB2_12;
$L__BB2_11:
	sub.f32 	%f402, %f2, %f3;
$L__BB2_12:
	cvt.f64.f32 	%fd19, %f402;
	add.f64 	%fd20, %fd35, %fd19;
	mul.wide.u32 	%rd62, %r126, 4;
	add.s64 	%rd63, %rd6, %rd62;
	add.s64 	%rd64, %rd7, %rd62;
	ld.global.nc.f32 	%f91, [%rd64];
	ld.global.nc.f32 	%f92, [%rd63];
	mul.wide.s32 	%rd65, %r52, 4;
	add.s64 	%rd66, %rd1, %rd65;
	ld.global.nc.f32 	%f93, [%rd66];
	sub.f32 	%f94, %f92, %f91;
	sub.f32 	%f95, %f92, %f93;
	abs.f32 	%f96, %f95;
	setp.gt.f32 	%p21, %f96, %f94;
	selp.f32 	%f97, %f96, %f94, %p21;
	sub.f32 	%f98, %f91, %f93;
	abs.f32 	%f99, %f98;
	setp.gt.f32 	%p22, %f99, %f97;
	selp.f32 	%f100, %f99, %f97, %p22;
	cvt.f64.f32 	%fd21, %f100;
	add.f64 	%fd22, %fd20, %fd21;
	add.s64 	%rd67, %rd63, %rd62;
	add.s64 	%rd68, %rd64, %rd62;
	ld.global.nc.f32 	%f101, [%rd68];
	ld.global.nc.f32 	%f102, [%rd67];
	add.s64 	%rd69, %rd66, %rd62;
	ld.global.nc.f32 	%f103, [%rd69];
	sub.f32 	%f104, %f102, %f101;
	sub.f32 	%f105, %f102, %f103;
	abs.f32 	%f106, %f105;
	setp.gt.f32 	%p23, %f106, %f104;
	selp.f32 	%f107, %f106, %f104, %p23;
	sub.f32 	%f108, %f101, %f103;
	abs.f32 	%f109, %f108;
	setp.gt.f32 	%p24, %f109, %f107;
	selp.f32 	%f110, %f109, %f107, %p24;
	cvt.f64.f32 	%fd23, %f110;
	add.f64 	%fd24, %fd22, %fd23;
	add.s64 	%rd70, %rd67, %rd62;
	add.s64 	%rd71, %rd68, %rd62;
	ld.global.nc.f32 	%f111, [%rd71];
	ld.global.nc.f32 	%f112, [%rd70];
	add.s64 	%rd72, %rd69, %rd62;
	ld.global.nc.f32 	%f113, [%rd72];
	sub.f32 	%f114, %f112, %f111;
	sub.f32 	%f115, %f112, %f113;
	abs.f32 	%f116, %f115;
	setp.gt.f32 	%p25, %f116, %f114;
	selp.f32 	%f117, %f116, %f114, %p25;
	sub.f32 	%f118, %f111, %f113;
	abs.f32 	%f119, %f118;
	setp.gt.f32 	%p26, %f119, %f117;
	selp.f32 	%f120, %f119, %f117, %p26;
	cvt.f64.f32 	%fd25, %f120;
	add.f64 	%fd35, %fd24, %fd25;
	add.s32 	%r223, %r223, 4;
	add.s32 	%r211, %r211, 4;
	and.b32  	%r166, %r79, -4;
	setp.eq.s32 	%p27, %r211, %r166;
	@%p27 bra 	$L__BB2_13;
	bra.uni 	$L__BB2_9;
$L__BB2_13:
	setp.eq.s32 	%p28, %r80, 0;
	@%p28 bra 	$L__BB2_58;
	setp.eq.s32 	%p29, %r80, 1;
	@%p29 bra 	$L__BB2_53;
	mul.lo.s32 	%r83, %r223, %r126;
	add.s32 	%r84, %r83, %r199;
	mul.wide.s32 	%rd73, %r84, 4;
	add.s64 	%rd14, %rd3, %rd73;
	ld.global.nc.f32 	%f40, [%rd14];
	add.s64 	%rd15, %rd2, %rd73;
	ld.global.nc.f32 	%f41, [%rd15];
	setp.eq.s32 	%p30, %r223, %r220;
	@%p30 bra 	$L__BB2_48;
	sub.s32 	%r167, %r83, %r126;
	add.s32 	%r168, %r167, %r199;
	mul.wide.s32 	%rd74, %r168, 4;
	add.s64 	%rd75, %rd1, %rd74;
	ld.global.nc.f32 	%f121, [%rd75];
	sub.f32 	%f122, %f40, %f41;
	sub.f32 	%f123, %f40, %f121;
	abs.f32 	%f124, %f123;
	setp.gt.f32 	%p31, %f124, %f122;
	selp.f32 	%f125, %f124, %f122, %p31;
	sub.f32 	%f126, %f41, %f121;
	abs.f32 	%f127, %f126;
	setp.gt.f32 	%p32, %f127, %f125;
	selp.f32 	%f420, %f127, %f125, %p32;
	bra.uni 	$L__BB2_49;
$L__BB2_17:
	cvt.rn.f32.f64 	%f266, %fd34;
	fma.rn.f32 	%f404, %f82, %f266, %f423;
$L__BB2_18:
	add.s32 	%r184, %r214, -1;
	mad.lo.s32 	%r185, %r184, %r126, %r199;
	mul.wide.s32 	%rd158, %r185, 4;
	add.s64 	%rd159, %rd4, %rd158;
	st.global.f32 	[%rd159], %f404;
	setp.ge.s32 	%p123, %r214, %r127;
	@%p123 bra 	$L__BB2_24;
$L__BB2_19:
	mul.lo.s32 	%r186, %r214, %r126;
	add.s32 	%r60, %r186, %r199;
	mul.wide.s32 	%rd160, %r60, 4;
	add.s64 	%rd161, %rd3, %rd160;
	ld.global.nc.f32 	%f267, [%rd161];
	add.s64 	%rd162, %rd2, %rd160;
	ld.global.nc.f32 	%f268, [%rd162];
	sub.s32 	%r187, %r186, %r126;
	add.s32 	%r188, %r187, %r199;
	mul.wide.s32 	%rd163, %r188, 4;
	add.s64 	%rd164, %rd1, %rd163;
	ld.global.nc.f32 	%f269, [%rd164];
	sub.f32 	%f270, %f267, %f268;
	sub.f32 	%f271, %f267, %f269;
	abs.f32 	%f272, %f271;
	setp.gt.f32 	%p124, %f272, %f270;
	selp.f32 	%f273, %f272, %f270, %p124;
	sub.f32 	%f274, %f268, %f269;
	abs.f32 	%f275, %f274;
	setp.gt.f32 	%p125, %f275, %f273;
	selp.f32 	%f276, %f275, %f273, %p125;
	cvt.f64.f32 	%fd30, %f276;
	sub.f64 	%fd31, %fd30, %fd34;
	fma.rn.f64 	%fd34, %fd31, %fd2, %fd34;
	add.s32 	%r61, %r214, 1;
	sub.s32 	%r217, %r61, %r124;
	setp.gt.s32 	%p126, %r217, %r214;
	mov.f32 	%f406, %f1;
	@%p126 bra 	$L__BB2_20;
	bra.uni 	$L__BB2_86;
$L__BB2_20:
	setp.eq.s32 	%p208, %r125, 0;
	@%p208 bra 	$L__BB2_22;
	cvt.rn.f32.f64 	%f399, %fd34;
	mul.f32 	%f400, %f82, %f399;
	sub.f32 	%f407, %f406, %f400;
	bra.uni 	$L__BB2_23;
$L__BB2_22:
	cvt.rn.f32.f64 	%f401, %fd34;
	fma.rn.f32 	%f407, %f82, %f401, %f406;
$L__BB2_23:
	add.s64 	%rd238, %rd4, %rd160;
	st.global.f32 	[%rd238], %f407;
	setp.lt.s32 	%p209, %r61, %r127;
	mov.u32 	%r214, %r61;
	@%p209 bra 	$L__BB2_19;
$L__BB2_24:
	add.s32 	%r199, %r199, %r25;
	setp.lt.s32 	%p210, %r199, %r126;
	@%p210 bra 	$L__BB2_4;
$L__BB2_25:
	ret;
$L__BB2_26:
	setp.eq.s32 	%p146, %r8, 0;
	@%p146 bra 	$L__BB2_20;
	setp.lt.u32 	%p147, %r9, 7;
	@%p147 bra 	$L__BB2_29;
	mad.lo.s32 	%r191, %r217, %r126, %r199;
	mul.wide.s32 	%rd183, %r191, 4;
	add.s64 	%rd184, %rd3, %rd183;
	ld.global.nc.f32 	%f312, [%rd184];
	setp.gt.f32 	%p148, %f312, %f406;
	selp.f32 	%f313, %f312, %f406, %p148;
	mul.wide.u32 	%rd185, %r126, 4;
	add.s64 	%rd186, %rd184, %rd185;
	ld.global.nc.f32 	%f314, [%rd186];
	setp.gt.f32 	%p149, %f314, %f313;
	selp.f32 	%f315, %f314, %f313, %p149;
	add.s64 	%rd187, %rd186, %rd185;
	ld.global.nc.f32 	%f316, [%rd187];
	setp.gt.f32 	%p150, %f316, %f315;
	selp.f32 	%f317, %f316, %f315, %p150;
	add.s64 	%rd188, %rd187, %rd185;
	ld.global.nc.f32 	%f318, [%rd188];
	setp.gt.f32 	%p151, %f318, %f317;
	selp.f32 	%f319, %f318, %f317, %p151;
	add.s64 	%rd189, %rd188, %rd185;
	ld.global.nc.f32 	%f320, [%rd189];
	setp.gt.f32 	%p152, %f320, %f319;
	selp.f32 	%f321, %f320, %f319, %p152;
	add.s64 	%rd190, %rd189, %rd185;
	ld.global.nc.f32 	%f322, [%rd190];
	setp.gt.f32 	%p153, %f322, %f321;
	selp.f32 	%f323, %f322, %f321, %p153;
	add.s64 	%rd191, %rd190, %rd185;
	ld.global.nc.f32 	%f324, [%rd191];
	setp.gt.f32 	%p154, %f324, %f323;
	selp.f32 	%f325, %f324, %f323, %p154;
	add.s64 	%rd192, %rd191, %rd185;
	ld.global.nc.f32 	%f326, [%rd192];
	setp.gt.f32 	%p155, %f326, %f325;
	selp.f32 	%f406, %f326, %f325, %p155;
	add.s32 	%r217, %r217, 8;
$L__BB2_29:
	setp.eq.s32 	%p156, %r10, 0;
	@%p156 bra 	$L__BB2_20;
	setp.lt.u32 	%p157, %r11, 3;
	@%p157 bra 	$L__BB2_32;
	mad.lo.s32 	%r192, %r217, %r126, %r199;
	mul.wide.s32 	%rd193, %r192, 4;
	add.s64 	%rd194, %rd3, %rd193;
	ld.global.nc.f32 	%f328, [%rd194];
	setp.gt.f32 	%p158, %f328, %f406;
	selp.f32 	%f329, %f328, %f406, %p158;
	mul.wide.u32 	%rd195, %r126, 4;
	add.s64 	%rd196, %rd194, %rd195;
	ld.global.nc.f32 	%f330, [%rd196];
	setp.gt.f32 	%p159, %f330, %f329;
	selp.f32 	%f331, %f330, %f329, %p159;
	add.s64 	%rd197, %rd196, %rd195;
	ld.global.nc.f32 	%f332, [%rd197];
	setp.gt.f32 	%p160, %f332, %f331;
	selp.f32 	%f333, %f332, %f331, %p160;
	add.s64 	%rd198, %rd197, %rd195;
	ld.global.nc.f32 	%f334, [%rd198];
	setp.gt.f32 	%p161, %f334, %f333;
	selp.f32 	%f406, %f334, %f333, %p161;
	add.s32 	%r217, %r217, 4;
$L__BB2_32:
	setp.eq.s32 	%p162, %r14, 0;
	@%p162 bra 	$L__BB2_20;
	setp.eq.s32 	%p163, %r14, 1;
	mad.lo.s32 	%r193, %r217, %r126, %r199;
	mul.wide.s32 	%rd199, %r193, 4;
	add.s64 	%rd8, %rd3, %rd199;
	ld.global.nc.f32 	%f335, [%rd8];
	setp.gt.f32 	%p164, %f335, %f406;
	selp.f32 	%f406, %f335, %f406, %p164;
	@%p163 bra 	$L__BB2_20;
	setp.eq.s32 	%p165, %r14, 2;
	mul.wide.u32 	%rd9, %r126, 4;
	add.s64 	%rd10, %rd8, %rd9;
	ld.global.nc.f32 	%f336, [%rd10];
	setp.gt.f32 	%p166, %f336, %f406;
	selp.f32 	%f406, %f336, %f406, %p166;
	@%p165 bra 	$L__BB2_20;
	add.s64 	%rd200, %rd10, %rd9;
	ld.global.nc.f32 	%f337, [%rd200];
	setp.gt.f32 	%p167, %f337, %f406;
	selp.f32 	%f406, %f337, %f406, %p167;
	bra.uni 	$L__BB2_20;
$L__BB2_36:
	setp.eq.s32 	%p60, %r101, 0;
	@%p60 bra 	$L__BB2_46;
	and.b32  	%r74, %r79, 7;
	setp.lt.u32 	%p61, %r101, 8;
	@%p61 bra 	$L__BB2_39;
	mad.lo.s32 	%r176, %r220, %r126, %r199;
	mul.wide.s32 	%rd104, %r176, 4;
	add.s64 	%rd105, %rd3, %rd104;
	ld.global.nc.f32 	%f177, [%rd105];
	setp.gt.f32 	%p62, %f177, %f423;
	selp.f32 	%f178, %f177, %f423, %p62;
	mul.wide.u32 	%rd106, %r126, 4;
	add.s64 	%rd107, %rd105, %rd106;
	ld.global.nc.f32 	%f179, [%rd107];
	setp.gt.f32 	%p63, %f179, %f178;
	selp.f32 	%f180, %f179, %f178, %p63;
	add.s64 	%rd108, %rd107, %rd106;
	ld.global.nc.f32 	%f181, [%rd108];
	setp.gt.f32 	%p64, %f181, %f180;
	selp.f32 	%f182, %f181, %f180, %p64;
	add.s64 	%rd109, %rd108, %rd106;
	ld.global.nc.f32 	%f183, [%rd109];
	setp.gt.f32 	%p65, %f183, %f182;
	selp.f32 	%f184, %f183, %f182, %p65;
	add.s64 	%rd110, %rd109, %rd106;
	ld.global.nc.f32 	%f185, [%rd110];
	setp.gt.f32 	%p66, %f185, %f184;
	selp.f32 	%f186, %f185, %f184, %p66;
	add.s64 	%rd111, %rd110, %rd106;
	ld.global.nc.f32 	%f187, [%rd111];
	setp.gt.f32 	%p67, %f187, %f186;
	selp.f32 	%f188, %f187, %f186, %p67;
	add.s64 	%rd112, %rd111, %rd106;
	ld.global.nc.f32 	%f189, [%rd112];
	setp.gt.f32 	%p68, %f189, %f188;
	selp.f32 	%f190, %f189, %f188, %p68;
	add.s64 	%rd113, %rd112, %rd106;
	ld.global.nc.f32 	%f191, [%rd113];
	setp.gt.f32 	%p69, %f191, %f190;
	selp.f32 	%f423, %f191, %f190, %p69;
	add.s32 	%r220, %r220, 8;
$L__BB2_39:
	setp.eq.s32 	%p70, %r74, 0;
	@%p70 bra 	$L__BB2_46;
	setp.lt.u32 	%p71, %r74, 4;
	@%p71 bra 	$L__BB2_42;
	mad.lo.s32 	%r177, %r220, %r126, %r199;
	mul.wide.s32 	%rd114, %r177, 4;
	add.s64 	%rd115, %rd3, %rd114;
	ld.global.nc.f32 	%f193, [%rd115];
	setp.gt.f32 	%p72, %f193, %f423;
	selp.f32 	%f194, %f193, %f423, %p72;
	mul.wide.u32 	%rd116, %r126, 4;
	add.s64 	%rd117, %rd115, %rd116;
	ld.global.nc.f32 	%f195, [%rd117];
	setp.gt.f32 	%p73, %f195, %f194;
	selp.f32 	%f196, %f195, %f194, %p73;
	add.s64 	%rd118, %rd117, %rd116;
	ld.global.nc.f32 	%f197, [%rd118];
	setp.gt.f32 	%p74, %f197, %f196;
	selp.f32 	%f198, %f197, %f196, %p74;
	add.s64 	%rd119, %rd118, %rd116;
	ld.global.nc.f32 	%f199, [%rd119];
	setp.gt.f32 	%p75, %f199, %f198;
	selp.f32 	%f423, %f199, %f198, %p75;
	add.s32 	%r220, %r220, 4;
$L__BB2_42:
	setp.eq.s32 	%p76, %r80, 0;
	@%p76 bra 	$L__BB2_46;
	mad.lo.s32 	%r178, %r220, %r126, %r199;
	mul.wide.s32 	%rd120, %r178, 4;
	add.s64 	%rd11, %rd3, %rd120;
	ld.global.nc.f32 	%f200, [%rd11];
	setp.gt.f32 	%p77, %f200, %f423;
	selp.f32 	%f423, %f200, %f423, %p77;
	setp.eq.s32 	%p78, %r80, 1;
	@%p78 bra 	$L__BB2_46;
	mul.wide.u32 	%rd12, %r126, 4;
	add.s64 	%rd13, %rd11, %rd12;
	ld.global.nc.f32 	%f201, [%rd13];
	setp.gt.f32 	%p79, %f201, %f423;
	selp.f32 	%f423, %f201, %f423, %p79;
	setp.eq.s32 	%p80, %r80, 2;
	@%p80 bra 	$L__BB2_46;
	add.s64 	%rd121, %rd13, %rd12;
	ld.global.nc.f32 	%f202, [%rd121];
	setp.gt.f32 	%p81, %f202, %f423;
	selp.f32 	%f423, %f202, %f423, %p81;
$L__BB2_46:
	setp.eq.s32 	%p122, %r125, 0;
	@%p122 bra 	$L__BB2_17;
	cvt.rn.f32.f64 	%f264, %fd34;
	mul.f32 	%f265, %f82, %f264;
	sub.f32 	%f404, %f423, %f265;
	bra.uni 	$L__BB2_18;
$L__BB2_48:
	sub.f32 	%f420, %f40, %f41;
$L__BB2_49:
	cvt.f64.f32 	%fd27, %f420;
	add.f64 	%fd11, %fd35, %fd27;
	add.s32 	%r169, %r223, 1;
	mul.wide.u32 	%rd76, %r126, 4;
	add.s64 	%rd77, %rd14, %rd76;
	ld.global.nc.f32 	%f45, [%rd77];
	add.s64 	%rd78, %rd15, %rd76;
	ld.global.nc.f32 	%f46, [%rd78];
	setp.eq.s32 	%p33, %r169, %r220;
	@%p33 bra 	$L__BB2_51;
	add.s64 	%rd80, %rd1, %rd73;
	ld.global.nc.f32 	%f128, [%rd80];
	sub.f32 	%f129, %f45, %f46;
	sub.f32 	%f130, %f45, %f128;
	abs.f32 	%f131, %f130;
	setp.gt.f32 	%p34, %f131, %f129;
	selp.f32 	%f132, %f131, %f129, %p34;
	sub.f32 	%f133, %f46, %f128;
	abs.f32 	%f134, %f133;
	setp.gt.f32 	%p35, %f134, %f132;
	selp.f32 	%f421, %f134, %f132, %p35;
	bra.uni 	$L__BB2_52;
$L__BB2_51:
	sub.f32 	%f421, %f45, %f46;
$L__BB2_52:
	cvt.f64.f32 	%fd28, %f421;
	add.f64 	%fd35, %fd11, %fd28;
	add.s32 	%r223, %r223, 2;
$L__BB2_53:
	and.b32  	%r170, %r79, 1;
	setp.eq.b32 	%p36, %r170, 1;
	not.pred 	%p37, %p36;
	@%p37 bra 	$L__BB2_58;
	mul.lo.s32 	%r87, %r223, %r126;
	add.s32 	%r171, %r87, %r199;
	mul.wide.s32 	%rd81, %r171, 4;
	add.s64 	%rd82, %rd3, %rd81;
	ld.global.nc.f32 	%f50, [%rd82];
	add.s64 	%rd83, %rd2, %rd81;
	ld.global.nc.f32 	%f51, [%rd83];
	setp.eq.s32 	%p38, %r223, %r220;
	@%p38 bra 	$L__BB2_56;
	sub.s32 	%r172, %r87, %r126;
	add.s32 	%r173, %r172, %r199;
	mul.wide.s32 	%rd84, %r173, 4;
	add.s64 	%rd85, %rd1, %rd84;
	ld.global.nc.f32 	%f135, [%rd85];
	sub.f32 	%f136, %f50, %f51;
	sub.f32 	%f137, %f50, %f135;
	abs.f32 	%f138, %f137;
	setp.gt.f32 	%p39, %f138, %f136;
	selp.f32 	%f139, %f138, %f136, %p39;
	sub.f32 	%f140, %f51, %f135;
	abs.f32 	%f141, %f140;
	setp.gt.f32 	%p40, %f141, %f139;
	selp.f32 	%f422, %f141, %f139, %p40;
	bra.uni 	$L__BB2_57;
$L__BB2_56:
	sub.f32 	%f422, %f50, %f51;
$L__BB2_57:
	cvt.f64.f32 	%fd29, %f422;
	add.f64 	%fd35, %fd35, %fd29;
$L__BB2_58:
	setp.eq.s32 	%p41, %r125, 0;
	div.rn.f64 	%fd34, %fd35, %fd1;
	@%p41 bra 	$L__BB2_73;
	and.b32  	%r101, %r79, 15;
	setp.gt.u32 	%p42, %r81, -16;
	mov.f32 	%f423, 0fFF7FFFFF;
	@%p42 bra 	$L__BB2_36;
	and.b32  	%r102, %r79, -16;
	mov.b32 	%r213, 0;
	mov.f32 	%f423, 0fFF7FFFFF;
$L__BB2_61:
	.pragma "nounroll";
	mad.lo.s32 	%r175, %r220, %r126, %r199;
	mul.wide.s32 	%rd86, %r175, 4;
	add.s64 	%rd87, %rd3, %rd86;
	ld.global.nc.f32 	%f145, [%rd87];
	setp.gt.f32 	%p43, %f145, %f423;
	selp.f32 	%f146, %f145, %f423, %p43;
	mul.wide.u32 	%rd88, %r126, 4;
	add.s64 	%rd89, %rd87, %rd88;
	ld.global.nc.f32 	%f147, [%rd89];
	setp.gt.f32 	%p44, %f147, %f146;
	selp.f32 	%f148, %f147, %f146, %p44;
	add.s64 	%rd90, %rd89, %rd88;
	ld.global.nc.f32 	%f149, [%rd90];
	setp.gt.f32 	%p45, %f149, %f148;
	selp.f32 	%f150, %f149, %f148, %p45;
	add.s64 	%rd91, %rd90, %rd88;
	ld.global.nc.f32 	%f151, [%rd91];
	setp.gt.f32 	%p46, %f151, %f150;
	selp.f32 	%f152, %f151, %f150, %p46;
	add.s64 	%rd92, %rd91, %rd88;
	ld.global.nc.f32 	%f153, [%rd92];
	setp.gt.f32 	%p47, %f153, %f152;
	selp.f32 	%f154, %f153, %f152, %p47;
	add.s64 	%rd93, %rd92, %rd88;
	ld.global.nc.f32 	%f155, [%rd93];
	setp.gt.f32 	%p48, %f155, %f154;
	selp.f32 	%f156, %f155, %f154, %p48;
	add.s64 	%rd94, %rd93, %rd88;
	ld.global.nc.f32 	%f157, [%rd94];
	setp.gt.f32 	%p49, %f157, %f156;
	selp.f32 	%f158, %f157, %f156, %p49;
	add.s64 	%rd95, %rd94, %rd88;
	ld.global.nc.f32 	%f159, [%rd95];
	setp.gt.f32 	%p50, %f159, %f158;
	selp.f32 	%f160, %f159, %f158, %p50;
	add.s64 	%rd96, %rd95, %rd88;
	ld.global.nc.f32 	%f161, [%rd96];
	setp.gt.f32 	%p51, %f161, %f160;
	selp.f32 	%f162, %f161, %f160, %p51;
	add.s64 	%rd97, %rd96, %rd88;
	ld.global.nc.f32 	%f163, [%rd97];
	setp.gt.f32 	%p52, %f163, %f162;
	selp.f32 	%f164, %f163, %f162, %p52;
	add.s64 	%rd98, %rd97, %rd88;
	ld.global.nc.f32 	%f165, [%rd98];
	setp.gt.f32 	%p53, %f165, %f164;
	selp.f32 	%f166, %f165, %f164, %p53;
	add.s64 	%rd99, %rd98, %rd88;
	ld.global.nc.f32 	%f167, [%rd99];
	setp.gt.f32 	%p54, %f167, %f166;
	selp.f32 	%f168, %f167, %f166, %p54;
	add.s64 	%rd100, %rd99, %rd88;
	ld.global.nc.f32 	%f169, [%rd100];
	setp.gt.f32 	%p55, %f169, %f168;
	selp.f32 	%f170, %f169, %f168, %p55;
	add.s64 	%rd101, %rd100, %rd88;
	ld.global.nc.f32 	%f171, [%rd101];
	setp.gt.f32 	%p56, %f171, %f170;
	selp.f32 	%f172, %f171, %f170, %p56;
	add.s64 	%rd102, %rd101, %rd88;
	ld.global.nc.f32 	%f173, [%rd102];
	setp.gt.f32 	%p57, %f173, %f172;
	selp.f32 	%f174, %f173, %f172, %p57;
	add.s64 	%rd103, %rd102, %rd88;
	ld.global.nc.f32 	%f175, [%rd103];
	setp.gt.f32 	%p58, %f175, %f174;
	selp.f32 	%f423, %f175, %f174, %p58;
	add.s32 	%r220, %r220, 16;
	add.s32 	%r213, %r213, 16;
	setp.eq.s32 	%p59, %r213, %r102;
	@%p59 bra 	$L__BB2_36;
	bra.uni 	$L__BB2_61;
$L__BB2_62:
	setp.lt.u32 	%p6, %r6, 224;
	mov.u32 	%r225, %r2;
	@%p6 bra 	$L__BB2_65;
	add.s32 	%r208, %r15, %r199;
	add.s32 	%r207, %r17, %r199;
	add.s32 	%r206, %r18, %r199;
	add.s32 	%r205, %r19, %r199;
	add.s32 	%r204, %r20, %r199;
	add.s32 	%r203, %r21, %r199;
	add.s32 	%r202, %r22, %r199;
	add.s32 	%r201, %r23, %r199;
	mov.u32 	%r200, %r24;
	mov.u32 	%r225, %r2;
$L__BB2_64:
	.pragma "nounroll";
	mul.wide.s32 	%rd29, %r201, 4;
	add.s64 	%rd30, %rd4, %rd29;
	mov.b32 	%r144, 2143289344;
	st.global.u32 	[%rd30], %r144;
	mul.wide.s32 	%rd31, %r202, 4;
	add.s64 	%rd32, %rd4, %rd31;
	st.global.u32 	[%rd32], %r144;
	mul.wide.s32 	%rd33, %r204, 4;
	add.s64 	%rd34, %rd4, %rd33;
	st.global.u32 	[%rd34], %r144;
	mul.wide.s32 	%rd35, %r203, 4;
	add.s64 	%rd36, %rd4, %rd35;
	st.global.u32 	[%rd36], %r144;
	mul.wide.s32 	%rd37, %r208, 4;
	add.s64 	%rd38, %rd4, %rd37;
	st.global.u32 	[%rd38], %r144;
	mul.wide.s32 	%rd39, %r207, 4;
	add.s64 	%rd40, %rd4, %rd39;
	st.global.u32 	[%rd40], %r144;
	mul.wide.s32 	%rd41, %r206, 4;
	add.s64 	%rd42, %rd4, %rd41;
	st.global.u32 	[%rd42], %r144;
	mul.wide.s32 	%rd43, %r205, 4;
	add.s64 	%rd44, %rd4, %rd43;
	st.global.u32 	[%rd44], %r144;
	add.s32 	%r225, %r225, 256;
	add.s32 	%r208, %r208, %r16;
	add.s32 	%r207, %r207, %r16;
	add.s32 	%r206, %r206, %r16;
	add.s32 	%r205, %r205, %r16;
	add.s32 	%r204, %r204, %r16;
	add.s32 	%r203, %r203, %r16;
	add.s32 	%r202, %r202, %r16;
	add.s32 	%r201, %r201, %r16;
	add.s32 	%r200, %r200, 8;
	setp.eq.s32 	%p7, %r200, 0;
	@%p7 bra 	$L__BB2_65;
	bra.uni 	$L__BB2_64;
$L__BB2_65:
	setp.eq.s32 	%p8, %r7, 0;
	@%p8 bra 	$L__BB2_5;
	add.s32 	%r145, %r7, -1;
	setp.lt.u32 	%p9, %r145, 3;
	@%p9 bra 	$L__BB2_68;
	mad.lo.s32 	%r146, %r225, %r126, %r199;
	mul.wide.s32 	%rd45, %r146, 4;
	add.s64 	%rd46, %rd4, %rd45;
	mov.b32 	%r147, 2143289344;
	st.global.u32 	[%rd46], %r147;
	shl.b32 	%r148, %r126, 5;
	add.s32 	%r149, %r146, %r148;
	mul.wide.s32 	%rd47, %r149, 4;
	add.s64 	%rd48, %rd4, %rd47;
	st.global.u32 	[%rd48], %r147;
	shl.b32 	%r150, %r126, 6;
	add.s32 	%r151, %r146, %r150;
	mul.wide.s32 	%rd49, %r151, 4;
	add.s64 	%rd50, %rd4, %rd49;
	st.global.u32 	[%rd50], %r147;
	add.s32 	%r152, %r151, %r148;
	mul.wide.s32 	%rd51, %r152, 4;
	add.s64 	%rd52, %rd4, %rd51;
	st.global.u32 	[%rd52], %r147;
	add.s32 	%r225, %r225, 128;
$L__BB2_68:
	setp.eq.s32 	%p10, %r12, 0;
	@%p10 bra 	$L__BB2_5;
	and.b32  	%r153, %r6, 96;
	setp.eq.s32 	%p11, %r153, 0;
	@%p11 bra 	$L__BB2_71;
	mad.lo.s32 	%r154, %r225, %r126, %r199;
	mul.wide.s32 	%rd53, %r154, 4;
	add.s64 	%rd54, %rd4, %rd53;
	mov.b32 	%r155, 2143289344;
	st.global.u32 	[%rd54], %r155;
	shl.b32 	%r156, %r126, 5;
	add.s32 	%r157, %r154, %r156;
	mul.wide.s32 	%rd55, %r157, 4;
	add.s64 	%rd56, %rd4, %rd55;
	st.global.u32 	[%rd56], %r155;
	add.s32 	%r225, %r225, 64;
$L__BB2_71:
	and.b32  	%r158, %r6, 32;
	setp.ne.s32 	%p12, %r158, 0;
	@%p12 bra 	$L__BB2_5;
	mad.lo.s32 	%r159, %r225, %r126, %r199;
	mul.wide.s32 	%rd57, %r159, 4;
	add.s64 	%rd58, %rd4, %rd57;
	mov.b32 	%r160, 2143289344;
	st.global.u32 	[%rd58], %r160;
	bra.uni 	$L__BB2_5;
$L__BB2_73:
	and.b32  	%r103, %r79, 15;
	setp.gt.u32 	%p82, %r81, -16;
	mov.f32 	%f423, 0f7F7FFFFF;
	@%p82 bra 	$L__BB2_76;
	and.b32  	%r104, %r79, -16;
	mov.b32 	%r229, 0;
	mov.f32 	%f423, 0f7F7FFFFF;
$L__BB2_75:
	.pragma "nounroll";
	mad.lo.s32 	%r180, %r220, %r126, %r199;
	mul.wide.s32 	%rd122, %r180, 4;
	add.s64 	%rd123, %rd2, %rd122;
	ld.global.nc.f32 	%f206, [%rd123];
	setp.lt.f32 	%p83, %f206, %f423;
	selp.f32 	%f207, %f206, %f423, %p83;
	mul.wide.u32 	%rd124, %r126, 4;
	add.s64 	%rd125, %rd123, %rd124;
	ld.global.nc.f32 	%f208, [%rd125];
	setp.lt.f32 	%p84, %f208, %f207;
	selp.f32 	%f209, %f208, %f207, %p84;
	add.s64 	%rd126, %rd125, %rd124;
	ld.global.nc.f32 	%f210, [%rd126];
	setp.lt.f32 	%p85, %f210, %f209;
	selp.f32 	%f211, %f210, %f209, %p85;
	add.s64 	%rd127, %rd126, %rd124;
	ld.global.nc.f32 	%f212, [%rd127];
	setp.lt.f32 	%p86, %f212, %f211;
	selp.f32 	%f213, %f212, %f211, %p86;
	add.s64 	%rd128, %rd127, %rd124;
	ld.global.nc.f32 	%f214, [%rd128];
	setp.lt.f32 	%p87, %f214, %f213;
	selp.f32 	%f215, %f214, %f213, %p87;
	add.s64 	%rd129, %rd128, %rd124;
	ld.global.nc.f32 	%f216, [%rd129];
	setp.lt.f32 	%p88, %f216, %f215;
	selp.f32 	%f217, %f216, %f215, %p88;
	add.s64 	%rd130, %rd129, %rd124;
	ld.global.nc.f32 	%f218, [%rd130];
	setp.lt.f32 	%p89, %f218, %f217;
	selp.f32 	%f219, %f218, %f217, %p89;
	add.s64 	%rd131, %rd130, %rd124;
	ld.global.nc.f32 	%f220, [%rd131];
	setp.lt.f32 	%p90, %f220, %f219;
	selp.f32 	%f221, %f220, %f219, %p90;
	add.s64 	%rd132, %rd131, %rd124;
	ld.global.nc.f32 	%f222, [%rd132];
	setp.lt.f32 	%p91, %f222, %f221;
	selp.f32 	%f223, %f222, %f221, %p91;
	add.s64 	%rd133, %rd132, %rd124;
	ld.global.nc.f32 	%f224, [%rd133];
	setp.lt.f32 	%p92, %f224, %f223;
	selp.f32 	%f225, %f224, %f223, %p92;
	add.s64 	%rd134, %rd133, %rd124;
	ld.global.nc.f32 	%f226, [%rd134];
	setp.lt.f32 	%p93, %f226, %f225;
	selp.f32 	%f227, %f226, %f225, %p93;
	add.s64 	%rd135, %rd134, %rd124;
	ld.global.nc.f32 	%f228, [%rd135];
	setp.lt.f32 	%p94, %f228, %f227;
	selp.f32 	%f229, %f228, %f227, %p94;
	add.s64 	%rd136, %rd135, %rd124;
	ld.global.nc.f32 	%f230, [%rd136];
	setp.lt.f32 	%p95, %f230, %f229;
	selp.f32 	%f231, %f230, %f229, %p95;
	add.s64 	%rd137, %rd136, %rd124;
	ld.global.nc.f32 	%f232, [%rd137];
	setp.lt.f32 	%p96, %f232, %f231;
	selp.f32 	%f233, %f232, %f231, %p96;
	add.s64 	%rd138, %rd137, %rd124;
	ld.global.nc.f32 	%f234, [%rd138];
	setp.lt.f32 	%p97, %f234, %f233;
	selp.f32 	%f235, %f234, %f233, %p97;
	add.s64 	%rd139, %rd138, %rd124;
	ld.global.nc.f32 	%f236, [%rd139];
	setp.lt.f32 	%p98, %f236, %f235;
	selp.f32 	%f423, %f236, %f235, %p98;
	add.s32 	%r220, %r220, 16;
	add.s32 	%r229, %r229, 16;
	setp.ne.s32 	%p99, %r229, %r104;
	@%p99 bra 	$L__BB2_75;
$L__BB2_76:
	setp.eq.s32 	%p100, %r103, 0;
	@%p100 bra 	$L__BB2_46;
	and.b32  	%r110, %r79, 7;
	setp.lt.u32 	%p101, %r103, 8;
	@%p101 bra 	$L__BB2_79;
	mad.lo.s32 	%r181, %r220, %r126, %r199;
	mul.wide.s32 	%rd140, %r181, 4;
	add.s64 	%rd141, %rd2, %rd140;
	ld.global.nc.f32 	%f238, [%rd141];
	setp.lt.f32 	%p102, %f238, %f423;
	selp.f32 	%f239, %f238, %f423, %p102;
	mul.wide.u32 	%rd142, %r126, 4;
	add.s64 	%rd143, %rd141, %rd142;
	ld.global.nc.f32 	%f240, [%rd143];
	setp.lt.f32 	%p103, %f240, %f239;
	selp.f32 	%f241, %f240, %f239, %p103;
	add.s64 	%rd144, %rd143, %rd142;
	ld.global.nc.f32 	%f242, [%rd144];
	setp.lt.f32 	%p104, %f242, %f241;
	selp.f32 	%f243, %f242, %f241, %p104;
	add.s64 	%rd145, %rd144, %rd142;
	ld.global.nc.f32 	%f244, [%rd145];
	setp.lt.f32 	%p105, %f244, %f243;
	selp.f32 	%f245, %f244, %f243, %p105;
	add.s64 	%rd146, %rd145, %rd142;
	ld.global.nc.f32 	%f246, [%rd146];
	setp.lt.f32 	%p106, %f246, %f245;
	selp.f32 	%f247, %f246, %f245, %p106;
	add.s64 	%rd147, %rd146, %rd142;
	ld.global.nc.f32 	%f248, [%rd147];
	setp.lt.f32 	%p107, %f248, %f247;
	selp.f32 	%f249, %f248, %f247, %p107;
	add.s64 	%rd148, %rd147, %rd142;
	ld.global.nc.f32 	%f250, [%rd148];
	setp.lt.f32 	%p108, %f250, %f249;
	selp.f32 	%f251, %f250, %f249, %p108;
	add.s64 	%rd149, %rd148, %rd142;
	ld.global.nc.f32 	%f252, [%rd149];
	setp.lt.f32 	%p109, %f252, %f251;
	selp.f32 	%f423, %f252, %f251, %p109;
	add.s32 	%r220, %r220, 8;
$L__BB2_79:
	setp.eq.s32 	%p110, %r110, 0;
	@%p110 bra 	$L__BB2_46;
	setp.lt.u32 	%p111, %r110, 4;
	@%p111 bra 	$L__BB2_82;
	mad.lo.s32 	%r182, %r220, %r126, %r199;
	mul.wide.s32 	%rd150, %r182, 4;
	add.s64 	%rd151, %rd2, %rd150;
	ld.global.nc.f32 	%f254, [%rd151];
	setp.lt.f32 	%p112, %f254, %f423;
	selp.f32 	%f255, %f254, %f423, %p112;
	add.s64 	%rd153, %rd151, %rd17;
	ld.global.nc.f32 	%f256, [%rd153];
	setp.lt.f32 	%p113, %f256, %f255;
	selp.f32 	%f257, %f256, %f255, %p113;
	add.s64 	%rd154, %rd153, %rd17;
	ld.global.nc.f32 	%f258, [%rd154];
	setp.lt.f32 	%p114, %f258, %f257;
	selp.f32 	%f259, %f258, %f257, %p114;
	add.s64 	%rd155, %rd154, %rd17;
	ld.global.nc.f32 	%f260, [%rd155];
	setp.lt.f32 	%p115, %f260, %f259;
	selp.f32 	%f423, %f260, %f259, %p115;
	add.s32 	%r220, %r220, 4;
$L__BB2_82:
	setp.eq.s32 	%p116, %r80, 0;
	@%p116 bra 	$L__BB2_46;
	mad.lo.s32 	%r183, %r220, %r126, %r199;
	mul.wide.s32 	%rd156, %r183, 4;
	add.s64 	%rd16, %rd2, %rd156;
	ld.global.nc.f32 	%f261, [%rd16];
	setp.lt.f32 	%p117, %f261, %f423;
	selp.f32 	%f423, %f261, %f423, %p117;
	setp.eq.s32 	%p118, %r80, 1;
	@%p118 bra 	$L__BB2_46;
	add.s64 	%rd18, %rd16, %rd17;
	ld.global.nc.f32 	%f262, [%rd18];
	setp.lt.f32 	%p119, %f262, %f423;
	selp.f32 	%f423, %f262, %f423, %p119;
	setp.eq.s32 	%p120, %r80, 2;
	@%p120 bra 	$L__BB2_46;
	add.s64 	%rd157, %rd18, %rd17;
	ld.global.nc.f32 	%f263, [%rd157];
	setp.lt.f32 	%p121, %f263, %f423;
	selp.f32 	%f423, %f263, %f423, %p121;
	bra.uni 	$L__BB2_46;
$L__BB2_86:
	setp.eq.s32 	%p127, %r125, 0;
	@%p127 bra 	$L__BB2_90;
	setp.lt.u32 	%p128, %r124, 16;
	mov.f32 	%f406, 0fFF7FFFFF;
	@%p128 bra 	$L__BB2_26;
	mov.b32 	%r216, 0;
	mov.f32 	%f406, 0fFF7FFFFF;
$L__BB2_89:
	.pragma "nounroll";
	mad.lo.s32 	%r190, %r217, %r126, %r199;
	mul.wide.s32 	%rd165, %r190, 4;
	add.s64 	%rd166, %rd3, %rd165;
	ld.global.nc.f32 	%f280, [%rd166];
	setp.gt.f32 	%p129, %f280, %f406;
	selp.f32 	%f281, %f280, %f406, %p129;
	mul.wide.u32 	%rd167, %r126, 4;
	add.s64 	%rd168, %rd166, %rd167;
	ld.global.nc.f32 	%f282, [%rd168];
	setp.gt.f32 	%p130, %f282, %f281;
	selp.f32 	%f283, %f282, %f281, %p130;
	add.s64 	%rd169, %rd168, %rd167;
	ld.global.nc.f32 	%f284, [%rd169];
	setp.gt.f32 	%p131, %f284, %f283;
	selp.f32 	%f285, %f284, %f283, %p131;
	add.s64 	%rd170, %rd169, %rd167;
	ld.global.nc.f32 	%f286, [%rd170];
	setp.gt.f32 	%p132, %f286, %f285;
	selp.f32 	%f287, %f286, %f285, %p132;
	add.s64 	%rd171, %rd170, %rd167;
	ld.global.nc.f32 	%f288, [%rd171];
	setp.gt.f32 	%p133, %f288, %f287;
	selp.f32 	%f289, %f288, %f287, %p133;
	add.s64 	%rd172, %rd171, %rd167;
	ld.global.nc.f32 	%f290, [%rd172];
	setp.gt.f32 	%p134, %f290, %f289;
	selp.f32 	%f291, %f290, %f289, %p134;
	add.s64 	%rd173, %rd172, %rd167;
	ld.global.nc.f32 	%f292, [%rd173];
	setp.gt.f32 	%p135, %f292, %f291;
	selp.f32 	%f293, %f292, %f291, %p135;
	add.s64 	%rd174, %rd173, %rd167;
	ld.global.nc.f32 	%f294, [%rd174];
	setp.gt.f32 	%p136, %f294, %f293;
	selp.f32 	%f295, %f294, %f293, %p136;
	add.s64 	%rd175, %rd174, %rd167;
	ld.global.nc.f32 	%f296, [%rd175];
	setp.gt.f32 	%p137, %f296, %f295;
	selp.f32 	%f297, %f296, %f295, %p137;
	add.s64 	%rd176, %rd175, %rd167;
	ld.global.nc.f32 	%f298, [%rd176];
	setp.gt.f32 	%p138, %f298, %f297;
	selp.f32 	%f299, %f298, %f297, %p138;
	add.s64 	%rd177, %rd176, %rd167;
	ld.global.nc.f32 	%f300, [%rd177];
	setp.gt.f32 	%p139, %f300, %f299;
	selp.f32 	%f301, %f300, %f299, %p139;
	add.s64 	%rd178, %rd177, %rd167;
	ld.global.nc.f32 	%f302, [%rd178];
	setp.gt.f32 	%p140, %f302, %f301;
	selp.f32 	%f303, %f302, %f301, %p140;
	add.s64 	%rd179, %rd178, %rd167;
	ld.global.nc.f32 	%f304, [%rd179];
	setp.gt.f32 	%p141, %f304, %f303;
	selp.f32 	%f305, %f304, %f303, %p141;
	add.s64 	%rd180, %rd179, %rd167;
	ld.global.nc.f32 	%f306, [%rd180];
	setp.gt.f32 	%p142, %f306, %f305;
	selp.f32 	%f307, %f306, %f305, %p142;
	add.s64 	%rd181, %rd180, %rd167;
	ld.global.nc.f32 	%f308, [%rd181];
	setp.gt.f32 	%p143, %f308, %f307;
	selp.f32 	%f309, %f308, %f307, %p143;
	add.s64 	%rd182, %rd181, %rd167;
	ld.global.nc.f32 	%f310, [%rd182];
	setp.gt.f32 	%p144, %f310, %f309;
	selp.f32 	%f406, %f310, %f309, %p144;
	add.s32 	%r217, %r217, 16;
	add.s32 	%r216, %r216, 16;
	setp.eq.s32 	%p145, %r216, %r13;
	@%p145 bra 	$L__BB2_26;
	bra.uni 	$L__BB2_89;
$L__BB2_90:
	setp.lt.u32 	%p168, %r124, 16;
	mov.f32 	%f406, 0f7F7FFFFF;
	@%p168 bra 	$L__BB2_93;
	mov.b32 	%r234, 0;
	mov.f32 	%f406, 0f7F7FFFFF;
$L__BB2_92:
	.pragma "nounroll";
	mad.lo.s32 	%r195, %r217, %r126, %r199;
	mul.wide.s32 	%rd201, %r195, 4;
	add.s64 	%rd202, %rd2, %rd201;
	ld.global.nc.f32 	%f341, [%rd202];
	setp.lt.f32 	%p169, %f341, %f406;
	selp.f32 	%f342, %f341, %f406, %p169;
	mul.wide.u32 	%rd203, %r126, 4;
	add.s64 	%rd204, %rd202, %rd203;
	ld.global.nc.f32 	%f343, [%rd204];
	setp.lt.f32 	%p170, %f343, %f342;
	selp.f32 	%f344, %f343, %f342, %p170;
	add.s64 	%rd205, %rd204, %rd203;
	ld.global.nc.f32 	%f345, [%rd205];
	setp.lt.f32 	%p171, %f345, %f344;
	selp.f32 	%f346, %f345, %f344, %p171;
	add.s64 	%rd206, %rd205, %rd203;
	ld.global.nc.f32 	%f347, [%rd206];
	setp.lt.f32 	%p172, %f347, %f346;
	selp.f32 	%f348, %f347, %f346, %p172;
	add.s64 	%rd207, %rd206, %rd203;
	ld.global.nc.f32 	%f349, [%rd207];
	setp.lt.f32 	%p173, %f349, %f348;
	selp.f32 	%f350, %f349, %f348, %p173;
	add.s64 	%rd208, %rd207, %rd203;
	ld.global.nc.f32 	%f351, [%rd208];
	setp.lt.f32 	%p174, %f351, %f350;
	selp.f32 	%f352, %f351, %f350, %p174;
	add.s64 	%rd209, %rd208, %rd203;
	ld.global.nc.f32 	%f353, [%rd209];
	setp.lt.f32 	%p175, %f353, %f352;
	selp.f32 	%f354, %f353, %f352, %p175;
	add.s64 	%rd210, %rd209, %rd203;
	ld.global.nc.f32 	%f355, [%rd210];
	setp.lt.f32 	%p176, %f355, %f354;
	selp.f32 	%f356, %f355, %f354, %p176;
	add.s64 	%rd211, %rd210, %rd203;
	ld.global.nc.f32 	%f357, [%rd211];
	setp.lt.f32 	%p177, %f357, %f356;
	selp.f32 	%f358, %f357, %f356, %p177;
	add.s64 	%rd212, %rd211, %rd203;
	ld.global.nc.f32 	%f359, [%rd212];
	setp.lt.f32 	%p178, %f359, %f358;
	selp.f32 	%f360, %f359, %f358, %p178;
	add.s64 	%rd213, %rd212, %rd203;
	ld.global.nc.f32 	%f361, [%rd213];
	setp.lt.f32 	%p179, %f361, %f360;
	selp.f32 	%f362, %f361, %f360, %p179;
	add.s64 	%rd214, %rd213, %rd203;
	ld.global.nc.f32 	%f363, [%rd214];
	setp.lt.f32 	%p180, %f363, %f362;
	selp.f32 	%f364, %f363, %f362, %p180;
	add.s64 	%rd215, %rd214, %rd203;
	ld.global.nc.f32 	%f365, [%rd215];
	setp.lt.f32 	%p181, %f365, %f364;
	selp.f32 	%f366, %f365, %f364, %p181;
	add.s64 	%rd216, %rd215, %rd203;
	ld.global.nc.f32 	%f367, [%rd216];
	setp.lt.f32 	%p182, %f367, %f366;
	selp.f32 	%f368, %f367, %f366, %p182;
	add.s64 	%rd217, %rd216, %rd203;
	ld.global.nc.f32 	%f369, [%rd217];
	setp.lt.f32 	%p183, %f369, %f368;
	selp.f32 	%f370, %f369, %f368, %p183;
	add.s64 	%rd218, %rd217, %rd203;
	ld.global.nc.f32 	%f371, [%rd218];
	setp.lt.f32 	%p184, %f371, %f370;
	selp.f32 	%f406, %f371, %f370, %p184;
	add.s32 	%r217, %r217, 16;
	add.s32 	%r234, %r234, 16;
	setp.ne.s32 	%p185, %r234, %r13;
	@%p185 bra 	$L__BB2_92;
$L__BB2_93:
	setp.eq.s32 	%p186, %r8, 0;
	@%p186 bra 	$L__BB2_20;
	setp.lt.u32 	%p187, %r9, 7;
	@%p187 bra 	$L__BB2_96;
	mad.lo.s32 	%r196, %r217, %r126, %r199;
	mul.wide.s32 	%rd219, %r196, 4;
	add.s64 	%rd220, %rd2, %rd219;
	ld.global.nc.f32 	%f373, [%rd220];
	setp.lt.f32 	%p188, %f373, %f406;
	selp.f32 	%f374, %f373, %f406, %p188;
	mul.wide.u32 	%rd221, %r126, 4;
	add.s64 	%rd222, %rd220, %rd221;
	ld.global.nc.f32 	%f375, [%rd222];
	setp.lt.f32 	%p189, %f375, %f374;
	selp.f32 	%f376, %f375, %f374, %p189;
	add.s64 	%rd223, %rd222, %rd221;
	ld.global.nc.f32 	%f377, [%rd223];
	setp.lt.f32 	%p190, %f377, %f376;
	selp.f32 	%f378, %f377, %f376, %p190;
	add.s64 	%rd224, %rd223, %rd221;
	ld.global.nc.f32 	%f379, [%rd224];
	setp.lt.f32 	%p191, %f379, %f378;
	selp.f32 	%f380, %f379, %f378, %p191;
	add.s64 	%rd225, %rd224, %rd221;
	ld.global.nc.f32 	%f381, [%rd225];
	setp.lt.f32 	%p192, %f381, %f380;
	selp.f32 	%f382, %f381, %f380, %p192;
	add.s64 	%rd226, %rd225, %rd221;
	ld.global.nc.f32 	%f383, [%rd226];
	setp.lt.f32 	%p193, %f383, %f382;
	selp.f32 	%f384, %f383, %f382, %p193;
	add.s64 	%rd227, %rd226, %rd221;
	ld.global.nc.f32 	%f385, [%rd227];
	setp.lt.f32 	%p194, %f385, %f384;
	selp.f32 	%f386, %f385, %f384, %p194;
	add.s64 	%rd228, %rd227, %rd221;
	ld.global.nc.f32 	%f387, [%rd228];
	setp.lt.f32 	%p195, %f387, %f386;
	selp.f32 	%f406, %f387, %f386, %p195;
	add.s32 	%r217, %r217, 8;
$L__BB2_96:
	setp.eq.s32 	%p196, %r10, 0;
	@%p196 bra 	$L__BB2_20;
	setp.lt.u32 	%p197, %r11, 3;
	@%p197 bra 	$L__BB2_99;
	mad.lo.s32 	%r197, %r217, %r126, %r199;
	mul.wide.s32 	%rd229, %r197, 4;
	add.s64 	%rd230, %rd2, %rd229;
	ld.global.nc.f32 	%f389, [%rd230];
	setp.lt.f32 	%p198, %f389, %f406;
	selp.f32 	%f390, %f389, %f406, %p198;
	mul.wide.u32 	%rd231, %r126, 4;
	add.s64 	%rd232, %rd230, %rd231;
	ld.global.nc.f32 	%f391, [%rd232];
	setp.lt.f32 	%p199, %f391, %f390;
	selp.f32 	%f392, %f391, %f390, %p199;
	add.s64 	%rd233, %rd232, %rd231;
	ld.global.nc.f32 	%f393, [%rd233];
	setp.lt.f32 	%p200, %f393, %f392;
	selp.f32 	%f394, %f393, %f392, %p200;
	add.s64 	%rd234, %rd233, %rd231;
	ld.global.nc.f32 	%f395, [%rd234];
	setp.lt.f32 	%p201, %f395, %f394;
	selp.f32 	%f406, %f395, %f394, %p201;
	add.s32 	%r217, %r217, 4;
$L__BB2_99:
	setp.eq.s32 	%p202, %r14, 0;
	@%p202 bra 	$L__BB2_20;
	setp.eq.s32 	%p203, %r14, 1;
	mad.lo.s32 	%r198, %r217, %r126, %r199;
	mul.wide.s32 	%rd235, %r198, 4;
	add.s64 	%rd19, %rd2, %rd235;
	ld.global.nc.f32 	%f396, [%rd19];
	setp.lt.f32 	%p204, %f396, %f406;
	selp.f32 	%f406, %f396, %f406, %p204;
	@%p203 bra 	$L__BB2_20;
	setp.eq.s32 	%p205, %r14, 2;
	mul.wide.u32 	%rd20, %r126, 4;
	add.s64 	%rd21, %rd19, %rd20;
	ld.global.nc.f32 	%f397, [%rd21];
	setp.lt.f32 	%p206, %f397, %f406;
	selp.f32 	%f406, %f397, %f406, %p206;
	@%p205 bra 	$L__BB2_20;
	add.s64 	%rd236, %rd21, %rd20;
	ld.global.nc.f32 	%f398, [%rd236];
	setp.lt.f32 	%p207, %f398, %f406;
	selp.f32 	%f406, %f398, %f406, %p207;
	bra.uni 	$L__BB2_20;

}
	// .globl	chande_one_series_many_params_f32
.visible .entry chande_one_series_many_params_f32(
	.param .u64 .ptr .align 1 chande_one_series_many_params_f32_param_0,
	.param .u64 .ptr .align 1 chande_one_series_many_params_f32_param_1,
	.param .u64 .ptr .align 1 chande_one_series_many_params_f32_param_2,
	.param .u64 .ptr .align 1 chande_one_series_many_params_f32_param_3,
	.param .u64 .ptr .align 1 chande_one_series_many_params_f32_param_4,
	.param .u64 .ptr .align 1 chande_one_series_many_params_f32_param_5,
	.param .u64 .ptr .align 1 chande_one_series_many_params_f32_param_6,
	.param .u32 chande_one_series_many_params_f32_param_7,
	.param .u32 chande_one_series_many_params_f32_param_8,
	.param .u32 chande_one_series_many_params_f32_param_9,
	.param .u32 chande_one_series_many_params_f32_param_10,
	.param .u64 .ptr .align 1 chande_one_series_many_params_f32_param_11,
	.param .u64 .ptr .align 1 chande_one_series_many_params_f32_param_12,
	.param .u64 .ptr .align 1 chande_one_series_many_params_f32_param_13
)
{
	.reg .pred 	%p<77>;
	.reg .b16 	%rs<11>;
	.reg .b32 	%r<167>;
	.reg .b32 	%f<61>;
	.reg .b64 	%rd<75>;

	ld.param.u64 	%rd14, [chande_one_series_many_params_f32_param_0];
	ld.param.u64 	%rd15, [chande_one_series_many_params_f32_param_1];
	ld.param.u64 	%rd16, [chande_one_series_many_params_f32_param_2];
	ld.param.u64 	%rd22, [chande_one_series_many_params_f32_param_3];
	ld.param.u64 	%rd17, [chande_one_series_many_params_f32_param_4];
	ld.param.u64 	%rd18, [chande_one_series_many_params_f32_param_5];
	ld.param.u64 	%rd19, [chande_one_series_many_params_f32_param_6];
	ld.param.u32 	%r74, [chande_one_series_many_params_f32_param_7];
	ld.param.u32 	%r75, [chande_one_series_many_params_f32_param_8];
	ld.param.u32 	%r76, [chande_one_series_many_params_f32_param_9];
	ld.param.u32 	%r77, [chande_one_series_many_params_f32_param_10];
	ld.param.u64 	%rd20, [chande_one_series_many_params_f32_param_11];
	ld.param.u64 	%rd21, [chande_one_series_many_params_f32_param_12];
	ld.param.u64 	%rd23, [chande_one_series_many_params_f32_param_13];
	cvta.to.global.u64 	%rd1, %rd23;
	cvta.to.global.u64 	%rd2, %rd22;
	mov.u32 	%r1, %tid.x;
	and.b32  	%r2, %r1, 31;
	mov.u32 	%r3, %ntid.x;
	setp.lt.u32 	%p1, %r3, 32;
	@%p1 bra 	$L__BB3_70;
	shr.u32 	%r78, %r3, 5;
	shr.u32 	%r79, %r1, 5;
	mov.u32 	%r80, %ctaid.x;
	mad.lo.s32 	%r142, %r78, %r80, %r79;
	mov.u32 	%r81, %nctaid.x;
	mul.lo.s32 	%r5, %r78, %r81;
	add.s32 	%r6, %r77, -1;
	add.s32 	%r82, %r76, 31;
	shr.s32 	%r83, %r82, 31;
	shr.u32 	%r84, %r83, 27;
	add.s32 	%r85, %r82, %r84;
	shr.s32 	%r7, %r85, 5;
	setp.ge.s32 	%p2, %r142, %r7;
	@%p2 bra 	$L__BB3_70;
	setp.lt.s32 	%p3, %r75, 1;
	@%p3 bra 	$L__BB3_56;
	and.b32  	%r8, %r75, 7;
	and.b32  	%r9, %r75, 3;
	and.b32  	%r10, %r75, 2147483640;
	and.b32  	%r11, %r75, 1;
	cvta.to.global.u64 	%rd3, %rd17;
	cvta.to.global.u64 	%rd4, %rd18;
	cvta.to.global.u64 	%rd5, %rd19;
	cvta.to.global.u64 	%rd6, %rd14;
	cvta.to.global.u64 	%rd7, %rd15;
	cvta.to.global.u64 	%rd8, %rd16;
	cvta.to.global.u64 	%rd9, %rd21;
	cvta.to.global.u64 	%rd10, %rd20;
$L__BB3_4:
	shl.b32 	%r100, %r142, 5;
	or.b32  	%r13, %r100, %r2;
	setp.ge.s32 	%p21, %r13, %r76;
	@%p21 bra 	$L__BB3_33;
	setp.ge.s32 	%p22, %r74, %r75;
	mul.wide.s32 	%rd34, %r13, 4;
	add.s64 	%rd35, %rd2, %rd34;
	ld.global.nc.u32 	%r14, [%rd35];
	add.s64 	%rd36, %rd3, %rd34;
	ld.global.nc.f32 	%f1, [%rd36];
	add.s64 	%rd37, %rd4, %rd34;
	ld.global.nc.u32 	%r15, [%rd37];
	add.s64 	%rd38, %rd5, %rd34;
	ld.global.nc.f32 	%f2, [%rd38];
	add.s32 	%r16, %r14, %r74;
	add.s32 	%r17, %r16, -1;
	mul.lo.s32 	%r18, %r13, %r75;
	setp.lt.s32 	%p23, %r14, 1;
	setp.gt.s32 	%p24, %r16, %r75;
	or.pred  	%p25, %p23, %p24;
	or.pred  	%p26, %p22, %p25;
	@%p26 bra 	$L__BB3_34;
	setp.gt.s32 	%p27, %r16, 1;
	@%p27 bra 	$L__BB3_45;
$L__BB3_7:
	mul.lo.s32 	%r112, %r13, %r77;
	mul.wide.s32 	%rd47, %r112, 4;
	add.s64 	%rd11, %rd10, %rd47;
	add.s64 	%rd12, %rd9, %rd47;
	cvt.rn.f32.u32 	%f3, %r14;
	add.s32 	%r113, %r17, %r18;
	mul.wide.s32 	%rd48, %r113, 4;
	add.s64 	%rd13, %rd1, %rd48;
	mov.b16 	%rs10, 0;
	mov.f32 	%f55, 0f00000000;
	mov.b32 	%r145, 0;
	mov.f32 	%f60, %f55;
	mov.f32 	%f59, %f55;
	mov.f32 	%f58, %f55;
	mov.u32 	%r154, %r145;
	mov.u32 	%r153, %r145;
$L__BB3_8:
	setp.ne.s32 	%p36, %r2, 0;
	mov.b32 	%r148, 0;
	mov.u32 	%r149, %r148;
	mov.u32 	%r150, %r148;
	@%p36 bra 	$L__BB3_11;
	mul.wide.u32 	%rd49, %r145, 4;
	add.s64 	%rd50, %rd6, %rd49;
	ld.global.nc.u32 	%r148, [%rd50];
	add.s64 	%rd51, %rd7, %rd49;
	ld.global.nc.u32 	%r149, [%rd51];
	setp.eq.s32 	%p37, %r145, 0;
	@%p37 bra 	$L__BB3_11;
	mul.wide.u32 	%rd52, %r145, 4;
	add.s64 	%rd53, %rd8, %rd52;
	ld.global.nc.u32 	%r150, [%rd53+-4];
$L__BB3_11:
	shfl.sync.idx.b32	%r116|%p38, %r148, 0, 31, -1;
	mov.b32 	%f8, %r116;
	shfl.sync.idx.b32	%r117|%p39, %r149, 0, 31, -1;
	mov.b32 	%f9, %r117;
	setp.eq.s32 	%p40, %r145, 0;
	@%p40 bra 	$L__BB3_13;
	shfl.sync.idx.b32	%r118|%p41, %r150, 0, 31, -1;
	mov.b32 	%f55, %r118;
$L__BB3_13:
	setp.lt.s32 	%p42, %r145, %r74;
	@%p42 bra 	$L__BB3_21;
	setp.eq.s32 	%p43, %r15, 0;
	selp.f32 	%f12, %f9, %f8, %p43;
$L__BB3_15:
	mov.u32 	%r32, %r154;
	setp.eq.s32 	%p44, %r153, %r32;
	@%p44 bra 	$L__BB3_17;
	add.s32 	%r119, %r32, -1;
	and.b32  	%r154, %r119, %r6;
	mul.wide.u32 	%rd54, %r154, 4;
	add.s64 	%rd55, %rd12, %rd54;
	ld.global.f32 	%f27, [%rd55];
	setp.ge.f32 	%p46, %f27, %f12;
	setp.le.f32 	%p47, %f27, %f12;
	selp.u32 	%r120, -1, 0, %p46;
	selp.u32 	%r121, -1, 0, %p47;
	selp.b32 	%r122, %r121, %r120, %p43;
	and.b32  	%r123, %r122, 1;
	setp.eq.b32 	%p48, %r123, 1;
	not.pred 	%p49, %p48;
	@%p49 bra 	$L__BB3_15;
$L__BB3_17:
	mul.wide.s32 	%rd56, %r32, 4;
	add.s64 	%rd57, %rd12, %rd56;
	st.global.f32 	[%rd57], %f12;
	add.s64 	%rd58, %rd11, %rd56;
	st.global.u32 	[%rd58], %r145;
	add.s32 	%r124, %r32, 1;
	and.b32  	%r34, %r124, %r6;
	setp.eq.s32 	%p50, %r153, %r34;
	mov.u32 	%r154, %r153;
	@%p50 bra 	$L__BB3_21;
	sub.s32 	%r125, %r145, %r14;
	add.s32 	%r35, %r125, 1;
	mov.u32 	%r152, %r153;
$L__BB3_19:
	mul.wide.s32 	%rd59, %r152, 4;
	add.s64 	%rd60, %rd11, %rd59;
	ld.global.u32 	%r126, [%rd60];
	setp.ge.s32 	%p51, %r126, %r35;
	mov.u32 	%r153, %r152;
	mov.u32 	%r154, %r34;
	@%p51 bra 	$L__BB3_21;
	add.s32 	%r127, %r152, 1;
	and.b32  	%r152, %r127, %r6;
	setp.ne.s32 	%p52, %r152, %r34;
	mov.u32 	%r153, %r34;
	mov.u32 	%r154, %r34;
	@%p52 bra 	$L__BB3_19;
$L__BB3_21:
	setp.ge.s32 	%p53, %r145, %r74;
	and.b16  	%rs4, %rs10, 255;
	setp.eq.s16 	%p54, %rs4, 0;
	and.pred  	%p55, %p53, %p54;
	@%p55 bra 	$L__BB3_27;
	and.b16  	%rs5, %rs10, 255;
	setp.eq.s16 	%p56, %rs5, 0;
	setp.lt.s32 	%p57, %r145, %r16;
	or.pred  	%p58, %p56, %p57;
	@%p58 bra 	$L__BB3_32;
	setp.eq.s32 	%p59, %r145, %r74;
	@%p59 bra 	$L__BB3_25;
	sub.f32 	%f28, %f8, %f9;
	sub.f32 	%f29, %f8, %f55;
	abs.f32 	%f30, %f29;
	sub.f32 	%f31, %f9, %f55;
	abs.f32 	%f32, %f31;
	setp.gt.f32 	%p60, %f30, %f28;
	selp.f32 	%f33, %f30, %f28, %p60;
	setp.gt.f32 	%p61, %f32, %f33;
	selp.f32 	%f56, %f32, %f33, %p61;
	bra.uni 	$L__BB3_26;
$L__BB3_25:
	sub.f32 	%f56, %f8, %f9;
$L__BB3_26:
	setp.eq.s32 	%p62, %r15, 0;
	sub.f32 	%f34, %f56, %f60;
	fma.rn.f32 	%f60, %f2, %f34, %f60;
	and.b32  	%r128, %r153, %r6;
	mul.wide.u32 	%rd61, %r128, 4;
	add.s64 	%rd62, %rd12, %rd61;
	ld.global.f32 	%f35, [%rd62];
	neg.f32 	%f36, %f60;
	selp.f32 	%f37, %f60, %f36, %p62;
	fma.rn.f32 	%f38, %f1, %f37, %f35;
	add.s32 	%r129, %r145, %r18;
	mul.wide.s32 	%rd63, %r129, 4;
	add.s64 	%rd64, %rd1, %rd63;
	st.global.f32 	[%rd64], %f38;
	mov.b16 	%rs10, 1;
	bra.uni 	$L__BB3_32;
$L__BB3_27:
	setp.eq.s32 	%p63, %r145, %r74;
	@%p63 bra 	$L__BB3_29;
	sub.f32 	%f39, %f8, %f9;
	sub.f32 	%f40, %f8, %f55;
	abs.f32 	%f41, %f40;
	sub.f32 	%f42, %f9, %f55;
	abs.f32 	%f43, %f42;
	setp.gt.f32 	%p64, %f41, %f39;
	selp.f32 	%f44, %f41, %f39, %p64;
	setp.gt.f32 	%p65, %f43, %f44;
	selp.f32 	%f57, %f43, %f44, %p65;
	bra.uni 	$L__BB3_30;
$L__BB3_29:
	sub.f32 	%f57, %f8, %f9;
$L__BB3_30:
	sub.f32 	%f45, %f57, %f59;
	add.f32 	%f20, %f58, %f45;
	sub.f32 	%f46, %f20, %f58;
	sub.f32 	%f59, %f46, %f45;
	setp.ne.s32 	%p66, %r145, %r17;
	mov.b16 	%rs10, 0;
	mov.f32 	%f58, %f20;
	@%p66 bra 	$L__BB3_32;
	setp.eq.s32 	%p67, %r15, 0;
	div.rn.f32 	%f60, %f20, %f3;
	and.b32  	%r130, %r153, %r6;
	mul.wide.u32 	%rd65, %r130, 4;
	add.s64 	%rd66, %rd12, %rd65;
	ld.global.f32 	%f47, [%rd66];
	neg.f32 	%f48, %f60;
	selp.f32 	%f49, %f60, %f48, %p67;
	fma.rn.f32 	%f50, %f1, %f49, %f47;
	st.global.f32 	[%rd13], %f50;
	mov.b16 	%rs10, 1;
	mov.f32 	%f58, %f20;
$L__BB3_32:
	add.s32 	%r145, %r145, 1;
	setp.eq.s32 	%p68, %r145, %r75;
	@%p68 bra 	$L__BB3_33;
	bra.uni 	$L__BB3_8;
$L__BB3_33:
	add.s32 	%r142, %r142, %r5;
	setp.lt.s32 	%p76, %r142, %r7;
	@%p76 bra 	$L__BB3_4;
	bra.uni 	$L__BB3_70;
$L__BB3_34:
	setp.lt.u32 	%p69, %r75, 8;
	mov.b32 	%r157, 0;
	@%p69 bra 	$L__BB3_37;
	mov.b32 	%r155, 0;
$L__BB3_36:
	.pragma "nounroll";
	add.s32 	%r133, %r155, %r18;
	mul.wide.s32 	%rd67, %r133, 4;
	add.s64 	%rd68, %rd1, %rd67;
	mov.b32 	%r134, 2143289344;
	st.global.u32 	[%rd68], %r134;
	st.global.u32 	[%rd68+4], %r134;
	st.global.u32 	[%rd68+8], %r134;
	st.global.u32 	[%rd68+12], %r134;
	st.global.u32 	[%rd68+16], %r134;
	st.global.u32 	[%rd68+20], %r134;
	st.global.u32 	[%rd68+24], %r134;
	st.global.u32 	[%rd68+28], %r134;
	add.s32 	%r155, %r155, 8;
	setp.eq.s32 	%p70, %r155, %r10;
	mov.u32 	%r157, %r10;
	@%p70 bra 	$L__BB3_37;
	bra.uni 	$L__BB3_36;
$L__BB3_37:
	setp.eq.s32 	%p71, %r8, 0;
	@%p71 bra 	$L__BB3_33;
	add.s32 	%r135, %r8, -1;
	setp.lt.u32 	%p72, %r135, 3;
	@%p72 bra 	$L__BB3_40;
	add.s32 	%r136, %r157, %r18;
	mul.wide.s32 	%rd69, %r136, 4;
	add.s64 	%rd70, %rd1, %rd69;
	mov.b32 	%r137, 2143289344;
	st.global.u32 	[%rd70], %r137;
	st.global.u32 	[%rd70+4], %r137;
	st.global.u32 	[%rd70+8], %r137;
	st.global.u32 	[%rd70+12], %r137;
	add.s32 	%r157, %r157, 4;
$L__BB3_40:
	setp.eq.s32 	%p73, %r9, 0;
	@%p73 bra 	$L__BB3_33;
	setp.eq.s32 	%p74, %r9, 1;
	@%p74 bra 	$L__BB3_43;
	add.s32 	%r138, %r157, %r18;
	mul.wide.s32 	%rd71, %r138, 4;
	add.s64 	%rd72, %rd1, %rd71;
	mov.b32 	%r139, 2143289344;
	st.global.u32 	[%rd72], %r139;
	st.global.u32 	[%rd72+4], %r139;
	add.s32 	%r157, %r157, 2;
$L__BB3_43:
	setp.eq.s32 	%p75, %r11, 0;
	@%p75 bra 	$L__BB3_33;
	add.s32 	%r140, %r157, %r18;
	mul.wide.s32 	%rd73, %r140, 4;
	add.s64 	%rd74, %rd1, %rd73;
	mov.b32 	%r141, 2143289344;
	st.global.u32 	[%rd74], %r141;
	bra.uni 	$L__BB3_33;
$L__BB3_45:
	add.s32 	%r102, %r16, -2;
	and.b32  	%r49, %r17, 7;
	setp.lt.u32 	%p28, %r102, 7;
	mov.b32 	%r159, 0;
	@%p28 bra 	$L__BB3_48;
	and.b32  	%r159, %r17, -8;
	neg.s32 	%r144, %r159;
	mov.u32 	%r143, %r18;
$L__BB3_47:
	.pragma "nounroll";
	mul.wide.s32 	%rd39, %r143, 4;
	add.s64 	%rd40, %rd1, %rd39;
	mov.b32 	%r103, 2143289344;
	st.global.u32 	[%rd40], %r103;
	st.global.u32 	[%rd40+4], %r103;
	st.global.u32 	[%rd40+8], %r103;
	st.global.u32 	[%rd40+12], %r103;
	st.global.u32 	[%rd40+16], %r103;
	st.global.u32 	[%rd40+20], %r103;
	st.global.u32 	[%rd40+24], %r103;
	st.global.u32 	[%rd40+28], %r103;
	add.s32 	%r144, %r144, 8;
	add.s32 	%r143, %r143, 8;
	setp.eq.s32 	%p29, %r144, 0;
	@%p29 bra 	$L__BB3_48;
	bra.uni 	$L__BB3_47;
$L__BB3_48:
	setp.eq.s32 	%p30, %r49, 0;
	@%p30 bra 	$L__BB3_7;
	and.b32  	%r53, %r17, 3;
	setp.lt.u32 	%p31, %r49, 4;
	@%p31 bra 	$L__BB3_51;
	add.s32 	%r104, %r159, %r18;
	mul.wide.s32 	%rd41, %r104, 4;
	add.s64 	%rd42, %rd1, %rd41;
	mov.b32 	%r105, 2143289344;
	st.global.u32 	[%rd42], %r105;
	st.global.u32 	[%rd42+4], %r105;
	st.global.u32 	[%rd42+8], %r105;
	st.global.u32 	[%rd42+12], %r105;
	add.s32 	%r159, %r159, 4;
$L__BB3_51:
	setp.eq.s32 	%p32, %r53, 0;
	@%p32 bra 	$L__BB3_7;
	setp.eq.s32 	%p33, %r53, 1;
	@%p33 bra 	$L__BB3_54;
	add.s32 	%r106, %r159, %r18;
	mul.wide.s32 	%rd43, %r106, 4;
	add.s64 	%rd44, %rd1, %rd43;
	mov.b32 	%r107, 2143289344;
	st.global.u32 	[%rd44], %r107;
	st.global.u32 	[%rd44+4], %r107;
	add.s32 	%r159, %r159, 2;
$L__BB3_54:
	and.b32  	%r108, %r17, 1;
	setp.eq.b32 	%p34, %r108, 1;
	not.pred 	%p35, %p34;
	@%p35 bra 	$L__BB3_7;
	add.s32 	%r109, %r159, %r18;
	mul.wide.s32 	%rd45, %r109, 4;
	add.s64 	%rd46, %rd1, %rd45;
	mov.b32 	%r110, 2143289344;
	st.global.u32 	[%rd46], %r110;
	bra.uni 	$L__BB3_7;
$L__BB3_56:
	shl.b32 	%r86, %r142, 5;
	or.b32  	%r59, %r86, %r2;
	setp.ge.s32 	%p4, %r59, %r76;
	@%p4 bra 	$L__BB3_69;
	setp.ge.s32 	%p5, %r74, %r75;
	mul.wide.s32 	%rd24, %r59, 4;
	add.s64 	%rd25, %rd2, %rd24;
	ld.global.nc.u32 	%r87, [%rd25];
	add.s32 	%r60, %r87, %r74;
	add.s32 	%r61, %r60, -1;
	mul.lo.s32 	%r62, %r59, %r75;
	setp.lt.s32 	%p6, %r87, 1;
	setp.gt.s32 	%p7, %r60, %r75;
	setp.lt.s32 	%p8, %r60, 2;
	or.pred  	%p9, %p6, %p8;
	or.pred  	%p10, %p9, %p7;
	or.pred  	%p11, %p10, %p5;
	@%p11 bra 	$L__BB3_69;
	add.s32 	%r89, %r60, -2;
	and.b32  	%r63, %r61, 7;
	setp.lt.u32 	%p12, %r89, 7;
	mov.b32 	%r165, 0;
	@%p12 bra 	$L__BB3_61;
	and.b32  	%r165, %r61, -8;
	mov.b32 	%r163, 0;
$L__BB3_60:
	.pragma "nounroll";
	add.s32 	%r91, %r163, %r62;
	mul.wide.s32 	%rd26, %r91, 4;
	add.s64 	%rd27, %rd1, %rd26;
	mov.b32 	%r92, 2143289344;
	st.global.u32 	[%rd27], %r92;
	st.global.u32 	[%rd27+4], %r92;
	st.global.u32 	[%rd27+8], %r92;
	st.global.u32 	[%rd27+12], %r92;
	st.global.u32 	[%rd27+16], %r92;
	st.global.u32 	[%rd27+20], %r92;
	st.global.u32 	[%rd27+24], %r92;
	st.global.u32 	[%rd27+28], %r92;
	add.s32 	%r163, %r163, 8;
	setp.ne.s32 	%p13, %r163, %r165;
	@%p13 bra 	$L__BB3_60;
$L__BB3_61:
	setp.eq.s32 	%p14, %r63, 0;
	@%p14 bra 	$L__BB3_69;
	and.b32  	%r68, %r61, 3;
	setp.lt.u32 	%p15, %r63, 4;
	@%p15 bra 	$L__BB3_64;
	add.s32 	%r93, %r165, %r62;
	mul.wide.s32 	%rd28, %r93, 4;
	add.s64 	%rd29, %rd1, %rd28;
	mov.b32 	%r94, 2143289344;
	st.global.u32 	[%rd29], %r94;
	st.global.u32 	[%rd29+4], %r94;
	st.global.u32 	[%rd29+8], %r94;
	st.global.u32 	[%rd29+12], %r94;
	add.s32 	%r165, %r165, 4;
$L__BB3_64:
	setp.eq.s32 	%p16, %r68, 0;
	@%p16 bra 	$L__BB3_69;
	setp.eq.s32 	%p17, %r68, 1;
	@%p17 bra 	$L__BB3_67;
	add.s32 	%r95, %r165, %r62;
	mul.wide.s32 	%rd30, %r95, 4;
	add.s64 	%rd31, %rd1, %rd30;
	mov.b32 	%r96, 2143289344;
	st.global.u32 	[%rd31], %r96;
	st.global.u32 	[%rd31+4], %r96;
	add.s32 	%r165, %r165, 2;
$L__BB3_67:
	and.b32  	%r97, %r61, 1;
	setp.eq.b32 	%p18, %r97, 1;
	not.pred 	%p19, %p18;
	@%p19 bra 	$L__BB3_69;
	add.s32 	%r98, %r165, %r62;
	mul.wide.s32 	%rd32, %r98, 4;
	add.s64 	%rd33, %rd1, %rd32;
	mov.b32 	%r99, 2143289344;
	st.global.u32 	[%rd33], %r99;
$L__BB3_69:
	add.s32 	%r142, %r142, %r5;
	setp.lt.s32 	%p20, %r142, %r7;
	@%p20 bra 	$L__BB3_56;
$L__BB3_70:
	ret;

}
	// .globl	chande_one_series_many_params_from_tr_f32
.visible .entry chande_one_series_many_params_from_tr_f32(
	.param .u64 .ptr .align 1 chande_one_series_many_params_from_tr_f32_param_0,
	.param .u64 .ptr .align 1 chande_one_series_many_params_from_tr_f32_param_1,
	.param .u64 .ptr .align 1 chande_one_series_many_params_from_tr_f32_param_2,
	.param .u64 .ptr .align 1 chande_one_series_many_params_from_tr_f32_param_3,
	.param .u64 .ptr .align 1 chande_one_series_many_params_from_tr_f32_param_4,
	.param .u64 .ptr .align 1 chande_one_series_many_params_from_tr_f32_param_5,
	.param .u64 .ptr .align 1 chande_one_series_many_params_from_tr_f32_param_6,
	.param .u32 chande_one_series_many_params_from_tr_f32_param_7,
	.param .u32 chande_one_series_many_params_from_tr_f32_param_8,
	.param .u32 chande_one_series_many_params_from_tr_f32_param_9,
	.param .u32 chande_one_series_many_params_from_tr_f32_param_10,
	.param .u64 .ptr .align 1 chande_one_series_many_params_from_tr_f32_param_11,
	.param .u64 .ptr .align 1 chande_one_series_many_params_from_tr_f32_param_12,
	.param .u64 .ptr .align 1 chande_one_series_many_params_from_tr_f32_param_13
)
{
	.reg .pred 	%p<69>;
	.reg .b16 	%rs<11>;
	.reg .b32 	%r<169>;
	.reg .b32 	%f<35>;
	.reg .b64 	%rd<82>;

	ld.param.u64 	%rd16, [chande_one_series_many_params_from_tr_f32_param_3];
	ld.param.u32 	%r75, [chande_one_series_many_params_from_tr_f32_param_7];
	ld.param.u32 	%r76, [chande_one_series_many_params_from_tr_f32_param_8];
	ld.param.u32 	%r77, [chande_one_series_many_params_from_tr_f32_param_9];
	ld.param.u32 	%r78, [chande_one_series_many_params_from_tr_f32_param_10];
	ld.param.u64 	%rd17, [chande_one_series_many_params_from_tr_f32_param_13];
	cvta.to.global.u64 	%rd1, %rd17;
	cvta.to.global.u64 	%rd2, %rd16;
	mov.u32 	%r1, %tid.x;
	and.b32  	%r2, %r1, 31;
	mov.u32 	%r3, %ntid.x;
	setp.lt.u32 	%p1, %r3, 32;
	@%p1 bra 	$L__BB4_61;
	shr.u32 	%r79, %r3, 5;
	shr.u32 	%r80, %r1, 5;
	mov.u32 	%r81, %ctaid.x;
	mad.lo.s32 	%r144, %r79, %r81, %r80;
	mov.u32 	%r82, %nctaid.x;
	mul.lo.s32 	%r5, %r79, %r82;
	add.s32 	%r6, %r78, -1;
	add.s32 	%r83, %r77, 31;
	shr.s32 	%r84, %r83, 31;
	shr.u32 	%r85, %r84, 27;
	add.s32 	%r86, %r83, %r85;
	shr.s32 	%r7, %r86, 5;
	setp.ge.s32 	%p2, %r144, %r7;
	@%p2 bra 	$L__BB4_61;
	setp.lt.s32 	%p3, %r76, 1;
	@%p3 bra 	$L__BB4_47;
	ld.param.u64 	%rd76, [chande_one_series_many_params_from_tr_f32_param_2];
	ld.param.u64 	%rd75, [chande_one_series_many_params_from_tr_f32_param_1];
	ld.param.u64 	%rd74, [chande_one_series_many_params_from_tr_f32_param_0];
	and.b32  	%r8, %r76, 7;
	and.b32  	%r9, %r76, 3;
	and.b32  	%r10, %r76, 2147483640;
	and.b32  	%r11, %r76, 1;
	cvta.to.global.u64 	%rd3, %rd74;
	cvta.to.global.u64 	%rd4, %rd75;
	cvta.to.global.u64 	%rd5, %rd76;
$L__BB4_4:
	shl.b32 	%r101, %r144, 5;
	or.b32  	%r13, %r101, %r2;
	setp.ge.s32 	%p21, %r13, %r77;
	@%p21 bra 	$L__BB4_24;
	ld.param.u64 	%rd79, [chande_one_series_many_params_from_tr_f32_param_6];
	ld.param.u64 	%rd78, [chande_one_series_many_params_from_tr_f32_param_5];
	ld.param.u64 	%rd77, [chande_one_series_many_params_from_tr_f32_param_4];
	setp.ge.s32 	%p22, %r75, %r76;
	mul.wide.s32 	%rd28, %r13, 4;
	add.s64 	%rd29, %rd2, %rd28;
	ld.global.nc.u32 	%r14, [%rd29];
	cvta.to.global.u64 	%rd30, %rd77;
	add.s64 	%rd31, %rd30, %rd28;
	ld.global.nc.f32 	%f1, [%rd31];
	cvta.to.global.u64 	%rd32, %rd78;
	add.s64 	%rd33, %rd32, %rd28;
	ld.global.nc.u32 	%r15, [%rd33];
	cvta.to.global.u64 	%rd34, %rd79;
	add.s64 	%rd35, %rd34, %rd28;
	ld.global.nc.f32 	%f2, [%rd35];
	add.s32 	%r16, %r14, %r75;
	add.s32 	%r17, %r16, -1;
	mul.lo.s32 	%r18, %r13, %r76;
	setp.lt.s32 	%p23, %r14, 1;
	setp.gt.s32 	%p24, %r16, %r76;
	or.pred  	%p25, %p23, %p24;
	or.pred  	%p26, %p22, %p25;
	@%p26 bra 	$L__BB4_25;
	setp.gt.s32 	%p27, %r16, 1;
	@%p27 bra 	$L__BB4_36;
$L__BB4_7:
	ld.param.u64 	%rd81, [chande_one_series_many_params_from_tr_f32_param_12];
	ld.param.u64 	%rd80, [chande_one_series_many_params_from_tr_f32_param_11];
	mul.lo.s32 	%r116, %r13, %r78;
	cvta.to.global.u64 	%rd44, %rd80;
	mul.wide.s32 	%rd45, %r116, 4;
	add.s64 	%rd6, %rd44, %rd45;
	cvta.to.global.u64 	%rd46, %rd81;
	add.s64 	%rd7, %rd46, %rd45;
	mov.f32 	%f34, 0f00000000;
	mov.b16 	%rs10, 0;
	mov.b32 	%r147, 0;
	mov.f32 	%f33, %f34;
	mov.f32 	%f32, %f34;
	mov.u32 	%r156, %r147;
	mov.u32 	%r155, %r147;
$L__BB4_8:
	setp.ne.s32 	%p36, %r2, 0;
	mov.b32 	%r150, 0;
	mov.u32 	%r151, %r150;
	mov.u32 	%r152, %r150;
	@%p36 bra 	$L__BB4_10;
	mul.wide.u32 	%rd47, %r147, 4;
	add.s64 	%rd48, %rd3, %rd47;
	ld.global.nc.u32 	%r150, [%rd48];
	add.s64 	%rd49, %rd4, %rd47;
	ld.global.nc.u32 	%r151, [%rd49];
	add.s64 	%rd50, %rd5, %rd47;
	ld.global.nc.u32 	%r152, [%rd50];
$L__BB4_10:
	shfl.sync.idx.b32	%r33|%p37, %r150, 0, 31, -1;
	shfl.sync.idx.b32	%r34|%p38, %r151, 0, 31, -1;
	shfl.sync.idx.b32	%r118|%p39, %r152, 0, 31, -1;
	mov.b32 	%f6, %r118;
	setp.lt.s32 	%p40, %r147, %r75;
	@%p40 bra 	$L__BB4_18;
	setp.eq.s32 	%p41, %r15, 0;
	selp.b32 	%r35, %r34, %r33, %p41;
$L__BB4_12:
	mov.u32 	%r36, %r156;
	setp.eq.s32 	%p42, %r155, %r36;
	@%p42 bra 	$L__BB4_14;
	add.s32 	%r119, %r36, -1;
	and.b32  	%r156, %r119, %r6;
	mul.wide.u32 	%rd51, %r156, 4;
	add.s64 	%rd52, %rd7, %rd51;
	ld.global.f32 	%f15, [%rd52];
	mov.b32 	%f16, %r35;
	setp.ge.f32 	%p44, %f15, %f16;
	setp.le.f32 	%p45, %f15, %f16;
	selp.u32 	%r120, -1, 0, %p44;
	selp.u32 	%r121, -1, 0, %p45;
	selp.b32 	%r122, %r121, %r120, %p41;
	and.b32  	%r123, %r122, 1;
	setp.eq.b32 	%p46, %r123, 1;
	not.pred 	%p47, %p46;
	@%p47 bra 	$L__BB4_12;
$L__BB4_14:
	mul.wide.s32 	%rd53, %r36, 4;
	add.s64 	%rd54, %rd7, %rd53;
	st.global.u32 	[%rd54], %r35;
	add.s64 	%rd55, %rd6, %rd53;
	st.global.u32 	[%rd55], %r147;
	add.s32 	%r124, %r36, 1;
	and.b32  	%r38, %r124, %r6;
	setp.eq.s32 	%p48, %r155, %r38;
	mov.u32 	%r156, %r155;
	@%p48 bra 	$L__BB4_18;
	mov.u32 	%r154, %r155;
$L__BB4_16:
	mul.wide.s32 	%rd56, %r154, 4;
	add.s64 	%rd57, %rd6, %rd56;
	ld.global.u32 	%r125, [%rd57];
	sub.s32 	%r126, %r147, %r14;
	add.s32 	%r127, %r126, 1;
	setp.ge.s32 	%p49, %r125, %r127;
	mov.u32 	%r155, %r154;
	mov.u32 	%r156, %r38;
	@%p49 bra 	$L__BB4_18;
	add.s32 	%r128, %r154, 1;
	and.b32  	%r154, %r128, %r6;
	setp.ne.s32 	%p50, %r154, %r38;
	mov.u32 	%r155, %r38;
	mov.u32 	%r156, %r38;
	@%p50 bra 	$L__BB4_16;
$L__BB4_18:
	setp.ge.s32 	%p51, %r147, %r75;
	and.b16  	%rs4, %rs10, 255;
	setp.eq.s16 	%p52, %rs4, 0;
	and.pred  	%p53, %p51, %p52;
	@%p53 bra 	$L__BB4_21;
	and.b16  	%rs5, %rs10, 255;
	setp.eq.s16 	%p54, %rs5, 0;
	setp.lt.s32 	%p55, %r147, %r16;
	or.pred  	%p56, %p54, %p55;
	@%p56 bra 	$L__BB4_23;
	setp.eq.s32 	%p57, %r15, 0;
	sub.f32 	%f17, %f6, %f34;
	fma.rn.f32 	%f34, %f2, %f17, %f34;
	and.b32  	%r129, %r155, %r6;
	mul.wide.u32 	%rd58, %r129, 4;
	add.s64 	%rd59, %rd7, %rd58;
	ld.global.f32 	%f18, [%rd59];
	neg.f32 	%f19, %f34;
	selp.f32 	%f20, %f34, %f19, %p57;
	fma.rn.f32 	%f21, %f1, %f20, %f18;
	add.s32 	%r130, %r147, %r18;
	mul.wide.s32 	%rd60, %r130, 4;
	add.s64 	%rd61, %rd1, %rd60;
	st.global.f32 	[%rd61], %f21;
	mov.b16 	%rs10, 1;
	bra.uni 	$L__BB4_23;
$L__BB4_21:
	sub.f32 	%f22, %f6, %f33;
	add.f32 	%f8, %f32, %f22;
	sub.f32 	%f23, %f8, %f32;
	sub.f32 	%f33, %f23, %f22;
	setp.ne.s32 	%p58, %r147, %r17;
	mov.b16 	%rs10, 0;
	mov.f32 	%f32, %f8;
	@%p58 bra 	$L__BB4_23;
	setp.eq.s32 	%p59, %r15, 0;
	cvt.rn.f32.u32 	%f24, %r14;
	div.rn.f32 	%f34, %f8, %f24;
	and.b32  	%r131, %r155, %r6;
	mul.wide.u32 	%rd62, %r131, 4;
	add.s64 	%rd63, %rd7, %rd62;
	ld.global.f32 	%f25, [%rd63];
	neg.f32 	%f26, %f34;
	selp.f32 	%f27, %f34, %f26, %p59;
	fma.rn.f32 	%f28, %f1, %f27, %f25;
	add.s32 	%r132, %r17, %r18;
	mul.wide.s32 	%rd64, %r132, 4;
	add.s64 	%rd65, %rd1, %rd64;
	st.global.f32 	[%rd65], %f28;
	mov.b16 	%rs10, 1;
	mov.f32 	%f32, %f8;
$L__BB4_23:
	add.s32 	%r147, %r147, 1;
	setp.eq.s32 	%p60, %r147, %r76;
	@%p60 bra 	$L__BB4_24;
	bra.uni 	$L__BB4_8;
$L__BB4_24:
	add.s32 	%r144, %r144, %r5;
	setp.lt.s32 	%p68, %r144, %r7;
	@%p68 bra 	$L__BB4_4;
	bra.uni 	$L__BB4_61;
$L__BB4_25:
	setp.lt.u32 	%p61, %r76, 8;
	mov.b32 	%r159, 0;
	@%p61 bra 	$L__BB4_28;
	mov.b32 	%r157, 0;
$L__BB4_27:
	.pragma "nounroll";
	add.s32 	%r135, %r157, %r18;
	mul.wide.s32 	%rd66, %r135, 4;
	add.s64 	%rd67, %rd1, %rd66;
	mov.b32 	%r136, 2143289344;
	st.global.u32 	[%rd67], %r136;
	st.global.u32 	[%rd67+4], %r136;
	st.global.u32 	[%rd67+8], %r136;
	st.global.u32 	[%rd67+12], %r136;
	st.global.u32 	[%rd67+16], %r136;
	st.global.u32 	[%rd67+20], %r136;
	st.global.u32 	[%rd67+24], %r136;
	st.global.u32 	[%rd67+28], %r136;
	add.s32 	%r157, %r157, 8;
	setp.eq.s32 	%p62, %r157, %r10;
	mov.u32 	%r159, %r10;
	@%p62 bra 	$L__BB4_28;
	bra.uni 	$L__BB4_27;
$L__BB4_28:
	setp.eq.s32 	%p63, %r8, 0;
	@%p63 bra 	$L__BB4_24;
	add.s32 	%r137, %r8, -1;
	setp.lt.u32 	%p64, %r137, 3;
	@%p64 bra 	$L__BB4_31;
	add.s32 	%r138, %r159, %r18;
	mul.wide.s32 	%rd68, %r138, 4;
	add.s64 	%rd69, %rd1, %rd68;
	mov.b32 	%r139, 2143289344;
	st.global.u32 	[%rd69], %r139;
	st.global.u32 	[%rd69+4], %r139;
	st.global.u32 	[%rd69+8], %r139;
	st.global.u32 	[%rd69+12], %r139;
	add.s32 	%r159, %r159, 4;
$L__BB4_31:
	setp.eq.s32 	%p65, %r9, 0;
	@%p65 bra 	$L__BB4_24;
	setp.eq.s32 	%p66, %r9, 1;
	@%p66 bra 	$L__BB4_34;
	add.s32 	%r140, %r159, %r18;
	mul.wide.s32 	%rd70, %r140, 4;
	add.s64 	%rd71, %rd1, %rd70;
	mov.b32 	%r141, 2143289344;
	st.global.u32 	[%rd71], %r141;
	st.global.u32 	[%rd71+4], %r141;
	add.s32 	%r159, %r159, 2;
$L__BB4_34:
	setp.eq.s32 	%p67, %r11, 0;
	@%p67 bra 	$L__BB4_24;
	add.s32 	%r142, %r159, %r18;
	mul.wide.s32 	%rd72, %r142, 4;
	add.s64 	%rd73, %rd1, %rd72;
	mov.b32 	%r143, 2143289344;
	st.global.u32 	[%rd73], %r143;
	bra.uni 	$L__BB4_24;
$L__BB4_36:
	add.s32 	%r103, %r16, -2;
	setp.lt.u32 	%p28, %r103, 7;
	mov.b32 	%r161, 0;
	@%p28 bra 	$L__BB4_39;
	and.b32  	%r161, %r17, -8;
	neg.s32 	%r146, %r161;
	mov.u32 	%r145, %r18;
$L__BB4_38:
	.pragma "nounroll";
	mul.wide.s32 	%rd36, %r145, 4;
	add.s64 	%rd37, %rd1, %rd36;
	mov.b32 	%r105, 2143289344;
	st.global.u32 	[%rd37], %r105;
	st.global.u32 	[%rd37+4], %r105;
	st.global.u32 	[%rd37+8], %r105;
	st.global.u32 	[%rd37+12], %r105;
	st.global.u32 	[%rd37+16], %r105;
	st.global.u32 	[%rd37+20], %r105;
	st.global.u32 	[%rd37+24], %r105;
	st.global.u32 	[%rd37+28], %r105;
	add.s32 	%r146, %r146, 8;
	add.s32 	%r145, %r145, 8;
	setp.eq.s32 	%p29, %r146, 0;
	@%p29 bra 	$L__BB4_39;
	bra.uni 	$L__BB4_38;
$L__BB4_39:
	and.b32  	%r106, %r17, 7;
	setp.eq.s32 	%p30, %r106, 0;
	@%p30 bra 	$L__BB4_7;
	setp.lt.u32 	%p31, %r106, 4;
	@%p31 bra 	$L__BB4_42;
	add.s32 	%r108, %r161, %r18;
	mul.wide.s32 	%rd38, %r108, 4;
	add.s64 	%rd39, %rd1, %rd38;
	mov.b32 	%r109, 2143289344;
	st.global.u32 	[%rd39], %r109;
	st.global.u32 	[%rd39+4], %r109;
	st.global.u32 	[%rd39+8], %r109;
	st.global.u32 	[%rd39+12], %r109;
	add.s32 	%r161, %r161, 4;
$L__BB4_42:
	and.b32  	%r56, %r17, 3;
	setp.eq.s32 	%p32, %r56, 0;
	@%p32 bra 	$L__BB4_7;
	setp.eq.s32 	%p33, %r56, 1;
	@%p33 bra 	$L__BB4_45;
	add.s32 	%r110, %r161, %r18;
	mul.wide.s32 	%rd40, %r110, 4;
	add.s64 	%rd41, %rd1, %rd40;
	mov.b32 	%r111, 2143289344;
	st.global.u32 	[%rd41], %r111;
	st.global.u32 	[%rd41+4], %r111;
	add.s32 	%r161, %r161, 2;
$L__BB4_45:
	and.b32  	%r112, %r17, 1;
	setp.eq.b32 	%p34, %r112, 1;
	not.pred 	%p35, %p34;
	@%p35 bra 	$L__BB4_7;
	add.s32 	%r113, %r161, %r18;
	mul.wide.s32 	%rd42, %r113, 4;
	add.s64 	%rd43, %rd1, %rd42;
	mov.b32 	%r114, 2143289344;
	st.global.u32 	[%rd43], %r114;
	bra.uni 	$L__BB4_7;
$L__BB4_47:
	shl.b32 	%r87, %r144, 5;
	or.b32  	%r60, %r87, %r2;
	setp.ge.s32 	%p4, %r60, %r77;
	@%p4 bra 	$L__BB4_60;
	setp.ge.s32 	%p5, %r75, %r76;
	mul.wide.s32 	%rd18, %r60, 4;
	add.s64 	%rd19, %rd2, %rd18;
	ld.global.nc.u32 	%r88, [%rd19];
	add.s32 	%r61, %r88, %r75;
	add.s32 	%r62, %r61, -1;
	mul.lo.s32 	%r63, %r60, %r76;
	setp.lt.s32 	%p6, %r88, 1;
	setp.gt.s32 	%p7, %r61, %r76;
	setp.lt.s32 	%p8, %r61, 2;
	or.pred  	%p9, %p6, %p8;
	or.pred  	%p10, %p9, %p7;
	or.pred  	%p11, %p10, %p5;
	@%p11 bra 	$L__BB4_60;
	add.s32 	%r90, %r61, -2;
	and.b32  	%r64, %r62, 7;
	setp.lt.u32 	%p12, %r90, 7;
	mov.b32 	%r167, 0;
	@%p12 bra 	$L__BB4_52;
	and.b32  	%r167, %r62, -8;
	mov.b32 	%r165, 0;
$L__BB4_51:
	.pragma "nounroll";
	add.s32 	%r92, %r165, %r63;
	mul.wide.s32 	%rd20, %r92, 4;
	add.s64 	%rd21, %rd1, %rd20;
	mov.b32 	%r93, 2143289344;
	st.global.u32 	[%rd21], %r93;
	st.global.u32 	[%rd21+4], %r93;
	st.global.u32 	[%rd21+8], %r93;
	st.global.u32 	[%rd21+12], %r93;
	st.global.u32 	[%rd21+16], %r93;
	st.global.u32 	[%rd21+20], %r93;
	st.global.u32 	[%rd21+24], %r93;
	st.global.u32 	[%rd21+28], %r93;
	add.s32 	%r165, %r165, 8;
	setp.ne.s32 	%p13, %r165, %r167;
	@%p13 bra 	$L__BB4_51;
$L__BB4_52:
	setp.eq.s32 	%p14, %r64, 0;
	@%p14 bra 	$L__BB4_60;
	and.b32  	%r69, %r62, 3;
	setp.lt.u32 	%p15, %r64, 4;
	@%p15 bra 	$L__BB4_55;
	add.s32 	%r94, %r167, %r63;
	mul.wide.s32 	%rd22, %r94, 4;
	add.s64 	%rd23, %rd1, %rd22;
	mov.b32 	%r95, 2143289344;
	st.global.u32 	[%rd23], %r95;
	st.global.u32 	[%rd23+4], %r95;
	st.global.u32 	[%rd23+8], %r95;
	st.global.u32 	[%rd23+12], %r95;
	add.s32 	%r167, %r167, 4;
$L__BB4_55:
	setp.eq.s32 	%p16, %r69, 0;
	@%p16 bra 	$L__BB4_60;
	setp.eq.s32 	%p17, %r69, 1;
	@%p17 bra 	$L__BB4_58;
	add.s32 	%r96, %r167, %r63;
	mul.wide.s32 	%rd24, %r96, 4;
	add.s64 	%rd25, %rd1, %rd24;
	mov.b32 	%r97, 2143289344;
	st.global.u32 	[%rd25], %r97;
	st.global.u32 	[%rd25+4], %r97;
	add.s32 	%r167, %r167, 2;
$L__BB4_58:
	and.b32  	%r98, %r62, 1;
	setp.eq.b32 	%p18, %r98, 1;
	not.pred 	%p19, %p18;
	@%p19 bra 	$L__BB4_60;
	add.s32 	%r99, %r167, %r63;
	mul.wide.s32 	%rd26, %r99, 4;
	add.s64 	%rd27, %rd1, %rd26;
	mov.b32 	%r100, 2143289344;
	st.global.u32 	[%rd27], %r100;
$L__BB4_60:
	add.s32 	%r144, %r144, %r5;
	setp.lt.s32 	%p20, %r144, %r7;
	@%p20 bra 	$L__BB4_47;
$L__BB4_61:
	ret;

}


// ===== COMPILED SASS (sm_100) =====

	.target	sm_100

	.elftype	@"ET_EXEC"


//--------------------- .note.nv.tkinfo           --------------------------
	.section	.note.nv.tkinfo,"",@"SHT_NOTE"
	.sectionflags	@"SHF_NOTE_NV_TKINFO"
	.tkinfo
        /*0018*/ 	.word	0x00000002
        /*0030*/ 	.string	""
        /*0030*/ 	.string	"ptxas"
        /*0030*/ 	.string	"Cuda compilation tools, release 13.0, V13.0.88"
        /*0030*/ 	.string	"Build cuda_13.0.r13.0/compiler.36424714_0"
        /*0030*/ 	.string	"-arch sm_100 -m 64 "



//--------------------- .note.nv.cuinfo           --------------------------
	.section	.note.nv.cuinfo,"",@"SHT_NOTE"
	.sectionflags	@"SHF_NOTE_NV_CUINFO"
        /*0018*/ 	.short	0x0002
        /*001a*/ 	.short	0x0064
        /*001c*/ 	.short	0x0082
	.zero		2


//--------------------- .nv.info                  --------------------------
	.section	.nv.info,"",@"SHT_CUDA_INFO"
	.align	4


	//----- nvinfo : EIATTR_REGCOUNT
	.align		4
        /*0000*/ 	.byte	0x04, 0x2f
        /*0002*/ 	.short	(.L_1 - .L_0)
	.align		4
.L_0:
        /*0004*/ 	.word	index@(chande_batch_f32)
        /*0008*/ 	.word	0x00000020


	//----- nvinfo : EIATTR_FRAME_SIZE
	.align		4
.L_1:
        /*000c*/ 	.byte	0x04, 0x11
        /*000e*/ 	.short	(.L_3 - .L_2)
	.align		4
.L_2:
        /*0010*/ 	.word	index@($__internal_4_$__cuda_sm20_div_rn_f64_full)
        /*0014*/ 	.word	0x00000000


	//----- nvinfo : EIATTR_FRAME_SIZE
	.align		4
.L_3:
        /*0018*/ 	.byte	0x04, 0x11
        /*001a*/ 	.short	(.L_5 - .L_4)
	.align		4
.L_4:
        /*001c*/ 	.word	index@(chande_batch_f32)
        /*0020*/ 	.word	0x00000000


	//----- nvinfo : EIATTR_REGCOUNT
	.align		4
.L_5:
        /*0024*/ 	.byte	0x04, 0x2f
        /*0026*/ 	.short	(.L_7 - .L_6)
	.align		4
.L_6:
        /*0028*/ 	.word	index@(chande_batch_from_tr_f32)
        /*002c*/ 	.word	0x00000020


	//----- nvinfo : EIATTR_FRAME_SIZE
	.align		4
.L_7:
        /*0030*/ 	.byte	0x04, 0x11
        /*0032*/ 	.short	(.L_9 - .L_8)
	.align		4
.L_8:
        /*0034*/ 	.word	index@($__internal_3_$__cuda_sm20_div_rn_f64_full)
        /*0038*/ 	.word	0x00000000


	//----- nvinfo : EIATTR_FRAME_SIZE
	.align		4
.L_9:
        /*003c*/ 	.byte	0x04, 0x11
        /*003e*/ 	.short	(.L_11 - .L_10)
	.align		4
.L_10:
        /*0040*/ 	.word	index@(chande_batch_from_tr_f32)
        /*0044*/ 	.word	0x00000000


	//----- nvinfo : EIATTR_REGCOUNT
	.align		4
.L_11:
        /*0048*/ 	.byte	0x04, 0x2f
        /*004a*/ 	.short	(.L_13 - .L_12)
	.align		4
.L_12:
        /*004c*/ 	.word	index@(chande_many_series_one_param_f32)
        /*0050*/ 	.word	0x00000020


	//----- nvinfo : EIATTR_FRAME_SIZE
	.align		4
.L_13:
        /*0054*/ 	.byte	0x04, 0x11
        /*0056*/ 	.short	(.L_15 - .L_14)
	.align		4
.L_14:
        /*0058*/ 	.word	index@($__internal_2_$__cuda_sm20_div_rn_f64_full)
        /*005c*/ 	.word	0x00000000


	//----- nvinfo : EIATTR_FRAME_SIZE
	.align		4
.L_15:
        /*0060*/ 	.byte	0x04, 0x11
        /*0062*/ 	.short	(.L_17 - .L_16)
	.align		4
.L_16:
        /*0064*/ 	.word	index@(chande_many_series_one_param_f32)
        /*0068*/ 	.word	0x00000000


	//----- nvinfo : EIATTR_REGCOUNT
	.align		4
.L_17:
        /*006c*/ 	.byte	0x04, 0x2f
        /*006e*/ 	.short	(.L_19 - .L_18)
	.align		4
.L_18:
        /*0070*/ 	.word	index@(chande_one_series_many_params_f32)
        /*0074*/ 	.word	0x00000024


	//----- nvinfo : EIATTR_FRAME_SIZE
	.align		4
.L_19:
        /*0078*/ 	.byte	0x04, 0x11
        /*007a*/ 	.short	(.L_21 - .L_20)
	.align		4
.L_20:
        /*007c*/ 	.word	index@($__internal_1_$__cuda_sm3x_div_rn_noftz_f32_slowpath)
        /*0080*/ 	.word	0x00000000


	//----- nvinfo : EIATTR_FRAME_SIZE
	.align		4
.L_21:
        /*0084*/ 	.byte	0x04, 0x11
        /*0086*/ 	.short	(.L_23 - .L_22)
	.align		4
.L_22:
        /*0088*/ 	.word	index@(chande_one_series_many_params_f32)
        /*008c*/ 	.word	0x00000000


	//----- nvinfo : EIATTR_REGCOUNT
	.align		4
.L_23:
        /*0090*/ 	.byte	0x04, 0x2f
        /*0092*/ 	.short	(.L_25 - .L_24)
	.align		4
.L_24:
        /*0094*/ 	.word	index@(chande_one_series_many_params_from_tr_f32)
        /*0098*/ 	.word	0x00000020


	//----- nvinfo : EIATTR_FRAME_SIZE
	.align		4
.L_25:
        /*009c*/ 	.byte	0x04, 0x11
        /*009e*/ 	.short	(.L_27 - .L_26)
	.align		4
.L_26:
        /*00a0*/ 	.word	index@($__internal_0_$__cuda_sm3x_div_rn_noftz_f32_slowpath)
        /*00a4*/ 	.word	0x00000000


	//----- nvinfo : EIATTR_FRAME_SIZE
	.align		4
.L_27:
        /*00a8*/ 	.byte	0x04, 0x11
        /*00aa*/ 	.short	(.L_29 - .L_28)
	.align		4
.L_28:
        /*00ac*/ 	.word	index@(chande_one_series_many_params_from_tr_f32)
        /*00b0*/ 	.word	0x00000000


	//----- nvinfo : EIATTR_MIN_STACK_SIZE
	.align		4
.L_29:
        /*00b4*/ 	.byte	0x04, 0x12
        /*00b6*/ 	.short	(.L_31 - .L_30)
	.align		4
.L_30:
        /*00b8*/ 	.word	index@(chande_one_series_many_params_from_tr_f32)
        /*00bc*/ 	.word	0x00000000


	//----- nvinfo : EIATTR_MIN_STACK_SIZE
	.align		4
.L_31:
        /*00c0*/ 	.byte	0x04, 0x12
        /*00c2*/ 	.short	(.L_33 - .L_32)
	.align		4
.L_32:
        /*00c4*/ 	.word	index@(chande_one_series_many_params_f32)
        /*00c8*/ 	.word	0x00000000


	//----- nvinfo : EIATTR_MIN_STACK_SIZE
	.align		4
.L_33:
        /*00cc*/ 	.byte	0x04, 0x12
        /*00ce*/ 	.short	(.L_35 - .L_34)
	.align		4
.L_34:
        /*00d0*/ 	.word	index@(chande_many_series_one_param_f32)
        /*00d4*/ 	.word	0x00000000


	//----- nvinfo : EIATTR_MIN_STACK_SIZE
	.align		4
.L_35:
        /*00d8*/ 	.byte	0x04, 0x12
        /*00da*/ 	.short	(.L_37 - .L_36)
	.align		4
.L_36:
        /*00dc*/ 	.word	index@(chande_batch_from_tr_f32)
        /*00e0*/ 	.word	0x00000000


	//----- nvinfo : EIATTR_MIN_STACK_SIZE
	.align		4
.L_37:
        /*00e4*/ 	.byte	0x04, 0x12
        /*00e6*/ 	.short	(.L_39 - .L_38)
	.align		4
.L_38:
        /*00e8*/ 	.word	index@(chande_batch_f32)
        /*00ec*/ 	.word	0x00000000
.L_39:


//--------------------- .nv.compat                --------------------------
	.section	.nv.compat,"",@"SHT_CUDA_COMPAT_INFO"
	.align	4
        /*0000*/ 	.byte	0x02, 0x09, 0x00, 0x00, 0x02, 0x02, 0x01, 0x00, 0x02, 0x05, 0x05, 0x00, 0x03, 0x07, 0x01, 0x01
        /*0010*/ 	.byte	0x02, 0x03, 0x00, 0x00, 0x02, 0x06, 0x01, 0x00, 0x04, 0x0b, 0x08, 0x00, 0x01, 0x00, 0x00, 0x00
        /*0020*/ 	.byte	0x00, 0x00, 0x00, 0x00


//--------------------- .nv.info.chande_one_series_many_params_from_tr_f32 --------------------------
	.section	.nv.info.chande_one_series_many_params_from_tr_f32,"",@"SHT_CUDA_INFO"
	.sectionflags	@""
	.align	4


	//----- nvinfo : EIATTR_CUDA_API_VERSION
	.align		4
        /*0000*/ 	.byte	0x04, 0x37
        /*0002*/ 	.short	(.L_41 - .L_40)
.L_40:
        /*0004*/ 	.word	0x00000082


	//----- nvinfo : EIATTR_KPARAM_INFO
	.align		4
.L_41:
        /*0008*/ 	.byte	0x04, 0x17
        /*000a*/ 	.short	(.L_43 - .L_42)
.L_42:
        /*000c*/ 	.word	0x00000000
        /*0010*/ 	.short	0x000d
        /*0012*/ 	.short	0x0058
        /*0014*/ 	.byte	0x00, 0xf5, 0x21, 0x00


	//----- nvinfo : EIATTR_KPARAM_INFO
	.align		4
.L_43:
        /*0018*/ 	.byte	0x04, 0x17
        /*001a*/ 	.short	(.L_45 - .L_44)
.L_44:
        /*001c*/ 	.word	0x00000000
        /*0020*/ 	.short	0x000c
        /*0022*/ 	.short	0x0050
        /*0024*/ 	.byte	0x00, 0xf5, 0x21, 0x00


	//----- nvinfo : EIATTR_KPARAM_INFO
	.align		4
.L_45:
        /*0028*/ 	.byte	0x04, 0x17
        /*002a*/ 	.short	(.L_47 - .L_46)
.L_46:
        /*002c*/ 	.word	0x00000000
        /*0030*/ 	.short	0x000b
        /*0032*/ 	.short	0x0048
        /*0034*/ 	.byte	0x00, 0xf5, 0x21, 0x00


	//----- nvinfo : EIATTR_KPARAM_INFO
	.align		4
.L_47:
        /*0038*/ 	.byte	0x04, 0x17
        /*003a*/ 	.short	(.L_49 - .L_48)
.L_48:
        /*003c*/ 	.word	0x00000000
        /*0040*/ 	.short	0x000a
        /*0042*/ 	.short	0x0044
        /*0044*/ 	.byte	0x00, 0xf0, 0x11, 0x00


	//----- nvinfo : EIATTR_KPARAM_INFO
	.align		4
.L_49:
        /*0048*/ 	.byte	0x04, 0x17
        /*004a*/ 	.short	(.L_51 - .L_50)
.L_50:
        /*004c*/ 	.word	0x00000000
        /*0050*/ 	.short	0x0009
        /*0052*/ 	.short	0x0040
        /*0054*/ 	.byte	0x00, 0xf0, 0x11, 0x00


	//----- nvinfo : EIATTR_KPARAM_INFO
	.align		4
.L_51:
        /*0058*/ 	.byte	0x04, 0x17
        /*005a*/ 	.short	(.L_53 - .L_52)
.L_52:
        /*005c*/ 	.word	0x00000000
        /*0060*/ 	.short	0x0008
        /*0062*/ 	.short	0x003c
        /*0064*/ 	.byte	0x00, 0xf0, 0x11, 0x00


	//----- nvinfo : EIATTR_KPARAM_INFO
	.align		4
.L_53:
        /*0068*/ 	.byte	0x04, 0x17
        /*006a*/ 	.short	(.L_55 - .L_54)
.L_54:
        /*006c*/ 	.word	0x00000000
        /*0070*/ 	.short	0x0007
        /*0072*/ 	.short	0x0038
        /*0074*/ 	.byte	0x00, 0xf0, 0x11, 0x00


	//----- nvinfo : EIATTR_KPARAM_INFO
	.align		4
.L_55:
        /*0078*/ 	.byte	0x04, 0x17
        /*007a*/ 	.short	(.L_57 - .L_56)
.L_56:
        /*007c*/ 	.word	0x00000000
        /*0080*/ 	.short	0x0006
        /*0082*/ 	.short	0x0030
        /*0084*/ 	.byte	0x00, 0xf5, 0x21, 0x00


	//----- nvinfo : EIATTR_KPARAM_INFO
	.align		4
.L_57:
        /*0088*/ 	.byte	0x04, 0x17
        /*008a*/ 	.short	(.L_59 - .L_58)
.L_58:
        /*008c*/ 	.word	0x00000000
        /*0090*/ 	.short	0x0005
        /*0092*/ 	.short	0x0028
        /*0094*/ 	.byte	0x00, 0xf5, 0x21, 0x00


	//----- nvinfo : EIATTR_KPARAM_INFO
	.align		4
.L_59:
        /*0098*/ 	.byte	0x04, 0x17
        /*009a*/ 	.short	(.L_61 - .L_60)
.L_60:
        /*009c*/ 	.word	0x00000000
        /*00a0*/ 	.short	0x0004
        /*00a2*/ 	.short	0x0020
        /*00a4*/ 	.byte	0x00, 0xf5, 0x21, 0x00


	//----- nvinfo : EIATTR_KPARAM_INFO
	.align		4
.L_61:
        /*00a8*/ 	.byte	0x04, 0x17
        /*00aa*/ 	.short	(.L_63 - .L_62)
.L_62:
        /*00ac*/ 	.word	0x00000000
        /*00b0*/ 	.short	0x0003
        /*00b2*/ 	.short	0x0018
        /*00b4*/ 	.byte	0x00, 0xf5, 0x21, 0x00


	//----- nvinfo : EIATTR_KPARAM_INFO
	.align		4
.L_63:
        /*00b8*/ 	.byte	0x04, 0x17
        /*00ba*/ 	.short	(.L_65 - .L_64)
.L_64:
        /*00bc*/ 	.word	0x00000000
        /*00c0*/ 	.short	0x0002
        /*00c2*/ 	.short	0x0010
        /*00c4*/ 	.byte	0x00, 0xf5, 0x21, 0x00


	//----- nvinfo : EIATTR_KPARAM_INFO
	.align		4
.L_65:
        /*00c8*/ 	.byte	0x04, 0x17
        /*00ca*/ 	.short	(.L_67 - .L_66)
.L_66:
        /*00cc*/ 	.word	0x00000000
        /*00d0*/ 	.short	0x0001
        /*00d2*/ 	.short	0x0008
        /*00d4*/ 	.byte	0x00, 0xf5, 0x21, 0x00


	//----- nvinfo : EIATTR_KPARAM_INFO
	.align		4
.L_67:
        /*00d8*/ 	.byte	0x04, 0x17
        /*00da*/ 	.short	(.L_69 - .L_68)
.L_68:
        /*00dc*/ 	.word	0x00000000
        /*00e0*/ 	.short	0x0000
        /*00e2*/ 	.short	0x0000
        /*00e4*/ 	.byte	0x00, 0xf5, 0x21, 0x00


	//----- nvinfo : EIATTR_SPARSE_MMA_MASK
	.align		4
.L_69:
        /*00e8*/ 	.byte	0x03, 0x50
        /*00ea*/ 	.short	0x0000


	//----- nvinfo : EIATTR_MAXREG_COUNT
	.align		4
        /*00ec*/ 	.byte	0x03, 0x1b
        /*00ee*/ 	.short	0x00ff


	//----- nvinfo : EIATTR_MERCURY_ISA_VERSION
	.align		4
        /*00f0*/ 	.byte	0x03, 0x5f
        /*00f2*/ 	.short	0x0101


	//----- nvinfo : EIATTR_COOP_GROUP_MASK_REGIDS
	.align		4
        /*00f4*/ 	.byte	0x04, 0x29
        /*00f6*/ 	.short	(.L_71 - .L_70)


	//   ....[0]....
.L_70:
        /*00f8*/ 	.word	0xffffffff


	//   ....[1]....
        /*00fc*/ 	.word	0xffffffff


	//   ....[2]....
        /*0100*/ 	.word	0xffffffff


	//   ....[3]....
        /*0104*/ 	.word	0x05000011


	//   ....[4]....
        /*0108*/ 	.word	0x05000011


	//   ....[5]....
        /*010c*/ 	.word	0x05000011


	//----- nvinfo : EIATTR_COOP_GROUP_INSTR_OFFSETS
	.align		4
.L_71:
        /*0110*/ 	.byte	0x04, 0x28
        /*0112*/ 	.short	(.L_73 - .L_72)


	//   ....[0]....
.L_72:
        /*0114*/ 	.word	0x000008e0


	//   ....[1]....
        /*0118*/ 	.word	0x000008f0


	//   ....[2]....
        /*011c*/ 	.word	0x00000900


	//   ....[3]....
        /*0120*/ 	.word	0x00001870


	//   ....[4]....
        /*0124*/ 	.word	0x00001900


	//   ....[5]....
        /*0128*/ 	.word	0x00001960


	//----- nvinfo : EIATTR_VRC_CTA_INIT_COUNT
	.align		4
.L_73:
        /*012c*/ 	.byte	0x02, 0x4a
	.zero		1
	.zero		1


	//----- nvinfo : EIATTR_EXIT_INSTR_OFFSETS
	.align		4
        /*0130*/ 	.byte	0x04, 0x1c
        /*0132*/ 	.short	(.L_75 - .L_74)


	//   ....[0]....
.L_74:
        /*0134*/ 	.word	0x00000030


	//   ....[1]....
        /*0138*/ 	.word	0x00000110


	//   ....[2]....
        /*013c*/ 	.word	0x00001330


	//   ....[3]....
        /*0140*/ 	.word	0x00001810


	//----- nvinfo : EIATTR_CRS_STACK_SIZE
	.align		4
.L_75:
        /*0144*/ 	.byte	0x04, 0x1e
        /*0146*/ 	.short	(.L_77 - .L_76)
.L_76:
        /*0148*/ 	.word	0x00000000


	//----- nvinfo : EIATTR_CBANK_PARAM_SIZE
	.align		4
.L_77:
        /*014c*/ 	.byte	0x03, 0x19
        /*014e*/ 	.short	0x0060


	//----- nvinfo : EIATTR_PARAM_CBANK
	.align		4
        /*0150*/ 	.byte	0x04, 0x0a
        /*0152*/ 	.short	(.L_79 - .L_78)
	.align		4
.L_78:
        /*0154*/ 	.word	index@(.nv.constant0.chande_one_series_many_params_from_tr_f32)
        /*0158*/ 	.short	0x0380
        /*015a*/ 	.short	0x0060


	//----- nvinfo : EIATTR_SW_WAR
	.align		4
.L_79:
        /*015c*/ 	.byte	0x04, 0x36
        /*015e*/ 	.short	(.L_81 - .L_80)
.L_80:
        /*0160*/ 	.word	0x00000008
.L_81:


//--------------------- .nv.info.chande_one_series_many_params_f32 --------------------------
	.section	.nv.info.chande_one_series_many_params_f32,"",@"SHT_CUDA_INFO"
	.sectionflags	@""
	.align	4


	//----- nvinfo : EIATTR_CUDA_API_VERSION
	.align		4
        /*0000*/ 	.byte	0x04, 0x37
        /*0002*/ 	.short	(.L_83 - .L_82)
.L_82:
        /*0004*/ 	.word	0x00000082


	//----- nvinfo : EIATTR_KPARAM_INFO
	.align		4
.L_83:
        /*0008*/ 	.byte	0x04, 0x17
        /*000a*/ 	.short	(.L_85 - .L_84)
.L_84:
        /*000c*/ 	.word	0x00000000
        /*0010*/ 	.short	0x000d
        /*0012*/ 	.short	0x0058
        /*0014*/ 	.byte	0x00, 0xf5, 0x21, 0x00


	//----- nvinfo : EIATTR_KPARAM_INFO
	.align		4
.L_85:
        /*0018*/ 	.byte	0x04, 0x17
        /*001a*/ 	.short	(.L_87 - .L_86)
.L_86:
        /*001c*/ 	.word	0x00000000
        /*0020*/ 	.short	0x000c
        /*0022*/ 	.short	0x0050
        /*0024*/ 	.byte	0x00, 0xf5, 0x21, 0x00


	//----- nvinfo : EIATTR_KPARAM_INFO
	.align		4
.L_87:
        /*0028*/ 	.byte	0x04, 0x17
        /*002a*/ 	.short	(.L_89 - .L_88)
.L_88:
        /*002c*/ 	.word	0x00000000
        /*0030*/ 	.short	0x000b
        /*0032*/ 	.short	0x0048
        /*0034*/ 	.byte	0x00, 0xf5, 0x21, 0x00


	//----- nvinfo : EIATTR_KPARAM_INFO
	.align		4
.L_89:
        /*0038*/ 	.byte	0x04, 0x17
        /*003a*/ 	.short	(.L_91 - .L_90)
.L_90:
        /*003c*/ 	.word	0x00000000
        /*0040*/ 	.short	0x000a
        /*0042*/ 	.short	0x0044
        /*0044*/ 	.byte	0x00, 0xf0, 0x11, 0x00


	//----- nvinfo : EIATTR_KPARAM_INFO
	.align		4
.L_91:
        /*0048*/ 	.byte	0x04, 0x17
        /*004a*/ 	.short	(.L_93 - .L_92)
.L_92:
        /*004c*/ 	.word	0x00000000
        /*0050*/ 	.short	0x0009
        /*0052*/ 	.short	0x0040
        /*0054*/ 	.byte	0x00, 0xf0, 0x11, 0x00


	//----- nvinfo : EIATTR_KPARAM_INFO
	.align		4
.L_93:
        /*0058*/ 	.byte	0x04, 0x17
        /*005a*/ 	.short	(.L_95 - .L_94)
.L_94:
        /*005c*/ 	.word	0x00000000
        /*0060*/ 	.short	0x0008
        /*0062*/ 	.short	0x003c
        /*0064*/ 	.byte	0x00, 0xf0, 0x11, 0x00


	//----- nvinfo : EIATTR_KPARAM_INFO
	.align		4
.L_95:
        /*0068*/ 	.byte	0x04, 0x17
        /*006a*/ 	.short	(.L_97 - .L_96)
.L_96:
        /*006c*/ 	.word	0x00000000
        /*0070*/ 	.short	0x0007
        /*0072*/ 	.short	0x0038
        /*0074*/ 	.byte	0x00, 0xf0, 0x11, 0x00


	//----- nvinfo : EIATTR_KPARAM_INFO
	.align		4
.L_97:
        /*0078*/ 	.byte	0x04, 0x17
        /*007a*/ 	.short	(.L_99 - .L_98)
.L_98:
        /*007c*/ 	.word	0x00000000
        /*0080*/ 	.short	0x0006
        /*0082*/ 	.short	0x0030
        /*0084*/ 	.byte	0x00, 0xf5, 0x21, 0x00


	//----- nvinfo : EIATTR_KPARAM_INFO
	.align		4
.L_99:
        /*0088*/ 	.byte	0x04, 0x17
        /*008a*/ 	.short	(.L_101 - .L_100)
.L_100:
        /*008c*/ 	.word	0x00000000
        /*0090*/ 	.short	0x0005
        /*0092*/ 	.short	0x0028
        /*0094*/ 	.byte	0x00, 0xf5, 0x21, 0x00


	//----- nvinfo : EIATTR_KPARAM_INFO
	.align		4
.L_101:
        /*0098*/ 	.byte	0x04, 0x17
        /*009a*/ 	.short	(.L_103 - .L_102)
.L_102:
        /*009c*/ 	.word	0x00000000
        /*00a0*/ 	.short	0x0004
        /*00a2*/ 	.short	0x0020
        /*00a4*/ 	.byte	0x00, 0xf5, 0x21, 0x00


	//----- nvinfo : EIATTR_KPARAM_INFO
	.align		4
.L_103:
        /*00a8*/ 	.byte	0x04, 0x17
        /*00aa*/ 	.short	(.L_105 - .L_104)
.L_104:
        /*00ac*/ 	.word	0x00000000
        /*00b0*/ 	.short	0x0003
        /*00b2*/ 	.short	0x0018
        /*00b4*/ 	.byte	0x00, 0xf5, 0x21, 0x00


	//----- nvinfo : EIATTR_KPARAM_INFO
	.align		4
.L_105:
        /*00b8*/ 	.byte	0x04, 0x17
        /*00ba*/ 	.short	(.L_107 - .L_106)
.L_106:
        /*00bc*/ 	.word	0x00000000
        /*00c0*/ 	.short	0x0002
        /*00c2*/ 	.short	0x0010
        /*00c4*/ 	.byte	0x00, 0xf5, 0x21, 0x00


	//----- nvinfo : EIATTR_KPARAM_INFO
	.align		4
.L_107:
        /*00c8*/ 	.byte	0x04, 0x17
        /*00ca*/ 	.short	(.L_109 - .L_108)
.L_108:
        /*00cc*/ 	.word	0x00000000
        /*00d0*/ 	.short	0x0001
        /*00d2*/ 	.short	0x0008
        /*00d4*/ 	.byte	0x00, 0xf5, 0x21, 0x00


	//----- nvinfo : EIATTR_KPARAM_INFO
	.align		4
.L_109:
        /*00d8*/ 	.byte	0x04, 0x17
        /*00da*/ 	.short	(.L_111 - .L_110)
.L_110:
        /*00dc*/ 	.word	0x00000000
        /*00e0*/ 	.short	0x0000
        /*00e2*/ 	.short	0x0000
        /*00e4*/ 	.byte	0x00, 0xf5, 0x21, 0x00


	//----- nvinfo : EIATTR_SPARSE_MMA_MASK
	.align		4
.L_111:
        /*00e8*/ 	.byte	0x03, 0x50
        /*00ea*/ 	.short	0x0000


	//----- nvinfo : EIATTR_MAXREG_COUNT
	.align		4
        /*00ec*/ 	.byte	0x03, 0x1b
        /*00ee*/ 	.short	0x00ff


	//----- nvinfo : EIATTR_MERCURY_ISA_VERSION
	.align		4
        /*00f0*/ 	.byte	0x03, 0x5f
        /*00f2*/ 	.short	0x0101


	//----- nvinfo : EIATTR_COOP_GROUP_MASK_REGIDS
	.align		4
        /*00f4*/ 	.byte	0x04, 0x29
        /*00f6*/ 	.short	(.L_113 - .L_112)


	//   ....[0]....
.L_112:
        /*00f8*/ 	.word	0xffffffff


	//   ....[1]....
        /*00fc*/ 	.word	0xffffffff


	//   ....[2]....
        /*0100*/ 	.word	0xffffffff


	//   ....[3]....
        /*0104*/ 	.word	0x05000017


	//   ....[4]....
        /*0108*/ 	.word	0x05000017


	//   ....[5]....
        /*010c*/ 	.word	0x05000017


	//----- nvinfo : EIATTR_COOP_GROUP_INSTR_OFFSETS
	.align		4
.L_113:
        /*0110*/ 	.byte	0x04, 0x28
        /*0112*/ 	.short	(.L_115 - .L_114)


	//   ....[0]....
.L_114:
        /*0114*/ 	.word	0x00000970


	//   ....[1]....
        /*0118*/ 	.word	0x00000980


	//   ....[2]....
        /*011c*/ 	.word	0x000009e0


	//   ....[3]....
        /*0120*/ 	.word	0x00001a50


	//   ....[4]....
        /*0124*/ 	.word	0x00001ae0


	//   ....[5]....
        /*0128*/ 	.word	0x00001b80


	//----- nvinfo : EIATTR_VRC_CTA_INIT_COUNT
	.align		4
.L_115:
        /*012c*/ 	.byte	0x02, 0x4a
	.zero		1
	.zero		1


	//----- nvinfo : EIATTR_EXIT_INSTR_OFFSETS
	.align		4
        /*0130*/ 	.byte	0x04, 0x1c
        /*0132*/ 	.short	(.L_117 - .L_116)


	//   ....[0]....
.L_116:
        /*0134*/ 	.word	0x00000030


	//   ....[1]....
        /*0138*/ 	.word	0x00000110


	//   ....[2]....
        /*013c*/ 	.word	0x00001500


	//   ....[3]....
        /*0140*/ 	.word	0x000019e0


	//----- nvinfo : EIATTR_CRS_STACK_SIZE
	.align		4
.L_117:
        /*0144*/ 	.byte	0x04, 0x1e
        /*0146*/ 	.short	(.L_119 - .L_118)
.L_118:
        /*0148*/ 	.word	0x00000000


	//----- nvinfo : EIATTR_CBANK_PARAM_SIZE
	.align		4
.L_119:
        /*014c*/ 	.byte	0x03, 0x19
        /*014e*/ 	.short	0x0060


	//----- nvinfo : EIATTR_PARAM_CBANK
	.align		4
        /*0150*/ 	.byte	0x04, 0x0a
        /*0152*/ 	.short	(.L_121 - .L_120)
	.align		4
.L_120:
        /*0154*/ 	.word	index@(.nv.constant0.chande_one_series_many_params_f32)
        /*0158*/ 	.short	0x0380
        /*015a*/ 	.short	0x0060


	//----- nvinfo : EIATTR_SW_WAR
	.align		4
.L_121:
        /*015c*/ 	.byte	0x04, 0x36
        /*015e*/ 	.short	(.L_123 - .L_122)
.L_122:
        /*0160*/ 	.word	0x00000008
.L_123:


//--------------------- .nv.info.chande_many_series_one_param_f32 --------------------------
	.section	.nv.info.chande_many_series_one_param_f32,"",@"SHT_CUDA_INFO"
	.sectionflags	@""
	.align	4


	//----- nvinfo : EIATTR_CUDA_API_VERSION
	.align		4
        /*0000*/ 	.byte	0x04, 0x37
        /*0002*/ 	.short	(.L_125 - .L_124)
.L_124:
        /*0004*/ 	.word	0x00000082


	//----- nvinfo : EIATTR_KPARAM_INFO
	.align		4
.L_125:
        /*0008*/ 	.byte	0x04, 0x17
        /*000a*/ 	.short	(.L_127 - .L_126)
.L_126:
        /*000c*/ 	.word	0x00000000
        /*0010*/ 	.short	0x000a
        /*0012*/ 	.short	0x0038
        /*0014*/ 	.byte	0x00, 0xf5, 0x21, 0x00


	//----- nvinfo : EIATTR_KPARAM_INFO
	.align		4
.L_127:
        /*0018*/ 	.byte	0x04, 0x17
        /*001a*/ 	.short	(.L_129 - .L_128)
.L_128:
        /*001c*/ 	.word	0x00000000
        /*0020*/ 	.short	0x0009
        /*0022*/ 	.short	0x0034
        /*0024*/ 	.byte	0x00, 0xf0, 0x11, 0x00


	//----- nvinfo : EIATTR_KPARAM_INFO
	.align		4
.L_129:
        /*0028*/ 	.byte	0x04, 0x17
        /*002a*/ 	.short	(.L_131 - .L_130)
.L_130:
        /*002c*/ 	.word	0x00000000
        /*0030*/ 	.short	0x0008
        /*0032*/ 	.short	0x0030
        /*0034*/ 	.byte	0x00, 0xf0, 0x11, 0x00


	//----- nvinfo : EIATTR_KPARAM_INFO
	.align		4
.L_131:
        /*0038*/ 	.byte	0x04, 0x17
        /*003a*/ 	.short	(.L_133 - .L_132)
.L_132:
        /*003c*/ 	.word	0x00000000
        /*0040*/ 	.short	0x0007
        /*0042*/ 	.short	0x002c
        /*0044*/ 	.byte	0x00, 0xf0, 0x11, 0x00


	//----- nvinfo : EIATTR_KPARAM_INFO
	.align		4
.L_133:
        /*0048*/ 	.byte	0x04, 0x17
        /*004a*/ 	.short	(.L_135 - .L_134)
.L_134:
        /*004c*/ 	.word	0x00000000
        /*0050*/ 	.short	0x0006
        /*0052*/ 	.short	0x0028
        /*0054*/ 	.byte	0x00, 0xf0, 0x11, 0x00


	//----- nvinfo : EIATTR_KPARAM_INFO
	.align		4
.L_135:
        /*0058*/ 	.byte	0x04, 0x17
        /*005a*/ 	.short	(.L_137 - .L_136)
.L_136:
        /*005c*/ 	.word	0x00000000
        /*0060*/ 	.short	0x0005
        /*0062*/ 	.short	0x0024
        /*0064*/ 	.byte	0x00, 0xf0, 0x11, 0x00


	//----- nvinfo : EIATTR_KPARAM_INFO
	.align		4
.L_137:
        /*0068*/ 	.byte	0x04, 0x17
        /*006a*/ 	.short	(.L_139 - .L_138)
.L_138:
        /*006c*/ 	.word	0x00000000
        /*0070*/ 	.short	0x0004
        /*0072*/ 	.short	0x0020
        /*0074*/ 	.byte	0x00, 0xf0, 0x11, 0x00


	//----- nvinfo : EIATTR_KPARAM_INFO
	.align		4
.L_139:
        /*0078*/ 	.byte	0x04, 0x17
        /*007a*/ 	.short	(.L_141 - .L_140)
.L_140:
        /*007c*/ 	.word	0x00000000
        /*0080*/ 	.short	0x0003
        /*0082*/ 	.short	0x0018
        /*0084*/ 	.byte	0x00, 0xf5, 0x21, 0x00


	//----- nvinfo : EIATTR_KPARAM_INFO
	.align		4
.L_141:
        /*0088*/ 	.byte	0x04, 0x17
        /*008a*/ 	.short	(.L_143 - .L_142)
.L_142:
        /*008c*/ 	.word	0x00000000
        /*0090*/ 	.short	0x0002
        /*0092*/ 	.short	0x0010
        /*0094*/ 	.byte	0x00, 0xf5, 0x21, 0x00


	//----- nvinfo : EIATTR_KPARAM_INFO
	.align		4
.L_143:
        /*0098*/ 	.byte	0x04, 0x17
        /*009a*/ 	.short	(.L_145 - .L_144)
.L_144:
        /*009c*/ 	.word	0x00000000
        /*00a0*/ 	.short	0x0001
        /*00a2*/ 	.short	0x0008
        /*00a4*/ 	.byte	0x00, 0xf5, 0x21, 0x00


	//----- nvinfo : EIATTR_KPARAM_INFO
	.align		4
.L_145:
        /*00a8*/ 	.byte	0x04, 0x17
        /*00aa*/ 	.short	(.L_147 - .L_146)
.L_146:
        /*00ac*/ 	.word	0x00000000
        /*00b0*/ 	.short	0x0000
        /*00b2*/ 	.short	0x0000
        /*00b4*/ 	.byte	0x00, 0xf5, 0x21, 0x00


	//----- nvinfo : EIATTR_SPARSE_MMA_MASK
	.align		4
.L_147:
        /*00b8*/ 	.byte	0x03, 0x50
        /*00ba*/ 	.short	0x0000


	//----- nvinfo : EIATTR_MAXREG_COUNT
	.align		4
        /*00bc*/ 	.byte	0x03, 0x1b
        /*00be*/ 	.short	0x00ff


	//----- nvinfo : EIATTR_MERCURY_ISA_VERSION
	.align		4
        /*00c0*/ 	.byte	0x03, 0x5f
        /*00c2*/ 	.short	0x0101


	//----- nvinfo : EIATTR_VRC_CTA_INIT_COUNT
	.align		4
        /*00c4*/ 	.byte	0x02, 0x4a
	.zero		1
	.zero		1


	//----- nvinfo : EIATTR_EXIT_INSTR_OFFSETS
	.align		4
        /*00c8*/ 	.byte	0x04, 0x1c
        /*00ca*/ 	.short	(.L_149 - .L_148)


	//   ....[0]....
.L_148:
        /*00cc*/ 	.word	0x00000070


	//   ....[1]....
        /*00d0*/ 	.word	0x000000b0


	//   ....[2]....
        /*00d4*/ 	.word	0x00000120


	//   ....[3]....
        /*00d8*/ 	.word	0x000042c0


	//----- nvinfo : EIATTR_INDIRECT_BRANCH_TARGETS
	.align		4
.L_149:
        /*00dc*/ 	.byte	0x04, 0x34
        /*00de*/ 	.short	(.L_151 - .L_150)


	//   ....[0]....
.L_150:
        /*00e0*/ 	.word	.L_x_222@srel
        /*00e4*/ 	.short	0x0
        /*00e6*/ 	.short	0x0
        /*00e8*/ 	.word	0x3
        /*00ec*/ 	.word	.L_x_131@srel
        /*00f0*/ 	.word	.L_x_224@srel
        /*00f4*/ 	.word	.L_x_225@srel


	//----- nvinfo : EIATTR_CRS_STACK_SIZE
	.align		4
.L_151:
        /*00f8*/ 	.byte	0x04, 0x1e
        /*00fa*/ 	.short	(.L_153 - .L_152)
.L_152:
        /*00fc*/ 	.word	0x00000000


	//----- nvinfo : EIATTR_CBANK_PARAM_SIZE
	.align		4
.L_153:
        /*0100*/ 	.byte	0x03, 0x19
        /*0102*/ 	.short	0x0040


	//----- nvinfo : EIATTR_PARAM_CBANK
	.align		4
        /*0104*/ 	.byte	0x04, 0x0a
        /*0106*/ 	.short	(.L_155 - .L_154)
	.align		4
.L_154:
        /*0108*/ 	.word	index@(.nv.constant0.chande_many_series_one_param_f32)
        /*010c*/ 	.short	0x0380
        /*010e*/ 	.short	0x0040


	//----- nvinfo : EIATTR_SW_WAR
	.align		4
.L_155:
        /*0110*/ 	.byte	0x04, 0x36
        /*0112*/ 	.short	(.L_157 - .L_156)
.L_156:
        /*0114*/ 	.word	0x00000008
.L_157:


//--------------------- .nv.info.chande_batch_from_tr_f32 --------------------------
	.section	.nv.info.chande_batch_from_tr_f32,"",@"SHT_CUDA_INFO"
	.sectionflags	@""
	.align	4


	//----- nvinfo : EIATTR_CUDA_API_VERSION
	.align		4
        /*0000*/ 	.byte	0x04, 0x37
        /*0002*/ 	.short	(.L_159 - .L_158)
.L_158:
        /*0004*/ 	.word	0x00000082


	//----- nvinfo : EIATTR_KPARAM_INFO
	.align		4
.L_159:
        /*0008*/ 	.byte	0x04, 0x17
        /*000a*/ 	.short	(.L_161 - .L_160)
.L_160:
        /*000c*/ 	.word	0x00000000
        /*0010*/ 	.short	0x000b
        /*0012*/ 	.short	0x0050
        /*0014*/ 	.byte	0x00, 0xf5, 0x21, 0x00


	//----- nvinfo : EIATTR_KPARAM_INFO
	.align		4
.L_161:
        /*0018*/ 	.byte	0x04, 0x17
        /*001a*/ 	.short	(.L_163 - .L_162)
.L_162:
        /*001c*/ 	.word	0x00000000
        /*0020*/ 	.short	0x000a
        /*0022*/ 	.short	0x0048
        /*0024*/ 	.byte	0x00, 0xf0, 0x11, 0x00


	//----- nvinfo : EIATTR_KPARAM_INFO
	.align		4
.L_163:
        /*0028*/ 	.byte	0x04, 0x17
        /*002a*/ 	.short	(.L_165 - .L_164)
.L_164:
        /*002c*/ 	.word	0x00000000
        /*0030*/ 	.short	0x0009
        /*0032*/ 	.short	0x0044
        /*0034*/ 	.byte	0x00, 0xf0, 0x11, 0x00


	//----- nvinfo : EIATTR_KPARAM_INFO
	.align		4
.L_165:
        /*0038*/ 	.byte	0x04, 0x17
        /*003a*/ 	.short	(.L_167 - .L_166)
.L_166:
        /*003c*/ 	.word	0x00000000
        /*0040*/ 	.short	0x0008
        /*0042*/ 	.short	0x0040
        /*0044*/ 	.byte	0x00, 0xf0, 0x11, 0x00


	//----- nvinfo : EIATTR_KPARAM_INFO
	.align		4
.L_167:
        /*0048*/ 	.byte	0x04, 0x17
        /*004a*/ 	.short	(.L_169 - .L_168)
.L_168:
        /*004c*/ 	.word	0x00000000
        /*0050*/ 	.short	0x0007
        /*0052*/ 	.short	0x0038
        /*0054*/ 	.byte	0x00, 0xf5, 0x21, 0x00


	//----- nvinfo : EIATTR_KPARAM_INFO
	.align		4
.L_169:
        /*0058*/ 	.byte	0x04, 0x17
        /*005a*/ 	.short	(.L_171 - .L_170)
.L_170:
        /*005c*/ 	.word	0x00000000
        /*0060*/ 	.short	0x0006
        /*0062*/ 	.short	0x0030
        /*0064*/ 	.byte	0x00, 0xf5, 0x21, 0x00


	//----- nvinfo : EIATTR_KPARAM_INFO
	.align		4
.L_171:
        /*0068*/ 	.byte	0x04, 0x17
        /*006a*/ 	.short	(.L_173 - .L_172)
.L_172:
        /*006c*/ 	.word	0x00000000
        /*0070*/ 	.short	0x0005
        /*0072*/ 	.short	0x0028
        /*0074*/ 	.byte	0x00, 0xf5, 0x21, 0x00


	//----- nvinfo : EIATTR_KPARAM_INFO
	.align		4
.L_173:
        /*0078*/ 	.byte	0x04, 0x17
        /*007a*/ 	.short	(.L_175 - .L_174)
.L_174:
        /*007c*/ 	.word	0x00000000
        /*0080*/ 	.short	0x0004
        /*0082*/ 	.short	0x0020
        /*0084*/ 	.byte	0x00, 0xf5, 0x21, 0x00


	//----- nvinfo : EIATTR_KPARAM_INFO
	.align		4
.L_175:
        /*0088*/ 	.byte	0x04, 0x17
        /*008a*/ 	.short	(.L_177 - .L_176)
.L_176:
        /*008c*/ 	.word	0x00000000
        /*0090*/ 	.short	0x0003
        /*0092*/ 	.short	0x0018
        /*0094*/ 	.byte	0x00, 0xf5, 0x21, 0x00


	//----- nvinfo : EIATTR_KPARAM_INFO
	.align		4
.L_177:
        /*0098*/ 	.byte	0x04, 0x17
        /*009a*/ 	.short	(.L_179 - .L_178)
.L_178:
        /*009c*/ 	.word	0x00000000
        /*00a0*/ 	.short	0x0002
        /*00a2*/ 	.short	0x0010
        /*00a4*/ 	.byte	0x00, 0xf5, 0x21, 0x00


	//----- nvinfo : EIATTR_KPARAM_INFO
	.align		4
.L_179:
        /*00a8*/ 	.byte	0x04, 0x17
        /*00aa*/ 	.short	(.L_181 - .L_180)
.L_180:
        /*00ac*/ 	.word	0x00000000
        /*00b0*/ 	.short	0x0001
        /*00b2*/ 	.short	0x0008
        /*00b4*/ 	.byte	0x00, 0xf5, 0x21, 0x00


	//----- nvinfo : EIATTR_KPARAM_INFO
	.align		4
.L_181:
        /*00b8*/ 	.byte	0x04, 0x17
        /*00ba*/ 	.short	(.L_183 - .L_182)
.L_182:
        /*00bc*/ 	.word	0x00000000
        /*00c0*/ 	.short	0x0000
        /*00c2*/ 	.short	0x0000
        /*00c4*/ 	.byte	0x00, 0xf5, 0x21, 0x00


	//----- nvinfo : EIATTR_SPARSE_MMA_MASK
	.align		4
.L_183:
        /*00c8*/ 	.byte	0x03, 0x50
        /*00ca*/ 	.short	0x0000


	//----- nvinfo : EIATTR_MAXREG_COUNT
	.align		4
        /*00cc*/ 	.byte	0x03, 0x1b
        /*00ce*/ 	.short	0x00ff


	//----- nvinfo : EIATTR_NUM_BARRIERS
	.align		4
        /*00d0*/ 	.byte	0x02, 0x4c
        /*00d2*/ 	.byte	0x01
	.zero		1


	//----- nvinfo : EIATTR_MERCURY_ISA_VERSION
	.align		4
        /*00d4*/ 	.byte	0x03, 0x5f
        /*00d6*/ 	.short	0x0101


	//----- nvinfo : EIATTR_VRC_CTA_INIT_COUNT
	.align		4
        /*00d8*/ 	.byte	0x02, 0x4a
	.zero		1
	.zero		1


	//----- nvinfo : EIATTR_EXIT_INSTR_OFFSETS
	.align		4
        /*00dc*/ 	.byte	0x04, 0x1c
        /*00de*/ 	.short	(.L_185 - .L_184)


	//   ....[0]....
.L_184:
        /*00e0*/ 	.word	0x00000040


	//   ....[1]....
        /*00e4*/ 	.word	0x00000110


	//   ....[2]....
        /*00e8*/ 	.word	0x000002c0


	//   ....[3]....
        /*00ec*/ 	.word	0x000015a0


	//   ....[4]....
        /*00f0*/ 	.word	0x00002000


	//----- nvinfo : EIATTR_CRS_STACK_SIZE
	.align		4
.L_185:
        /*00f4*/ 	.byte	0x04, 0x1e
        /*00f6*/ 	.short	(.L_187 - .L_186)
.L_186:
        /*00f8*/ 	.word	0x00000000


	//----- nvinfo : EIATTR_CBANK_PARAM_SIZE
	.align		4
.L_187:
        /*00fc*/ 	.byte	0x03, 0x19
        /*00fe*/ 	.short	0x0058


	//----- nvinfo : EIATTR_PARAM_CBANK
	.align		4
        /*0100*/ 	.byte	0x04, 0x0a
        /*0102*/ 	.short	(.L_189 - .L_188)
	.align		4
.L_188:
        /*0104*/ 	.word	index@(.nv.constant0.chande_batch_from_tr_f32)
        /*0108*/ 	.short	0x0380
        /*010a*/ 	.short	0x0058


	//----- nvinfo : EIATTR_SW_WAR
	.align		4
.L_189:
        /*010c*/ 	.byte	0x04, 0x36
        /*010e*/ 	.short	(.L_191 - .L_190)
.L_190:
        /*0110*/ 	.word	0x00000008
.L_191:


//--------------------- .nv.info.chande_batch_f32 --------------------------
	.section	.nv.info.chande_batch_f32,"",@"SHT_CUDA_INFO"
	.sectionflags	@""
	.align	4


	//----- nvinfo : EIATTR_CUDA_API_VERSION
	.align		4
        /*0000*/ 	.byte	0x04, 0x37
        /*0002*/ 	.short	(.L_193 - .L_192)
.L_192:
        /*0004*/ 	.word	0x00000082


	//----- nvinfo : EIATTR_KPARAM_INFO
	.align		4
.L_193:
        /*0008*/ 	.byte	0x04, 0x17
        /*000a*/ 	.short	(.L_195 - .L_194)
.L_194:
        /*000c*/ 	.word	0x00000000
        /*0010*/ 	.short	0x000b
        /*0012*/ 	.short	0x0050
        /*0014*/ 	.byte	0x00, 0xf5, 0x21, 0x00


	//----- nvinfo : EIATTR_KPARAM_INFO
	.align		4
.L_195:
        /*0018*/ 	.byte	0x04, 0x17
        /*001a*/ 	.short	(.L_197 - .L_196)
.L_196:
        /*001c*/ 	.word	0x00000000
        /*0020*/ 	.short	0x000a
        /*0022*/ 	.short	0x0048
        /*0024*/ 	.byte	0x00, 0xf0, 0x11, 0x00


	//----- nvinfo : EIATTR_KPARAM_INFO
	.align		4
.L_197:
        /*0028*/ 	.byte	0x04, 0x17
        /*002a*/ 	.short	(.L_199 - .L_198)
.L_198:
        /*002c*/ 	.word	0x00000000
        /*0030*/ 	.short	0x0009
        /*0032*/ 	.short	0x0044
        /*0034*/ 	.byte	0x00, 0xf0, 0x11, 0x00


	//----- nvinfo : EIATTR_KPARAM_INFO
	.align		4
.L_199:
        /*0038*/ 	.byte	0x04, 0x17
        /*003a*/ 	.short	(.L_201 - .L_200)
.L_200:
        /*003c*/ 	.word	0x00000000
        /*0040*/ 	.short	0x0008
        /*0042*/ 	.short	0x0040
        /*0044*/ 	.byte	0x00, 0xf0, 0x11, 0x00


	//----- nvinfo : EIATTR_KPARAM_INFO
	.align		4
.L_201:
        /*0048*/ 	.byte	0x04, 0x17
        /*004a*/ 	.short	(.L_203 - .L_202)
.L_202:
        /*004c*/ 	.word	0x00000000
        /*0050*/ 	.short	0x0007
        /*0052*/ 	.short	0x0038
        /*0054*/ 	.byte	0x00, 0xf5, 0x21, 0x00


	//----- nvinfo : EIATTR_KPARAM_INFO
	.align		4
.L_203:
        /*0058*/ 	.byte	0x04, 0x17
        /*005a*/ 	.short	(.L_205 - .L_204)
.L_204:
        /*005c*/ 	.word	0x00000000
        /*0060*/ 	.short	0x0006
        /*0062*/ 	.short	0x0030
        /*0064*/ 	.byte	0x00, 0xf5, 0x21, 0x00


	//----- nvinfo : EIATTR_KPARAM_INFO
	.align		4
.L_205:
        /*0068*/ 	.byte	0x04, 0x17
        /*006a*/ 	.short	(.L_207 - .L_206)
.L_206:
        /*006c*/ 	.word	0x00000000
        /*0070*/ 	.short	0x0005
        /*0072*/ 	.short	0x0028
        /*0074*/ 	.byte	0x00, 0xf5, 0x21, 0x00


	//----- nvinfo : EIATTR_KPARAM_INFO
	.align		4
.L_207:
        /*0078*/ 	.byte	0x04, 0x17
        /*007a*/ 	.short	(.L_209 - .L_208)
.L_208:
        /*007c*/ 	.word	0x00000000
        /*0080*/ 	.short	0x0004
        /*0082*/ 	.short	0x0020
        /*0084*/ 	.byte	0x00, 0xf5, 0x21, 0x00


	//----- nvinfo : EIATTR_KPARAM_INFO
	.align		4
.L_209:
        /*0088*/ 	.byte	0x04, 0x17
        /*008a*/ 	.short	(.L_211 - .L_210)
.L_210:
        /*008c*/ 	.word	0x00000000
        /*0090*/ 	.short	0x0003
        /*0092*/ 	.short	0x0018
        /*0094*/ 	.byte	0x00, 0xf5, 0x21, 0x00


	//----- nvinfo : EIATTR_KPARAM_INFO
	.align		4
.L_211:
        /*0098*/ 	.byte	0x04, 0x17
        /*009a*/ 	.short	(.L_213 - .L_212)
.L_212:
        /*009c*/ 	.word	0x00000000
        /*00a0*/ 	.short	0x0002
        /*00a2*/ 	.short	0x0010
        /*00a4*/ 	.byte	0x00, 0xf5, 0x21, 0x00


	//----- nvinfo : EIATTR_KPARAM_INFO
	.align		4
.L_213:
        /*00a8*/ 	.byte	0x04, 0x17
        /*00aa*/ 	.short	(.L_215 - .L_214)
.L_214:
        /*00ac*/ 	.word	0x00000000
        /*00b0*/ 	.short	0x0001
        /*00b2*/ 	.short	0x0008
        /*00b4*/ 	.byte	0x00, 0xf5, 0x21, 0x00


	//----- nvinfo : EIATTR_KPARAM_INFO
	.align		4
.L_215:
        /*00b8*/ 	.byte	0x04, 0x17
        /*00ba*/ 	.short	(.L_217 - .L_216)
.L_216:
        /*00bc*/ 	.word	0x00000000
        /*00c0*/ 	.short	0x0000
        /*00c2*/ 	.short	0x0000
        /*00c4*/ 	.byte	0x00, 0xf5, 0x21, 0x00


	//----- nvinfo : EIATTR_SPARSE_MMA_MASK
	.align		4
.L_217:
        /*00c8*/ 	.byte	0x03, 0x50
        /*00ca*/ 	.short	0x0000


	//----- nvinfo : EIATTR_MAXREG_COUNT
	.align		4
        /*00cc*/ 	.byte	0x03, 0x1b
        /*00ce*/ 	.short	0x00ff


	//----- nvinfo : EIATTR_NUM_BARRIERS
	.align		4
        /*00d0*/ 	.byte	0x02, 0x4c
        /*00d2*/ 	.byte	0x01
	.zero		1


	//----- nvinfo : EIATTR_MERCURY_ISA_VERSION
	.align		4
        /*00d4*/ 	.byte	0x03, 0x5f
        /*00d6*/ 	.short	0x0101


	//----- nvinfo : EIATTR_VRC_CTA_INIT_COUNT
	.align		4
        /*00d8*/ 	.byte	0x02, 0x4a
	.zero		1
	.zero		1


	//----- nvinfo : EIATTR_EXIT_INSTR_OFFSETS
	.align		4
        /*00dc*/ 	.byte	0x04, 0x1c
        /*00de*/ 	.short	(.L_219 - .L_218)


	//   ....[0]....
.L_218:
        /*00e0*/ 	.word	0x00000040


	//   ....[1]....
        /*00e4*/ 	.word	0x00000110


	//   ....[2]....
        /*00e8*/ 	.word	0x000002a0


	//   ....[3]....
        /*00ec*/ 	.word	0x00001600


	//   ....[4]....
        /*00f0*/ 	.word	0x000020e0


	//----- nvinfo : EIATTR_CRS_STACK_SIZE
	.align		4
.L_219:
        /*00f4*/ 	.byte	0x04, 0x1e
        /*00f6*/ 	.short	(.L_221 - .L_220)
.L_220:
        /*00f8*/ 	.word	0x00000000


	//----- nvinfo : EIATTR_CBANK_PARAM_SIZE
	.align		4
.L_221:
        /*00fc*/ 	.byte	0x03, 0x19
        /*00fe*/ 	.short	0x0058


	//----- nvinfo : EIATTR_PARAM_CBANK
	.align		4
        /*0100*/ 	.byte	0x04, 0x0a
        /*0102*/ 	.short	(.L_223 - .L_222)
	.align		4
.L_222:
        /*0104*/ 	.word	index@(.nv.constant0.chande_batch_f32)
        /*0108*/ 	.short	0x0380
        /*010a*/ 	.short	0x0058


	//----- nvinfo : EIATTR_SW_WAR
	.align		4
.L_223:
        /*010c*/ 	.byte	0x04, 0x36
        /*010e*/ 	.short	(.L_225 - .L_224)
.L_224:
        /*0110*/ 	.word	0x00000008
.L_225:


//--------------------- .nv.callgraph             --------------------------
	.section	.nv.callgraph,"",@"SHT_CUDA_CALLGRAPH"
	.align	4
	.sectionentsize	8
	.align		4
        /*0000*/ 	.word	0x00000000
	.align		4
        /*0004*/ 	.word	0xffffffff
	.align		4
        /*0008*/ 	.word	0x00000000
	.align		4
        /*000c*/ 	.word	0xfffffffe
	.align		4
        /*0010*/ 	.word	0x00000000
	.align		4
        /*0014*/ 	.word	0xfffffffd
	.align		4
        /*0018*/ 	.word	0x00000000
	.align		4
        /*001c*/ 	.word	0xfffffffc


//--------------------- .nv.constant2.chande_many_series_one_param_f32 --------------------------
	.section	.nv.constant2.chande_many_series_one_param_f32,"a",@progbits
	.sectionflags	@""
	.align	4
.nv.constant2.chande_many_series_one_param_f32:
        /*0000*/ 	.byte	0x20, 0x14, 0x00, 0x00, 0x70, 0x12, 0x00, 0x00, 0xb0, 0x0f, 0x00, 0x00


//--------------------- .text.chande_one_series_many_params_from_tr_f32 --------------------------
	.section	.text.chande_one_series_many_params_from_tr_f32,"ax",@progbits
	.align	128
        .global         chande_one_series_many_params_from_tr_f32
        .type           chande_one_series_many_params_from_tr_f32,@function
        .size           chande_one_series_many_params_from_tr_f32,(.L_x_226 - chande_one_series_many_params_from_tr_f32)
        .other          chande_one_series_many_params_from_tr_f32,@"STO_CUDA_ENTRY STV_DEFAULT"
chande_one_series_many_params_from_tr_f32:
.text.chande_one_series_many_params_from_tr_f32:
[----:B------:R-:W-:Y:S08]  /*0000*/  LDC R1, c[0x0][0x37c] ;  /* 0x0000df00ff017b82 */ /* 0x000ff00000000800 */
[----:B------:R-:W0:Y:S02]  /*0010*/  LDC R26, c[0x0][0x360] ;  /* 0x0000d800ff1a7b82 */ /* 0x000e240000000800 */
[----:B0-----:R-:W-:-:S13]  /*0020*/  ISETP.GE.U32.AND P0, PT, R26, 0x20, PT ;  /* 0x000000201a00780c */ /* 0x001fda0003f06070 */
[----:B------:R-:W-:Y:S05]  /*0030*/  @!P0 EXIT ;  /* 0x000000000000894d */ /* 0x000fea0003800000 */
[----:B------:R-:W0:Y:S01]  /*0040*/  S2R R24, SR_TID.X ;  /* 0x0000000000187919 */ /* 0x000e220000002100 */
[----:B------:R-:W1:Y:S01]  /*0050*/  LDCU UR4, c[0x0][0x3c0] ;  /* 0x00007800ff0477ac */ /* 0x000e620008000800 */
[----:B------:R-:W2:Y:S01]  /*0060*/  S2UR UR6, SR_CTAID.X ;  /* 0x00000000000679c3 */ /* 0x000ea20000002500 */
[----:B------:R-:W-:Y:S01]  /*0070*/  SHF.R.U32.HI R26, RZ, 0x5, R26 ;  /* 0x00000005ff1a7819 */ /* 0x000fe2000001161a */
[----:B------:R-:W3:Y:S01]  /*0080*/  LDCU UR7, c[0x0][0x370] ;  /* 0x00006e00ff0777ac */ /* 0x000ee20008000800 */
[----:B-1----:R-:W-:-:S04]  /*0090*/  UIADD3 UR4, UPT, UPT, UR4, 0x1f, URZ ;  /* 0x0000001f04047890 */ /* 0x002fc8000fffe0ff */
[----:B------:R-:W-:-:S04]  /*00a0*/  USHF.R.S32.HI UR5, URZ, 0x1f, UR4 ;  /* 0x0000001fff057899 */ /* 0x000fc80008011404 */
[----:B------:R-:W-:-:S04]  /*00b0*/  ULEA.HI UR5, UR5, UR4, URZ, 0x5 ;  /* 0x0000000405057291 */ /* 0x000fc8000f8f28ff */
[----:B------:R-:W-:Y:S01]  /*00c0*/  USHF.R.S32.HI UR5, URZ, 0x5, UR5 ;  /* 0x00000005ff057899 */ /* 0x000fe20008011405 */
[----:B0-----:R-:W-:-:S05]  /*00d0*/  SHF.R.U32.HI R3, RZ, 0x5, R24 ;  /* 0x00000005ff037819 */ /* 0x001fca0000011618 */
[C---:B--2---:R-:W-:Y:S02]  /*00e0*/  IMAD R23, R26.reuse, UR6, R3 ;  /* 0x000000061a177c24 */ /* 0x044fe4000f8e0203 */
[----:B---3--:R-:W-:-:S03]  /*00f0*/  IMAD R26, R26, UR7, RZ ;  /* 0x000000071a1a7c24 */ /* 0x008fc6000f8e02ff */
[----:B------:R-:W-:-:S13]  /*0100*/  ISETP.GE.AND P0, PT, R23, UR5, PT ;  /* 0x0000000517007c0c */ /* 0x000fda000bf06270 */
[----:B------:R-:W-:Y:S05]  /*0110*/  @P0 EXIT ;  /* 0x000000000000094d */ /* 0x000fea0003800000 */
[----:B------:R-:W0:Y:S01]  /*0120*/  LDCU UR4, c[0x0][0x3bc] ;  /* 0x00007780ff0477ac */ /* 0x000e220008000800 */
[----:B------:R-:W-:Y:S01]  /*0130*/  LOP3.LUT R24, R24, 0x1f, RZ, 0xc0, !PT ;  /* 0x0000001f18187812 */ /* 0x000fe200078ec0ff */
[----:B------:R-:W1:Y:S01]  /*0140*/  LDCU.64 UR10, c[0x0][0x358] ;  /* 0x00006b00ff0a77ac */ /* 0x000e620008000a00 */
[----:B0-----:R-:W-:-:S09]  /*0150*/  UISETP.GE.AND UP0, UPT, UR4, 0x1, UPT ;  /* 0x000000010400788c */ /* 0x001fd2000bf06270 */
[----:B-1----:R-:W-:Y:S05]  /*0160*/  BRA.U !UP0, `(.L_x_0) ;  /* 0x0000001108747547 */ /* 0x002fea000b800000 */
[----:B------:R-:W0:Y:S01]  /*0170*/  LDCU UR6, c[0x0][0x3c4] ;  /* 0x00007880ff0677ac */ /* 0x000e220008000800 */
[----:B------:R-:W-:Y:S02]  /*0180*/  ULOP3.LUT UR7, UR4, 0x7, URZ, 0xc0, !UPT ;  /* 0x0000000704077892 */ /* 0x000fe4000f8ec0ff */
[----:B------:R-:W-:Y:S02]  /*0190*/  ULOP3.LUT UR8, UR4, 0x3, URZ, 0xc0, !UPT ;  /* 0x0000000304087892 */ /* 0x000fe4000f8ec0ff */
[----:B------:R-:W-:Y:S02]  /*01a0*/  ULOP3.LUT UR4, UR4, 0x7ffffff8, URZ, 0xc0, !UPT ;  /* 0x7ffffff804047892 */ /* 0x000fe4000f8ec0ff */
[----:B0-----:R-:W-:-:S12]  /*01b0*/  UIADD3 UR6, UPT, UPT, UR6, -0x1, URZ ;  /* 0xffffffff06067890 */ /* 0x001fd8000fffe0ff */
.L_x_30:
[----:B0-----:R-:W0:Y:S01]  /*01c0*/  LDCU UR9, c[0x0][0x3c0] ;  /* 0x00007800ff0977ac */ /* 0x001e220008000800 */
[----:B------:R-:W-:Y:S01]  /*01d0*/  IMAD R0, R23, 0x20, R24 ;  /* 0x0000002017007824 */ /* 0x000fe200078e0218 */
[----:B------:R-:W-:Y:S01]  /*01e0*/  BSSY B0, `(.L_x_1) ;  /* 0x0000113000007945 */ /* 0x000fe20003800000 */
[----:B------:R-:W-:-:S05]  /*01f0*/  IMAD.IADD R23, R26, 0x1, R23 ;  /* 0x000000011a177824 */ /* 0x000fca00078e0217 */
[----:B------:R-:W-:Y:S02]  /*0200*/  ISETP.GE.AND P2, PT, R23, UR5, PT ;  /* 0x0000000517007c0c */ /* 0x000fe4000bf46270 */
[----:B0-----:R-:W-:-:S13]  /*0210*/  ISETP.GE.AND P0, PT, R0, UR9, PT ;  /* 0x0000000900007c0c */ /* 0x001fda000bf06270 */
[----:B-1234-:R-:W-:Y:S05]  /*0220*/  @P0 BRA `(.L_x_2) ;  /* 0x0000001000380947 */ /* 0x01efea0003800000 */
[----:B------:R-:W0:Y:S08]  /*0230*/  LDC.64 R4, c[0x0][0x398] ;  /* 0x0000e600ff047b82 */ /* 0x000e300000000a00 */
[----:B------:R-:W1:Y:S01]  /*0240*/  LDC.64 R2, c[0x0][0x3b8] ;  /* 0x0000ee00ff027b82 */ /* 0x000e620000000a00 */
[----:B0-----:R-:W-:-:S05]  /*0250*/  IMAD.WIDE R4, R0, 0x4, R4 ;  /* 0x0000000400047825 */ /* 0x001fca00078e0204 */
[----:B------:R-:W2:Y:S01]  /*0260*/  LDG.E.CONSTANT R21, desc[UR10][R4.64] ;  /* 0x0000000a04157981 */ /* 0x000ea2000c1e9900 */
[----:B-1----:R-:W-:Y:S02]  /*0270*/  IMAD R20, R0, R3, RZ ;  /* 0x0000000300147224 */ /* 0x002fe400078e02ff */
[----:B--2---:R-:W-:-:S05]  /*0280*/  IMAD.IADD R22, R21, 0x1, R2 ;  /* 0x0000000115167824 */ /* 0x004fca00078e0202 */
[----:B------:R-:W-:-:S04]  /*0290*/  ISETP.GT.AND P0, PT, R22, R3, PT ;  /* 0x000000031600720c */ /* 0x000fc80003f04270 */
[----:B------:R-:W-:-:S04]  /*02a0*/  ISETP.LT.OR P0, PT, R21, 0x1, P0 ;  /* 0x000000011500780c */ /* 0x000fc80000701670 */
[----:B------:R-:W-:-:S13]  /*02b0*/  ISETP.GE.OR P0, PT, R2, R3, P0 ;  /* 0x000000030200720c */ /* 0x000fda0000706670 */
[----:B------:R-:W-:Y:S05]  /*02c0*/  @P0 BRA `(.L_x_3) ;  /* 0x0000000c003c0947 */ /* 0x000fea0003800000 */
[----:B------:R-:W0:Y:S08]  /*02d0*/  LDC.64 R2, c[0x0][0x3a0] ;  /* 0x0000e800ff027b82 */ /* 0x000e300000000a00 */
[----:B------:R-:W1:Y:S08]  /*02e0*/  LDC.64 R4, c[0x0][0x3a8] ;  /* 0x0000ea00ff047b82 */ /* 0x000e700000000a00 */
[----:B------:R-:W2:Y:S01]  /*02f0*/  LDC.64 R6, c[0x0][0x3b0] ;  /* 0x0000ec00ff067b82 */ /* 0x000ea20000000a00 */
[----:B0-----:R-:W-:-:S05]  /*0300*/  IMAD.WIDE R2, R0, 0x4, R2 ;  /* 0x0000000400027825 */ /* 0x001fca00078e0202 */
[----:B------:R0:W5:Y:S01]  /*0310*/  LDG.E.CONSTANT R11, desc[UR10][R2.64] ;  /* 0x0000000a020b7981 */ /* 0x000162000c1e9900 */
[----:B-1----:R-:W-:-:S05]  /*0320*/  IMAD.WIDE R4, R0, 0x4, R4 ;  /* 0x0000000400047825 */ /* 0x002fca00078e0204 */
[----:B------:R0:W5:Y:S01]  /*0330*/  LDG.E.CONSTANT R9, desc[UR10][R4.64] ;  /* 0x0000000a04097981 */ /* 0x000162000c1e9900 */
[----:B--2---:R-:W-:-:S05]  /*0340*/  IMAD.WIDE R6, R0, 0x4, R6 ;  /* 0x0000000400067825 */ /* 0x004fca00078e0206 */
[----:B------:R0:W5:Y:S01]  /*0350*/  LDG.E.CONSTANT R10, desc[UR10][R6.64] ;  /* 0x0000000a060a7981 */ /* 0x000162000c1e9900 */
[C---:B------:R-:W-:Y:S01]  /*0360*/  ISETP.GT.AND P0, PT, R22.reuse, 0x1, PT ;  /* 0x000000011600780c */ /* 0x040fe20003f04270 */
[----:B------:R-:W-:Y:S01]  /*0370*/  BSSY.RECONVERGENT B1, `(.L_x_4) ;  /* 0x000003b000017945 */ /* 0x000fe20003800200 */
[----:B------:R-:W-:-:S11]  /*0380*/  VIADD R8, R22, 0xffffffff ;  /* 0xffffffff16087836 */ /* 0x000fd60000000000 */
[----:B0-----:R-:W-:Y:S05]  /*0390*/  @!P0 BRA `(.L_x_5) ;  /* 0x0000000000e08947 */ /* 0x001fea0003800000 */
[----:B------:R-:W-:Y:S01]  /*03a0*/  IADD3 R2, PT, PT, R22, -0x2, RZ ;  /* 0xfffffffe16027810 */ /* 0x000fe20007ffe0ff */
[----:B------:R-:W-:Y:S01]  /*03b0*/  BSSY.RECONVERGENT B2, `(.L_x_6) ;  /* 0x0000017000027945 */ /* 0x000fe20003800200 */
[----:B------:R-:W-:Y:S01]  /*03c0*/  LOP3.LUT P1, R12, R8, 0x7, RZ, 0xc0, !PT ;  /* 0x00000007080c7812 */ /* 0x000fe2000782c0ff */
[----:B------:R-:W-:Y:S01]  /*03d0*/  IMAD.MOV.U32 R7, RZ, RZ, RZ ;  /* 0x000000ffff077224 */ /* 0x000fe200078e00ff */
[----:B------:R-:W-:-:S13]  /*03e0*/  ISETP.GE.U32.AND P0, PT, R2, 0x7, PT ;  /* 0x000000070200780c */ /* 0x000fda0003f06070 */
[----:B------:R-:W-:Y:S05]  /*03f0*/  @!P0 BRA `(.L_x_7) ;  /* 0x0000000000488947 */ /* 0x000fea0003800000 */
[----:B------:R-:W0:Y:S01]  /*0400*/  LDC.64 R2, c[0x0][0x3d8] ;  /* 0x0000f600ff027b82 */ /* 0x000e220000000a00 */
[----:B------:R-:W-:Y:S01]  /*0410*/  LOP3.LUT R7, R8, 0xfffffff8, RZ, 0xc0, !PT ;  /* 0xfffffff808077812 */ /* 0x000fe200078ec0ff */
[----:B------:R-:W-:Y:S02]  /*0420*/  IMAD.MOV.U32 R13, RZ, RZ, R20 ;  /* 0x000000ffff0d7224 */ /* 0x000fe400078e0014 */
[----:B------:R-:W-:Y:S02]  /*0430*/  IMAD.MOV.U32 R15, RZ, RZ, 0x7fc00000 ;  /* 0x7fc00000ff0f7424 */ /* 0x000fe400078e00ff */
[----:B------:R-:W-:-:S07]  /*0440*/  IMAD.MOV R6, RZ, RZ, -R7 ;  /* 0x000000ffff067224 */ /* 0x000fce00078e0a07 */
.L_x_8:
[----:B01----:R-:W-:Y:S01]  /*0450*/  IMAD.WIDE R4, R13, 0x4, R2 ;  /* 0x000000040d047825 */ /* 0x003fe200078e0202 */
[----:B------:R-:W-:-:S03]  /*0460*/  IADD3 R6, PT, PT, R6, 0x8, RZ ;  /* 0x0000000806067810 */ /* 0x000fc60007ffe0ff */
[----:B------:R-:W-:Y:S01]  /*0470*/  VIADD R13, R13, 0x8 ;  /* 0x000000080d0d7836 */ /* 0x000fe20000000000 */
[----:B------:R1:W-:Y:S01]  /*0480*/  STG.E desc[UR10][R4.64], R15 ;  /* 0x0000000f04007986 */ /* 0x0003e2000c10190a */
[----:B------:R-:W-:-:S03]  /*0490*/  ISETP.NE.AND P0, PT, R6, RZ, PT ;  /* 0x000000ff0600720c */ /* 0x000fc60003f05270 */
[----:B------:R1:W-:Y:S04]  /*04a0*/  STG.E desc[UR10][R4.64+0x4], R15 ;  /* 0x0000040f04007986 */ /* 0x0003e8000c10190a */
[----:B------:R1:W-:Y:S04]  /*04b0*/  STG.E desc[UR10][R4.64+0x8], R15 ;  /* 0x0000080f04007986 */ /* 0x0003e8000c10190a */
[----:B------:R1:W-:Y:S04]  /*04c0*/  STG.E desc[UR10][R4.64+0xc], R15 ;  /* 0x00000c0f04007986 */ /* 0x0003e8000c10190a */
[----:B------:R1:W-:Y:S04]  /*04d0*/  STG.E desc[UR10][R4.64+0x10], R15 ;  /* 0x0000100f04007986 */ /* 0x0003e8000c10190a */
[----:B------:R1:W-:Y:S04]  /*04e0*/  STG.E desc[UR10][R4.64+0x14], R15 ;  /* 0x0000140f04007986 */ /* 0x0003e8000c10190a */
[----:B------:R1:W-:Y:S04]  /*04f0*/  STG.E desc[UR10][R4.64+0x18], R15 ;  /* 0x0000180f04007986 */ /* 0x0003e8000c10190a */
[----:B------:R1:W-:Y:S01]  /*0500*/  STG.E desc[UR10][R4.64+0x1c], R15 ;  /* 0x00001c0f04007986 */ /* 0x0003e2000c10190a */
[----:B------:R-:W-:Y:S05]  /*0510*/  @P0 BRA `(.L_x_8) ;  /* 0xfffffffc00cc0947 */ /* 0x000fea000383ffff */
.L_x_7:
[----:B------:R-:W-:Y:S05]  /*0520*/  BSYNC.RECONVERGENT B2 ;  /* 0x0000000000027941 */ /* 0x000fea0003800200 */
.L_x_6:
[----:B------:R-:W-:Y:S05]  /*0530*/  @!P1 BRA `(.L_x_5) ;  /* 0x0000000000789947 */ /* 0x000fea0003800000 */
[----:B------:R-:W-:Y:S01]  /*0540*/  ISETP.GE.U32.AND P0, PT, R12, 0x4, PT ;  /* 0x000000040c00780c */ /* 0x000fe20003f06070 */
[----:B------:R-:W-:Y:S01]  /*0550*/  BSSY.RECONVERGENT B2, `(.L_x_9) ;  /* 0x000000c000027945 */ /* 0x000fe20003800200 */
[----:B-1----:R-:W-:-:S11]  /*0560*/  LOP3.LUT P1, R4, R8, 0x3, RZ, 0xc0, !PT ;  /* 0x0000000308047812 */ /* 0x002fd6000782c0ff */
[----:B------:R-:W-:Y:S05]  /*0570*/  @!P0 BRA `(.L_x_10) ;  /* 0x0000000000248947 */ /* 0x000fea0003800000 */
[----:B------:R-:W0:Y:S01]  /*0580*/  LDC.64 R2, c[0x0][0x3d8] ;  /* 0x0000f600ff027b82 */ /* 0x000e220000000a00 */
[----:B------:R-:W-:Y:S02]  /*0590*/  IMAD.IADD R5, R20, 0x1, R7 ;  /* 0x0000000114057824 */ /* 0x000fe400078e0207 */
[----:B------:R-:W-:Y:S02]  /*05a0*/  IMAD.MOV.U32 R13, RZ, RZ, 0x7fc00000 ;  /* 0x7fc00000ff0d7424 */ /* 0x000fe400078e00ff */
[----:B------:R-:W-:Y:S02]  /*05b0*/  VIADD R7, R7, 0x4 ;  /* 0x0000000407077836 */ /* 0x000fe40000000000 */
[----:B0-----:R-:W-:-:S05]  /*05c0*/  IMAD.WIDE R2, R5, 0x4, R2 ;  /* 0x0000000405027825 */ /* 0x001fca00078e0202 */
[----:B------:R0:W-:Y:S04]  /*05d0*/  STG.E desc[UR10][R2.64], R13 ;  /* 0x0000000d02007986 */ /* 0x0001e8000c10190a */
[----:B------:R0:W-:Y:S04]  /*05e0*/  STG.E desc[UR10][R2.64+0x4], R13 ;  /* 0x0000040d02007986 */ /* 0x0001e8000c10190a */
[----:B------:R0:W-:Y:S04]  /*05f0*/  STG.E desc[UR10][R2.64+0x8], R13 ;  /* 0x0000080d02007986 */ /* 0x0001e8000c10190a */
[----:B------:R0:W-:Y:S02]  /*0600*/  STG.E desc[UR10][R2.64+0xc], R13 ;  /* 0x00000c0d02007986 */ /* 0x0001e4000c10190a */
.L_x_10:
[----:B------:R-:W-:Y:S05]  /*0610*/  BSYNC.RECONVERGENT B2 ;  /* 0x0000000000027941 */ /* 0x000fea0003800200 */
.L_x_9:
[----:B------:R-:W-:Y:S05]  /*0620*/  @!P1 BRA `(.L_x_5) ;  /* 0x00000000003c9947 */ /* 0x000fea0003800000 */
[----:B0-----:R-:W-:Y:S02]  /*0630*/  LOP3.LUT R2, R8, 0x1, RZ, 0xc0, !PT ;  /* 0x0000000108027812 */ /* 0x001fe400078ec0ff */
[----:B------:R-:W-:Y:S02]  /*0640*/  ISETP.NE.AND P0, PT, R4, 0x1, PT ;  /* 0x000000010400780c */ /* 0x000fe40003f05270 */
[----:B------:R-:W-:-:S11]  /*0650*/  ISETP.NE.U32.AND P1, PT, R2, 0x1, PT ;  /* 0x000000010200780c */ /* 0x000fd60003f25070 */
[----:B------:R-:W0:Y:S01]  /*0660*/  @P0 LDC.64 R4, c[0x0][0x3d8] ;  /* 0x0000f600ff040b82 */ /* 0x000e220000000a00 */
[----:B------:R-:W-:Y:S01]  /*0670*/  @P0 IADD3 R13, PT, PT, R20, R7, RZ ;  /* 0x00000007140d0210 */ /* 0x000fe20007ffe0ff */
[----:B------:R-:W-:-:S04]  /*0680*/  @P0 VIADD R7, R7, 0x2 ;  /* 0x0000000207070836 */ /* 0x000fc80000000000 */
[----:B------:R-:W-:Y:S02]  /*0690*/  @!P1 IMAD.IADD R7, R20, 0x1, R7 ;  /* 0x0000000114079824 */ /* 0x000fe400078e0207 */
[----:B------:R-:W1:Y:S01]  /*06a0*/  @!P1 LDC.64 R2, c[0x0][0x3d8] ;  /* 0x0000f600ff029b82 */ /* 0x000e620000000a00 */
[----:B0-----:R-:W-:-:S04]  /*06b0*/  @P0 IMAD.WIDE R4, R13, 0x4, R4 ;  /* 0x000000040d040825 */ /* 0x001fc800078e0204 */
[----:B------:R-:W-:Y:S02]  /*06c0*/  @P0 IMAD.MOV.U32 R13, RZ, RZ, 0x7fc00000 ;  /* 0x7fc00000ff0d0424 */ /* 0x000fe400078e00ff */
[----:B-1----:R-:W-:-:S03]  /*06d0*/  @!P1 IMAD.WIDE R2, R7, 0x4, R2 ;  /* 0x0000000407029825 */ /* 0x002fc600078e0202 */
[----:B------:R2:W-:Y:S01]  /*06e0*/  @P0 STG.E desc[UR10][R4.64], R13 ;  /* 0x0000000d04000986 */ /* 0x0005e2000c10190a */
[----:B------:R-:W-:-:S03]  /*06f0*/  @!P1 IMAD.MOV.U32 R7, RZ, RZ, 0x7fc00000 ;  /* 0x7fc00000ff079424 */ /* 0x000fc600078e00ff */
[----:B------:R2:W-:Y:S04]  /*0700*/  @P0 STG.E desc[UR10][R4.64+0x4], R13 ;  /* 0x0000040d04000986 */ /* 0x0005e8000c10190a */
[----:B------:R2:W-:Y:S02]  /*0710*/  @!P1 STG.E desc[UR10][R2.64], R7 ;  /* 0x0000000702009986 */ /* 0x0005e4000c10190a */
.L_x_5:
[----:B------:R-:W-:Y:S05]  /*0720*/  BSYNC.RECONVERGENT B1 ;  /* 0x0000000000017941 */ /* 0x000fea0003800200 */
.L_x_4:
[----:B0-2---:R-:W0:Y:S01]  /*0730*/  LDC.64 R12, c[0x0][0x3c8] ;  /* 0x0000f200ff0c7b82 */ /* 0x005e220000000a00 */
[----:B------:R-:W2:Y:S01]  /*0740*/  LDCU UR9, c[0x0][0x3c4] ;  /* 0x00007880ff0977ac */ /* 0x000ea20008000800 */
[----:B------:R-:W-:Y:S01]  /*0750*/  HFMA2 R7, -RZ, RZ, 0, 0 ;  /* 0x00000000ff077431 */ /* 0x000fe200000001ff */
[----:B------:R-:W-:Y:S01]  /*0760*/  BSSY B1, `(.L_x_11) ;  /* 0x0000084000017945 */ /* 0x000fe20003800000 */
[----:B------:R-:W-:Y:S02]  /*0770*/  PRMT R6, RZ, 0x7610, R6 ;  /* 0x00007610ff067816 */ /* 0x000fe40000000006 */
[----:B-1----:R-:W-:Y:S02]  /*0780*/  CS2R R4, SRZ ;  /* 0x0000000000047805 */ /* 0x002fe4000001ff00 */
[----:B------:R-:W1:Y:S01]  /*0790*/  LDC.64 R14, c[0x0][0x3d0] ;  /* 0x0000f400ff0e7b82 */ /* 0x000e620000000a00 */
[----:B--2---:R-:W-:Y:S02]  /*07a0*/  IMAD R3, R0, UR9, RZ ;  /* 0x0000000900037c24 */ /* 0x004fe4000f8e02ff */
[----:B------:R-:W-:-:S02]  /*07b0*/  IMAD.MOV.U32 R0, RZ, RZ, RZ ;  /* 0x000000ffff007224 */ /* 0x000fc400078e00ff */
[----:B0-----:R-:W-:-:S04]  /*07c0*/  IMAD.WIDE R12, R3, 0x4, R12 ;  /* 0x00000004030c7825 */ /* 0x001fc800078e020c */
[----:B-1----:R-:W-:Y:S01]  /*07d0*/  IMAD.WIDE R14, R3, 0x4, R14 ;  /* 0x00000004030e7825 */ /* 0x002fe200078e020e */
[----:B------:R-:W-:-:S07]  /*07e0*/  CS2R R2, SRZ ;  /* 0x0000000000027805 */ /* 0x000fce000001ff00 */
.L_x_24:
[----:B01--4-:R-:W0:Y:S01]  /*07f0*/  LDC.64 R16, c[0x0][0x388] ;  /* 0x0000e200ff107b82 */ /* 0x013e220000000a00 */
[----:B------:R-:W-:Y:S01]  /*0800*/  ISETP.NE.AND P0, PT, R24, RZ, PT ;  /* 0x000000ff1800720c */ /* 0x000fe20003f05270 */
[----:B------:R-:W-:-:S06]  /*0810*/  IMAD.MOV.U32 R25, RZ, RZ, RZ ;  /* 0x000000ffff197224 */ /* 0x000fcc00078e00ff */
[----:B------:R-:W1:Y:S06]  /*0820*/  LDC.64 R18, c[0x0][0x380] ;  /* 0x0000e000ff127b82 */ /* 0x000e6c0000000a00 */
[C---:B0-2---:R-:W-:Y:S02]  /*0830*/  @!P0 IMAD.WIDE.U32 R28, R5.reuse, 0x4, R16 ;  /* 0x00000004051c8825 */ /* 0x045fe400078e0010 */
[----:B------:R-:W0:Y:S02]  /*0840*/  @!P0 LDC.64 R16, c[0x0][0x390] ;  /* 0x0000e400ff108b82 */ /* 0x000e240000000a00 */
[----:B-1----:R-:W-:-:S04]  /*0850*/  @!P0 IMAD.WIDE.U32 R18, R5, 0x4, R18 ;  /* 0x0000000405128825 */ /* 0x002fc800078e0012 */
[----:B---3--:R-:W-:Y:S01]  /*0860*/  IMAD.MOV.U32 R27, RZ, RZ, RZ ;  /* 0x000000ffff1b7224 */ /* 0x008fe200078e00ff */
[----:B-----5:R1:W5:Y:S05]  /*0870*/  @!P0 LDG.E.CONSTANT R25, desc[UR10][R18.64] ;  /* 0x0000000a12198981 */ /* 0x02036a000c1e9900 */
[----:B------:R2:W5:Y:S01]  /*0880*/  @!P0 LDG.E.CONSTANT R27, desc[UR10][R28.64] ;  /* 0x0000000a1c1b8981 */ /* 0x000562000c1e9900 */
[----:B-1----:R-:W-:Y:S02]  /*0890*/  IMAD.MOV.U32 R18, RZ, RZ, RZ ;  /* 0x000000ffff127224 */ /* 0x002fe400078e00ff */
[----:B0-----:R-:W-:-:S05]  /*08a0*/  @!P0 IMAD.WIDE.U32 R16, R5, 0x4, R16 ;  /* 0x0000000405108825 */ /* 0x001fca00078e0010 */
[----:B------:R2:W5:Y:S01]  /*08b0*/  @!P0 LDG.E.CONSTANT R18, desc[UR10][R16.64] ;  /* 0x0000000a10128981 */ /* 0x000562000c1e9900 */
[----:B------:R-:W-:-:S03]  /*08c0*/  UMOV UR9, 0xffffffff ;  /* 0xffffffff00097882 */ /* 0x000fc60000000000 */
[----:B------:R-:W-:Y:S05]  /*08d0*/  BRA.DIV UR9, `(.L_x_12) ;  /* 0x0000000e09d07947 */ /* 0x000fea000b800000 */
[----:B--2--5:R0:W1:Y:S04]  /*08e0*/  SHFL.IDX PT, R16, R27, RZ, 0x1f ;  /* 0x00001fff1b107589 */ /* 0x02406800000e0000 */
[----:B------:R0:W2:Y:S04]  /*08f0*/  SHFL.IDX PT, R29, R25, RZ, 0x1f ;  /* 0x00001fff191d7589 */ /* 0x0000a800000e0000 */
[----:B------:R0:W3:Y:S02]  /*0900*/  SHFL.IDX PT, R27, R18, RZ, 0x1f ;  /* 0x00001fff121b7589 */ /* 0x0000e400000e0000 */
.L_x_42:
[----:B------:R-:W4:Y:S01]  /*0910*/  LDCU UR9, c[0x0][0x3b8] ;  /* 0x00007700ff0977ac */ /* 0x000f220008000800 */
[----:B------:R-:W-:Y:S01]  /*0920*/  BSSY.RECONVERGENT B2, `(.L_x_13) ;  /* 0x000002a000027945 */ /* 0x000fe20003800200 */
[----:B----4-:R-:W-:-:S13]  /*0930*/  ISETP.GE.AND P0, PT, R5, UR9, PT ;  /* 0x0000000905007c0c */ /* 0x010fda000bf06270 */
[----:B------:R-:W-:Y:S05]  /*0940*/  @!P0 BRA `(.L_x_14) ;  /* 0x00000000009c8947 */ /* 0x000fea0003800000 */
[----:B------:R-:W-:Y:S01]  /*0950*/  ISETP.NE.AND P0, PT, R9, RZ, PT ;  /* 0x000000ff0900720c */ /* 0x000fe20003f05270 */
[----:B------:R-:W-:Y:S03]  /*0960*/  BSSY.RECONVERGENT B3, `(.L_x_15) ;  /* 0x0000010000037945 */ /* 0x000fe60003800200 */
[----:B-12---:R-:W-:-:S09]  /*0970*/  SEL R29, R16, R29, !P0 ;  /* 0x0000001d101d7207 */ /* 0x006fd20004000000 */
.L_x_17:
[-C--:B------:R-:W-:Y:S02]  /*0980*/  ISETP.NE.AND P1, PT, R0, R3.reuse, PT ;  /* 0x000000030000720c */ /* 0x080fe40003f25270 */
[----:B0-----:R-:W-:-:S11]  /*0990*/  MOV R25, R3 ;  /* 0x0000000300197202 */ /* 0x001fd60000000f00 */
[----:B------:R-:W-:Y:S05]  /*09a0*/  @!P1 BRA `(.L_x_16) ;  /* 0x00000000002c9947 */ /* 0x000fea0003800000 */
[----:B------:R-:W-:-:S05]  /*09b0*/  VIADD R3, R3, 0xffffffff ;  /* 0xffffffff03037836 */ /* 0x000fca0000000000 */
[----:B------:R-:W-:-:S05]  /*09c0*/  LOP3.LUT R3, R3, UR6, RZ, 0xc0, !PT ;  /* 0x0000000603037c12 */ /* 0x000fca000f8ec0ff */
[----:B------:R-:W-:-:S06]  /*09d0*/  IMAD.WIDE.U32 R16, R3, 0x4, R14 ;  /* 0x0000000403107825 */ /* 0x000fcc00078e000e */
[----:B------:R-:W2:Y:S02]  /*09e0*/  LDG.E R16, desc[UR10][R16.64] ;  /* 0x0000000a10107981 */ /* 0x000ea4000c1e1900 */
[CC--:B--2---:R-:W-:Y:S02]  /*09f0*/  FSETP.GE.AND P1, PT, R16.reuse, R29.reuse, PT ;  /* 0x0000001d1000720b */ /* 0x0c4fe40003f26000 */
[----:B------:R-:W-:Y:S02]  /*0a00*/  FSETP.GTU.AND P3, PT, R16, R29, PT ;  /* 0x0000001d1000720b */ /* 0x000fe40003f6c000 */
[----:B------:R-:W-:Y:S02]  /*0a10*/  SEL R18, RZ, 0xffffffff, !P1 ;  /* 0xffffffffff127807 */ /* 0x000fe40004800000 */
[----:B------:R-:W-:-:S04]  /*0a20*/  @!P0 SEL R18, RZ, 0xffffffff, P3 ;  /* 0xffffffffff128807 */ /* 0x000fc80001800000 */
[----:B------:R-:W-:-:S04]  /*0a30*/  LOP3.LUT R18, R18, 0x1, RZ, 0xc0, !PT ;  /* 0x0000000112127812 */ /* 0x000fc800078ec0ff */
[----:B------:R-:W-:-:S13]  /*0a40*/  ISETP.NE.U32.AND P1, PT, R18, 0x1, PT ;  /* 0x000000011200780c */ /* 0x000fda0003f25070 */
[----:B------:R-:W-:Y:S05]  /*0a50*/  @P1 BRA `(.L_x_17) ;  /* 0xfffffffc00c81947 */ /* 0x000fea000383ffff */
.L_x_16:
[----:B------:R-:W-:Y:S05]  /*0a60*/  BSYNC.RECONVERGENT B3 ;  /* 0x0000000000037941 */ /* 0x000fea0003800200 */
.L_x_15:
[----:B------:R-:W-:-:S04]  /*0a70*/  IMAD.WIDE R18, R25, 0x4, R14 ;  /* 0x0000000419127825 */ /* 0x000fc800078e020e */
[C---:B------:R-:W-:Y:S01]  /*0a80*/  IMAD.WIDE R16, R25.reuse, 0x4, R12 ;  /* 0x0000000419107825 */ /* 0x040fe200078e020c */
[----:B------:R4:W-:Y:S03]  /*0a90*/  STG.E desc[UR10][R18.64], R29 ;  /* 0x0000001d12007986 */ /* 0x0009e6000c10190a */
[----:B------:R-:W-:Y:S01]  /*0aa0*/  VIADD R25, R25, 0x1 ;  /* 0x0000000119197836 */ /* 0x000fe20000000000 */
[----:B------:R4:W-:Y:S01]  /*0ab0*/  STG.E desc[UR10][R16.64], R5 ;  /* 0x0000000510007986 */ /* 0x0009e2000c10190a */
[----:B------:R-:W-:-:S03]  /*0ac0*/  IMAD.MOV.U32 R3, RZ, RZ, R0 ;  /* 0x000000ffff037224 */ /* 0x000fc600078e0000 */
[----:B------:R-:W-:-:S04]  /*0ad0*/  LOP3.LUT R25, R25, UR6, RZ, 0xc0, !PT ;  /* 0x0000000619197c12 */ /* 0x000fc8000f8ec0ff */
[----:B------:R-:W-:-:S13]  /*0ae0*/  ISETP.NE.AND P0, PT, R0, R25, PT ;  /* 0x000000190000720c */ /* 0x000fda0003f05270 */
[----:B----4-:R-:W-:Y:S05]  /*0af0*/  @!P0 BRA `(.L_x_14) ;  /* 0x0000000000308947 */ /* 0x010fea0003800000 */
[----:B------:R-:W-:-:S07]  /*0b00*/  IADD3 R19, PT, PT, R5, 0x1, -R21 ;  /* 0x0000000105137810 */ /* 0x000fce0007ffe815 */
.L_x_18:
[----:B------:R-:W-:-:S06]  /*0b10*/  IMAD.WIDE R16, R0, 0x4, R12 ;  /* 0x0000000400107825 */ /* 0x000fcc00078e020c */
[----:B------:R-:W2:Y:S01]  /*0b20*/  LDG.E R16, desc[UR10][R16.64] ;  /* 0x0000000a10107981 */ /* 0x000ea2000c1e1900 */
[----:B------:R-:W-:Y:S01]  /*0b30*/  IMAD.MOV.U32 R3, RZ, RZ, R25 ;  /* 0x000000ffff037224 */ /* 0x000fe200078e0019 */
[----:B--2---:R-:W-:-:S13]  /*0b40*/  ISETP.GE.AND P0, PT, R16, R19, PT ;  /* 0x000000131000720c */ /* 0x004fda0003f06270 */
[----:B------:R-:W-:Y:S05]  /*0b50*/  @P0 BRA `(.L_x_14) ;  /* 0x0000000000180947 */ /* 0x000fea0003800000 */
[----:B------:R-:W-:-:S04]  /*0b60*/  IADD3 R0, PT, PT, R0, 0x1, RZ ;  /* 0x0000000100007810 */ /* 0x000fc80007ffe0ff */
[----:B------:R-:W-:-:S04]  /*0b70*/  LOP3.LUT R0, R0, UR6, RZ, 0xc0, !PT ;  /* 0x0000000600007c12 */ /* 0x000fc8000f8ec0ff */
[----:B------:R-:W-:-:S13]  /*0b80*/  ISETP.NE.AND P0, PT, R0, R25, PT ;  /* 0x000000190000720c */ /* 0x000fda0003f05270 */
[----:B------:R-:W-:Y:S05]  /*0b90*/  @P0 BRA `(.L_x_18) ;  /* 0xfffffffc00dc0947 */ /* 0x000fea000383ffff */
[--C-:B------:R-:W-:Y:S02]  /*0ba0*/  IMAD.MOV.U32 R0, RZ, RZ, R25.reuse ;  /* 0x000000ffff007224 */ /* 0x100fe400078e0019 */
[----:B------:R-:W-:-:S07]  /*0bb0*/  IMAD.MOV.U32 R3, RZ, RZ, R25 ;  /* 0x000000ffff037224 */ /* 0x000fce00078e0019 */
.L_x_14:
[----:B------:R-:W-:Y:S05]  /*0bc0*/  BSYNC.RECONVERGENT B2 ;  /* 0x0000000000027941 */ /* 0x000fea0003800200 */
.L_x_13:
[----:B------:R-:W4:Y:S01]  /*0bd0*/  LDCU UR9, c[0x0][0x3b8] ;  /* 0x00007700ff0977ac */ /* 0x000f220008000800 */
[----:B------:R-:W-:Y:S01]  /*0be0*/  LOP3.LUT P0, RZ, R6, 0xff, RZ, 0xc0, !PT ;  /* 0x000000ff06ff7812 */ /* 0x000fe2000780c0ff */
[----:B------:R-:W-:Y:S01]  /*0bf0*/  BSSY.RECONVERGENT B2, `(.L_x_19) ;  /* 0x0000036000027945 */ /* 0x000fe20003800200 */
[----:B----4-:R-:W-:-:S13]  /*0c00*/  ISETP.GE.AND P1, PT, R5, UR9, PT ;  /* 0x0000000905007c0c */ /* 0x010fda000bf26270 */
[----:B------:R-:W-:Y:S05]  /*0c10*/  @!P0 BRA P1, `(.L_x_20) ;  /* 0x0000000000408947 */ /* 0x000fea0000800000 */
[----:B------:R-:W-:-:S13]  /*0c20*/  ISETP.LT.OR P0, PT, R5, R22, !P0 ;  /* 0x000000160500720c */ /* 0x000fda0004701670 */
[----:B------:R-:W-:Y:S05]  /*0c30*/  @P0 BRA `(.L_x_21) ;  /* 0x0000000000c40947 */ /* 0x000fea0003800000 */
[----:B------:R-:W-:Y:S01]  /*0c40*/  LOP3.LUT R19, R0, UR6, RZ, 0xc0, !PT ;  /* 0x0000000600137c12 */ /* 0x000fe2000f8ec0ff */
[----:B-1----:R-:W1:Y:S04]  /*0c50*/  LDC.64 R16, c[0x0][0x3d8] ;  /* 0x0000f600ff107b82 */ /* 0x002e680000000a00 */
[----:B0-----:R-:W-:-:S06]  /*0c60*/  IMAD.WIDE.U32 R18, R19, 0x4, R14 ;  /* 0x0000000413127825 */ /* 0x001fcc00078e000e */
[----:B------:R-:W4:Y:S01]  /*0c70*/  LDG.E R18, desc[UR10][R18.64] ;  /* 0x0000000a12127981 */ /* 0x000f22000c1e1900 */
[----:B---3--:R-:W-:Y:S01]  /*0c80*/  FADD R27, -R7, R27 ;  /* 0x0000001b071b7221 */ /* 0x008fe20000000100 */
[----:B------:R-:W-:Y:S01]  /*0c90*/  ISETP.NE.AND P0, PT, R9, RZ, PT ;  /* 0x000000ff0900720c */ /* 0x000fe20003f05270 */
[----:B------:R-:W-:Y:S02]  /*0ca0*/  IMAD.IADD R25, R20, 0x1, R5 ;  /* 0x0000000114197824 */ /* 0x000fe400078e0205 */
[----:B------:R-:W-:-:S05]  /*0cb0*/  FFMA R7, R10, R27, R7 ;  /* 0x0000001b0a077223 */ /* 0x000fca0000000007 */
[----:B------:R-:W-:Y:S01]  /*0cc0*/  FSEL R6, R7, -R7, !P0 ;  /* 0x8000000707067208 */ /* 0x000fe20004000000 */
[----:B-1----:R-:W-:-:S04]  /*0cd0*/  IMAD.WIDE R16, R25, 0x4, R16 ;  /* 0x0000000419107825 */ /* 0x002fc800078e0210 */
[----:B----4-:R-:W-:Y:S01]  /*0ce0*/  FFMA R25, R11, R6, R18 ;  /* 0x000000060b197223 */ /* 0x010fe20000000012 */
[----:B------:R-:W-:-:S04]  /*0cf0*/  IMAD.MOV.U32 R6, RZ, RZ, 0x1 ;  /* 0x00000001ff067424 */ /* 0x000fc800078e00ff */
[----:B------:R4:W-:Y:S01]  /*0d00*/  STG.E desc[UR10][R16.64], R25 ;  /* 0x0000001910007986 */ /* 0x0009e2000c10190a */
[----:B------:R-:W-:Y:S05]  /*0d10*/  BRA `(.L_x_21) ;  /* 0x00000000008c7947 */ /* 0x000fea0003800000 */
.L_x_20:
[----:B------:R-:W-:Y:S01]  /*0d20*/  ISETP.NE.AND P0, PT, R5, R8, PT ;  /* 0x000000080500720c */ /* 0x000fe20003f05270 */
[----:B0--3--:R-:W-:Y:S01]  /*0d30*/  FADD R27, -R4, R27 ;  /* 0x0000001b041b7221 */ /* 0x009fe20000000100 */
[----:B------:R-:W-:-:S03]  /*0d40*/  PRMT R6, RZ, 0x7610, R6 ;  /* 0x00007610ff067816 */ /* 0x000fc60000000006 */
[----:B------:R-:W-:-:S04]  /*0d50*/  FADD R19, R2, R27 ;  /* 0x0000001b02137221 */ /* 0x000fc80000000000 */
[----:B------:R-:W-:Y:S01]  /*0d60*/  FADD R4, -R2, R19 ;  /* 0x0000001302047221 */ /* 0x000fe20000000100 */
[----:B------:R-:W-:-:S03]  /*0d70*/  MOV R2, R19 ;  /* 0x0000001300027202 */ /* 0x000fc60000000f00 */
[----:B------:R-:W-:Y:S01]  /*0d80*/  FADD R4, -R27, R4 ;  /* 0x000000041b047221 */ /* 0x000fe20000000100 */
[----:B------:R-:W-:Y:S06]  /*0d90*/  @P0 BRA `(.L_x_21) ;  /* 0x00000000006c0947 */ /* 0x000fec0003800000 */
[----:B------:R-:W-:Y:S01]  /*0da0*/  I2FP.F32.U32 R2, R21 ;  /* 0x0000001500027245 */ /* 0x000fe20000201000 */
[----:B------:R-:W-:Y:S01]  /*0db0*/  BSSY.RECONVERGENT B3, `(.L_x_22) ;  /* 0x000000d000037945 */ /* 0x000fe20003800200 */
[----:B------:R-:W-:Y:S02]  /*0dc0*/  ISETP.NE.AND P3, PT, R9, RZ, PT ;  /* 0x000000ff0900720c */ /* 0x000fe40003f65270 */
[----:B------:R-:W0:Y:S08]  /*0dd0*/  MUFU.RCP R7, R2 ;  /* 0x0000000200077308 */ /* 0x000e300000001000 */
[----:B------:R-:W3:Y:S01]  /*0de0*/  FCHK P0, R19, R2 ;  /* 0x0000000213007302 */ /* 0x000ee20000000000 */
[----:B0-----:R-:W-:-:S04]  /*0df0*/  FFMA R6, -R2, R7, 1 ;  /* 0x3f80000002067423 */ /* 0x001fc80000000107 */
[----:B------:R-:W-:-:S04]  /*0e00*/  FFMA R6, R7, R6, R7 ;  /* 0x0000000607067223 */ /* 0x000fc80000000007 */
[----:B------:R-:W-:-:S04]  /*0e10*/  FFMA R7, R19, R6, RZ ;  /* 0x0000000613077223 */ /* 0x000fc800000000ff */
[----:B------:R-:W-:-:S04]  /*0e20*/  FFMA R18, -R2, R7, R19 ;  /* 0x0000000702127223 */ /* 0x000fc80000000113 */
[----:B------:R-:W-:Y:S01]  /*0e30*/  FFMA R18, R6, R18, R7 ;  /* 0x0000001206127223 */ /* 0x000fe20000000007 */
[----:B---3--:R-:W-:Y:S06]  /*0e40*/  @!P0 BRA `(.L_x_23) ;  /* 0x00000000000c8947 */ /* 0x008fec0003800000 */
[----:B------:R-:W-:-:S07]  /*0e50*/  MOV R6, 0xe70 ;  /* 0x00000e7000067802 */ /* 0x000fce0000000f00 */
[----:B-12---:R-:W-:Y:S05]  /*0e60*/  CALL.REL.NOINC `($__internal_0_$__cuda_sm3x_div_rn_noftz_f32_slowpath) ;  /* 0x0000000800cc7944 */ /* 0x006fea0003c00000 */
[----:B------:R-:W-:-:S07]  /*0e70*/  IMAD.MOV.U32 R18, RZ, RZ, R2 ;  /* 0x000000ffff127224 */ /* 0x000fce00078e0002 */
.L_x_23:
[----:B------:R-:W-:Y:S05]  /*0e80*/  BSYNC.RECONVERGENT B3 ;  /* 0x0000000000037941 */ /* 0x000fea0003800200 */
.L_x_22:
[----:B------:R-:W-:Y:S01]  /*0e90*/  LOP3.LUT R17, R0, UR6, RZ, 0xc0, !PT ;  /* 0x0000000600117c12 */ /* 0x000fe2000f8ec0ff */
[----:B------:R-:W0:Y:S04]  /*0ea0*/  LDC.64 R6, c[0x0][0x3d8] ;  /* 0x0000f600ff067b82 */ /* 0x000e280000000a00 */
[----:B-1----:R-:W-:-:S06]  /*0eb0*/  IMAD.WIDE.U32 R16, R17, 0x4, R14 ;  /* 0x0000000411107825 */ /* 0x002fcc00078e000e */
[----:B------:R-:W3:Y:S01]  /*0ec0*/  LDG.E R16, desc[UR10][R16.64] ;  /* 0x0000000a10107981 */ /* 0x000ee2000c1e1900 */
[----:B------:R-:W-:Y:S01]  /*0ed0*/  FSEL R2, R18, -R18, !P3 ;  /* 0x8000001212027208 */ /* 0x000fe20005800000 */
[----:B--2---:R-:W-:-:S04]  /*0ee0*/  IMAD.IADD R29, R8, 0x1, R20 ;  /* 0x00000001081d7824 */ /* 0x004fc800078e0214 */
[----:B0-----:R-:W-:-:S04]  /*0ef0*/  IMAD.WIDE R28, R29, 0x4, R6 ;  /* 0x000000041d1c7825 */ /* 0x001fc800078e0206 */
[----:B------:R-:W-:Y:S02]  /*0f00*/  IMAD.MOV.U32 R6, RZ, RZ, 0x1 ;  /* 0x00000001ff067424 */ /* 0x000fe400078e00ff */
[----:B------:R-:W-:Y:S02]  /*0f10*/  IMAD.MOV.U32 R7, RZ, RZ, R18 ;  /* 0x000000ffff077224 */ /* 0x000fe400078e0012 */
[----:B---3--:R-:W-:Y:S01]  /*0f20*/  FFMA R25, R11, R2, R16 ;  /* 0x000000020b197223 */ /* 0x008fe20000000010 */
[----:B------:R-:W-:-:S04]  /*0f30*/  MOV R2, R19 ;  /* 0x0000001300027202 */ /* 0x000fc80000000f00 */
[----:B------:R0:W-:Y:S03]  /*0f40*/  STG.E desc[UR10][R28.64], R25 ;  /* 0x000000191c007986 */ /* 0x0001e6000c10190a */
.L_x_21:
[----:B------:R-:W-:Y:S05]  /*0f50*/  BSYNC.RECONVERGENT B2 ;  /* 0x0000000000027941 */ /* 0x000fea0003800200 */
.L_x_19:
[----:B------:R-:W5:Y:S01]  /*0f60*/  LDCU UR9, c[0x0][0x3bc] ;  /* 0x00007780ff0977ac */ /* 0x000f620008000800 */
[----:B------:R-:W-:-:S05]  /*0f70*/  VIADD R5, R5, 0x1 ;  /* 0x0000000105057836 */ /* 0x000fca0000000000 */
[----:B-----5:R-:W-:-:S13]  /*0f80*/  ISETP.NE.AND P0, PT, R5, UR9, PT ;  /* 0x0000000905007c0c */ /* 0x020fda000bf05270 */
[----:B------:R-:W-:Y:S05]  /*0f90*/  @P0 BRA `(.L_x_24) ;  /* 0xfffffff800140947 */ /* 0x000fea000383ffff */
[----:B------:R-:W-:Y:S05]  /*0fa0*/  BSYNC B1 ;  /* 0x0000000000017941 */ /* 0x000fea0003800000 */
.L_x_11:
[----:B------:R-:W-:Y:S05]  /*0fb0*/  BRA `(.L_x_2) ;  /* 0x0000000000d47947 */ /* 0x000fea0003800000 */
.L_x_3:
[----:B------:R-:W-:Y:S01]  /*0fc0*/  ISETP.GE.U32.AND P0, PT, R3, 0x8, PT ;  /* 0x000000080300780c */ /* 0x000fe20003f06070 */
[----:B------:R-:W-:-:S12]  /*0fd0*/  IMAD.MOV.U32 R7, RZ, RZ, RZ ;  /* 0x000000ffff077224 */ /* 0x000fd800078e00ff */
[----:B------:R-:W-:Y:S05]  /*0fe0*/  @!P0 BRA `(.L_x_25) ;  /* 0x00000000004c8947 */ /* 0x000fea0003800000 */
[----:B------:R-:W0:Y:S01]  /*0ff0*/  LDC.64 R6, c[0x0][0x3d8] ;  /* 0x0000f600ff067b82 */ /* 0x000e220000000a00 */
[----:B------:R-:W-:Y:S01]  /*1000*/  BSSY.RECONVERGENT B1, `(.L_x_26) ;  /* 0x0000010000017945 */ /* 0x000fe20003800200 */
[----:B------:R-:W-:Y:S02]  /*1010*/  IMAD.MOV.U32 R9, RZ, RZ, RZ ;  /* 0x000000ffff097224 */ /* 0x000fe400078e00ff */
[----:B------:R-:W-:-:S07]  /*1020*/  IMAD.MOV.U32 R11, RZ, RZ, 0x7fc00000 ;  /* 0x7fc00000ff0b7424 */ /* 0x000fce00078e00ff */
.L_x_27:
[----:B-1----:R-:W-:Y:S01]  /*1030*/  IADD3 R5, PT, PT, R20, R9, RZ ;  /* 0x0000000914057210 */ /* 0x002fe20007ffe0ff */
[----:B------:R-:W-:-:S04]  /*1040*/  VIADD R9, R9, 0x8 ;  /* 0x0000000809097836 */ /* 0x000fc80000000000 */
[----:B0-----:R-:W-:Y:S01]  /*1050*/  IMAD.WIDE R4, R5, 0x4, R6 ;  /* 0x0000000405047825 */ /* 0x001fe200078e0206 */
[----:B------:R-:W-:-:S04]  /*1060*/  ISETP.NE.AND P0, PT, R9, UR4, PT ;  /* 0x0000000409007c0c */ /* 0x000fc8000bf05270 */
[----:B------:R1:W-:Y:S04]  /*1070*/  STG.E desc[UR10][R4.64], R11 ;  /* 0x0000000b04007986 */ /* 0x0003e8000c10190a */
        /* <DEDUP_REMOVED lines=8> */
[----:B------:R-:W-:Y:S05]  /*1100*/  BSYNC.RECONVERGENT B1 ;  /* 0x0000000000017941 */ /* 0x000fea0003800200 */
.L_x_26:
[----:B------:R-:W-:-:S07]  /*1110*/  IMAD.U32 R7, RZ, RZ, UR4 ;  /* 0x00000004ff077e24 */ /* 0x000fce000f8e00ff */
.L_x_25:
[----:B------:R-:W-:-:S09]  /*1120*/  UISETP.NE.AND UP0, UPT, UR7, URZ, UPT ;  /* 0x000000ff0700728c */ /* 0x000fd2000bf05270 */
[----:B------:R-:W-:Y:S05]  /*1130*/  BRA.U !UP0, `(.L_x_2) ;  /* 0x0000000108747547 */ /* 0x000fea000b800000 */
[----:B------:R-:W-:Y:S02]  /*1140*/  UIADD3 UR9, UPT, UPT, UR7, -0x1, URZ ;  /* 0xffffffff07097890 */ /* 0x000fe4000fffe0ff */
[----:B------:R-:W-:Y:S02]  /*1150*/  UISETP.NE.AND UP1, UPT, UR8, URZ, UPT ;  /* 0x000000ff0800728c */ /* 0x000fe4000bf25270 */
[----:B------:R-:W-:-:S09]  /*1160*/  UISETP.GE.U32.AND UP0, UPT, UR9, 0x3, UPT ;  /* 0x000000030900788c */ /* 0x000fd2000bf06070 */
[----:B------:R-:W-:Y:S05]  /*1170*/  BRA.U !UP0, `(.L_x_28) ;  /* 0x0000000108247547 */ /* 0x000fea000b800000 */
[----:B-1----:R-:W0:Y:S01]  /*1180*/  LDC.64 R4, c[0x0][0x3d8] ;  /* 0x0000f600ff047b82 */ /* 0x002e220000000a00 */
[----:B------:R-:W-:Y:S01]  /*1190*/  IMAD.IADD R9, R20, 0x1, R7 ;  /* 0x0000000114097824 */ /* 0x000fe200078e0207 */
[----:B------:R-:W-:Y:S01]  /*11a0*/  MOV R11, 0x7fc00000 ;  /* 0x7fc00000000b7802 */ /* 0x000fe20000000f00 */
[----:B------:R-:W-:Y:S02]  /*11b0*/  VIADD R7, R7, 0x4 ;  /* 0x0000000407077836 */ /* 0x000fe40000000000 */
[----:B0-----:R-:W-:-:S05]  /*11c0*/  IMAD.WIDE R4, R9, 0x4, R4 ;  /* 0x0000000409047825 */ /* 0x001fca00078e0204 */
[----:B------:R0:W-:Y:S04]  /*11d0*/  STG.E desc[UR10][R4.64], R11 ;  /* 0x0000000b04007986 */ /* 0x0001e8000c10190a */
[----:B------:R0:W-:Y:S04]  /*11e0*/  STG.E desc[UR10][R4.64+0x4], R11 ;  /* 0x0000040b04007986 */ /* 0x0001e8000c10190a */
[----:B------:R0:W-:Y:S04]  /*11f0*/  STG.E desc[UR10][R4.64+0x8], R11 ;  /* 0x0000080b04007986 */ /* 0x0001e8000c10190a */
[----:B------:R0:W-:Y:S02]  /*1200*/  STG.E desc[UR10][R4.64+0xc], R11 ;  /* 0x00000c0b04007986 */ /* 0x0001e4000c10190a */
.L_x_28:
[----:B------:R-:W-:Y:S05]  /*1210*/  BRA.U !UP1, `(.L_x_2) ;  /* 0x00000001093c7547 */ /* 0x000fea000b800000 */
[----:B------:R-:W-:Y:S01]  /*1220*/  LOP3.LUT P0, RZ, R3, 0x1, RZ, 0xc0, !PT ;  /* 0x0000000103ff7812 */ /* 0x000fe2000780c0ff */
[----:B------:R-:W-:-:S12]  /*1230*/  UISETP.NE.AND UP0, UPT, UR8, 0x1, UPT ;  /* 0x000000010800788c */ /* 0x000fd8000bf05270 */
[----:B01----:R-:W0:Y:S01]  /*1240*/  @P0 LDC.64 R4, c[0x0][0x3d8] ;  /* 0x0000f600ff040b82 */ /* 0x003e220000000a00 */
[----:B------:R-:W-:Y:S05]  /*1250*/  BRA.U !UP0, `(.L_x_29) ;  /* 0x00000001081c7547 */ /* 0x000fea000b800000 */
[----:B------:R-:W1:Y:S01]  /*1260*/  LDC.64 R2, c[0x0][0x3d8] ;  /* 0x0000f600ff027b82 */ /* 0x000e620000000a00 */
[----:B------:R-:W-:Y:S01]  /*1270*/  IMAD.IADD R9, R20, 0x1, R7 ;  /* 0x0000000114097824 */ /* 0x000fe200078e0207 */
[----:B------:R-:W-:Y:S01]  /*1280*/  IADD3 R7, PT, PT, R7, 0x2, RZ ;  /* 0x0000000207077810 */ /* 0x000fe20007ffe0ff */
[----:B------:R-:W-:Y:S02]  /*1290*/  IMAD.MOV.U32 R11, RZ, RZ, 0x7fc00000 ;  /* 0x7fc00000ff0b7424 */ /* 0x000fe400078e00ff */
[----:B-1----:R-:W-:-:S05]  /*12a0*/  IMAD.WIDE R2, R9, 0x4, R2 ;  /* 0x0000000409027825 */ /* 0x002fca00078e0202 */
[----:B------:R1:W-:Y:S04]  /*12b0*/  STG.E desc[UR10][R2.64], R11 ;  /* 0x0000000b02007986 */ /* 0x0003e8000c10190a */
[----:B------:R1:W-:Y:S02]  /*12c0*/  STG.E desc[UR10][R2.64+0x4], R11 ;  /* 0x0000040b02007986 */ /* 0x0003e4000c10190a */
.L_x_29:
[----:B-1----:R-:W-:Y:S02]  /*12d0*/  @P0 IMAD.IADD R3, R20, 0x1, R7 ;  /* 0x0000000114030824 */ /* 0x002fe400078e0207 */
[----:B------:R-:W-:Y:S02]  /*12e0*/  @P0 IMAD.MOV.U32 R7, RZ, RZ, 0x7fc00000 ;  /* 0x7fc00000ff070424 */ /* 0x000fe400078e00ff */
[----:B0-----:R-:W-:-:S05]  /*12f0*/  @P0 IMAD.WIDE R2, R3, 0x4, R4 ;  /* 0x0000000403020825 */ /* 0x001fca00078e0204 */
[----:B------:R2:W-:Y:S02]  /*1300*/  @P0 STG.E desc[UR10][R2.64], R7 ;  /* 0x0000000702000986 */ /* 0x0005e4000c10190a */
.L_x_2:
[----:B------:R-:W-:Y:S05]  /*1310*/  BSYNC B0 ;  /* 0x0000000000007941 */ /* 0x000fea0003800000 */
.L_x_1:
[----:B------:R-:W-:Y:S05]  /*1320*/  @!P2 BRA `(.L_x_30) ;  /* 0xffffffec00a4a947 */ /* 0x000fea000383ffff */
[----:B------:R-:W-:Y:S05]  /*1330*/  EXIT ;  /* 0x000000000000794d */ /* 0x000fea0003800000 */
.L_x_0:
[----:B0-----:R-:W0:Y:S01]  /*1340*/  LDCU UR4, c[0x0][0x3c0] ;  /* 0x00007800ff0477ac */ /* 0x001e220008000800 */
[----:B------:R-:W-:Y:S01]  /*1350*/  IMAD R0, R23, 0x20, R24 ;  /* 0x0000002017007824 */ /* 0x000fe200078e0218 */
[----:B------:R-:W-:Y:S01]  /*1360*/  IADD3 R23, PT, PT, R26, R23, RZ ;  /* 0x000000171a177210 */ /* 0x000fe20007ffe0ff */
[----:B------:R-:W-:Y:S03]  /*1370*/  BSSY.RECONVERGENT B0, `(.L_x_31) ;  /* 0x0000048000007945 */ /* 0x000fe60003800200 */
[----:B------:R-:W-:Y:S02]  /*1380*/  ISETP.GE.AND P1, PT, R23, UR5, PT ;  /* 0x0000000517007c0c */ /* 0x000fe4000bf26270 */
[----:B0-----:R-:W-:-:S13]  /*1390*/  ISETP.GE.AND P0, PT, R0, UR4, PT ;  /* 0x0000000400007c0c */ /* 0x001fda000bf06270 */
[----:B-12---:R-:W-:Y:S05]  /*13a0*/  @P0 BRA `(.L_x_32) ;  /* 0x0000000400100947 */ /* 0x006fea0003800000 */
[----:B------:R-:W0:Y:S08]  /*13b0*/  LDC.64 R4, c[0x0][0x398] ;  /* 0x0000e600ff047b82 */ /* 0x000e300000000a00 */
[----:B------:R-:W1:Y:S01]  /*13c0*/  LDC.64 R2, c[0x0][0x3b8] ;  /* 0x0000ee00ff027b82 */ /* 0x000e620000000a00 */
[----:B0-----:R-:W-:-:S06]  /*13d0*/  IMAD.WIDE R4, R0, 0x4, R4 ;  /* 0x0000000400047825 */ /* 0x001fcc00078e0204 */
[----:B------:R-:W1:Y:S02]  /*13e0*/  LDG.E.CONSTANT R5, desc[UR10][R4.64] ;  /* 0x0000000a04057981 */ /* 0x000e64000c1e9900 */
[----:B-1----:R-:W-:-:S05]  /*13f0*/  IMAD.IADD R6, R5, 0x1, R2 ;  /* 0x0000000105067824 */ /* 0x002fca00078e0202 */
[----:B------:R-:W-:-:S04]  /*1400*/  ISETP.GE.AND P0, PT, R6, 0x2, PT ;  /* 0x000000020600780c */ /* 0x000fc80003f06270 */
[----:B------:R-:W-:-:S04]  /*1410*/  ISETP.LT.OR P0, PT, R5, 0x1, !P0 ;  /* 0x000000010500780c */ /* 0x000fc80004701670 */
[----:B------:R-:W-:-:S04]  /*1420*/  ISETP.GT.OR P0, PT, R6, R3, P0 ;  /* 0x000000030600720c */ /* 0x000fc80000704670 */
[----:B------:R-:W-:-:S13]  /*1430*/  ISETP.GE.OR P0, PT, R2, R3, P0 ;  /* 0x000000030200720c */ /* 0x000fda0000706670 */
[----:B------:R-:W-:Y:S05]  /*1440*/  @P0 BRA `(.L_x_32) ;  /* 0x0000000000e80947 */ /* 0x000fea0003800000 */
[C---:B------:R-:W-:Y:S01]  /*1450*/  VIADD R2, R6.reuse, 0xfffffffe ;  /* 0xfffffffe06027836 */ /* 0x040fe20000000000 */
[----:B------:R-:W-:Y:S01]  /*1460*/  BSSY.RECONVERGENT B1, `(.L_x_33) ;  /* 0x0000018000017945 */ /* 0x000fe20003800200 */
[----:B------:R-:W-:-:S03]  /*1470*/  VIADD R8, R6, 0xffffffff ;  /* 0xffffffff06087836 */ /* 0x000fc60000000000 */
[----:B------:R-:W-:Y:S01]  /*1480*/  ISETP.GE.U32.AND P0, PT, R2, 0x7, PT ;  /* 0x000000070200780c */ /* 0x000fe20003f06070 */
[----:B------:R-:W-:Y:S01]  /*1490*/  HFMA2 R2, -RZ, RZ, 0, 0 ;  /* 0x00000000ff027431 */ /* 0x000fe200000001ff */
[----:B------:R-:W-:-:S04]  /*14a0*/  LOP3.LUT R10, R8, 0x7, RZ, 0xc0, !PT ;  /* 0x00000007080a7812 */ /* 0x000fc800078ec0ff */
[----:B------:R-:W-:-:S07]  /*14b0*/  ISETP.NE.AND P2, PT, R10, RZ, PT ;  /* 0x000000ff0a00720c */ /* 0x000fce0003f45270 */
[----:B------:R-:W-:Y:S06]  /*14c0*/  @!P0 BRA `(.L_x_34) ;  /* 0x0000000000448947 */ /* 0x000fec0003800000 */
[----:B------:R-:W0:Y:S01]  /*14d0*/  LDC.64 R6, c[0x0][0x3d8] ;  /* 0x0000f600ff067b82 */ /* 0x000e220000000a00 */
[----:B------:R-:W-:Y:S01]  /*14e0*/  LOP3.LUT R2, R8, 0xfffffff8, RZ, 0xc0, !PT ;  /* 0xfffffff808027812 */ /* 0x000fe200078ec0ff */
[----:B------:R-:W-:Y:S02]  /*14f0*/  IMAD.MOV.U32 R9, RZ, RZ, RZ ;  /* 0x000000ffff097224 */ /* 0x000fe400078e00ff */
[----:B------:R-:W-:-:S07]  /*1500*/  IMAD.MOV.U32 R11, RZ, RZ, 0x7fc00000 ;  /* 0x7fc00000ff0b7424 */ /* 0x000fce00078e00ff */
.L_x_35:
[----:B-1----:R-:W-:Y:S02]  /*1510*/  IMAD R5, R0, R3, R9 ;  /* 0x0000000300057224 */ /* 0x002fe400078e0209 */
[----:B------:R-:W-:Y:S02]  /*1520*/  VIADD R9, R9, 0x8 ;  /* 0x0000000809097836 */ /* 0x000fe40000000000 */
[----:B0-----:R-:W-:-:S03]  /*1530*/  IMAD.WIDE R4, R5, 0x4, R6 ;  /* 0x0000000405047825 */ /* 0x001fc600078e0206 */
[----:B------:R-:W-:Y:S02]  /*1540*/  ISETP.NE.AND P0, PT, R9, R2, PT ;  /* 0x000000020900720c */ /* 0x000fe40003f05270 */
        /* <DEDUP_REMOVED lines=9> */
.L_x_34:
[----:B------:R-:W-:Y:S05]  /*15e0*/  BSYNC.RECONVERGENT B1 ;  /* 0x0000000000017941 */ /* 0x000fea0003800200 */
.L_x_33:
[----:B------:R-:W-:Y:S05]  /*15f0*/  @!P2 BRA `(.L_x_32) ;  /* 0x00000000007ca947 */ /* 0x000fea0003800000 */
[----:B------:R-:W-:Y:S01]  /*1600*/  ISETP.GE.U32.AND P0, PT, R10, 0x4, PT ;  /* 0x000000040a00780c */ /* 0x000fe20003f06070 */
[----:B------:R-:W-:Y:S01]  /*1610*/  BSSY.RECONVERGENT B1, `(.L_x_36) ;  /* 0x000000d000017945 */ /* 0x000fe20003800200 */
[----:B------:R-:W-:-:S04]  /*1620*/  LOP3.LUT R6, R8, 0x3, RZ, 0xc0, !PT ;  /* 0x0000000308067812 */ /* 0x000fc800078ec0ff */
[----:B------:R-:W-:-:S07]  /*1630*/  ISETP.NE.AND P2, PT, R6, RZ, PT ;  /* 0x000000ff0600720c */ /* 0x000fce0003f45270 */
[----:B------:R-:W-:Y:S06]  /*1640*/  @!P0 BRA `(.L_x_37) ;  /* 0x0000000000248947 */ /* 0x000fec0003800000 */
[----:B-1----:R-:W0:Y:S01]  /*1650*/  LDC.64 R4, c[0x0][0x3d8] ;  /* 0x0000f600ff047b82 */ /* 0x002e220000000a00 */
[----:B------:R-:W-:Y:S01]  /*1660*/  IMAD R7, R0, R3, R2 ;  /* 0x0000000300077224 */ /* 0x000fe200078e0202 */
[----:B------:R-:W-:Y:S01]  /*1670*/  MOV R9, 0x7fc00000 ;  /* 0x7fc0000000097802 */ /* 0x000fe20000000f00 */
[----:B------:R-:W-:Y:S02]  /*1680*/  VIADD R2, R2, 0x4 ;  /* 0x0000000402027836 */ /* 0x000fe40000000000 */
[----:B0-----:R-:W-:-:S05]  /*1690*/  IMAD.WIDE R4, R7, 0x4, R4 ;  /* 0x0000000407047825 */ /* 0x001fca00078e0204 */
[----:B------:R0:W-:Y:S04]  /*16a0*/  STG.E desc[UR10][R4.64], R9 ;  /* 0x0000000904007986 */ /* 0x0001e8000c10190a */
[----:B------:R0:W-:Y:S04]  /*16b0*/  STG.E desc[UR10][R4.64+0x4], R9 ;  /* 0x0000040904007986 */ /* 0x0001e8000c10190a */
[----:B------:R0:W-:Y:S04]  /*16c0*/  STG.E desc[UR10][R4.64+0x8], R9 ;  /* 0x0000080904007986 */ /* 0x0001e8000c10190a */
[----:B------:R0:W-:Y:S02]  /*16d0*/  STG.E desc[UR10][R4.64+0xc], R9 ;  /* 0x00000c0904007986 */ /* 0x0001e4000c10190a */
.L_x_37:
[----:B------:R-:W-:Y:S05]  /*16e0*/  BSYNC.RECONVERGENT B1 ;  /* 0x0000000000017941 */ /* 0x000fea0003800200 */
.L_x_36:
[----:B------:R-:W-:Y:S05]  /*16f0*/  @!P2 BRA `(.L_x_32) ;  /* 0x00000000003ca947 */ /* 0x000fea0003800000 */
[----:B01----:R-:W-:Y:S02]  /*1700*/  LOP3.LUT R4, R8, 0x1, RZ, 0xc0, !PT ;  /* 0x0000000108047812 */ /* 0x003fe400078ec0ff */
[----:B------:R-:W-:Y:S02]  /*1710*/  ISETP.NE.AND P0, PT, R6, 0x1, PT ;  /* 0x000000010600780c */ /* 0x000fe40003f05270 */
[----:B------:R-:W-:-:S11]  /*1720*/  ISETP.NE.U32.AND P2, PT, R4, 0x1, PT ;  /* 0x000000010400780c */ /* 0x000fd60003f45070 */
[----:B------:R-:W0:Y:S01]  /*1730*/  @P0 LDC.64 R4, c[0x0][0x3d8] ;  /* 0x0000f600ff040b82 */ /* 0x000e220000000a00 */
[----:B------:R-:W-:Y:S02]  /*1740*/  @P0 IMAD R9, R0, R3, R2 ;  /* 0x0000000300090224 */ /* 0x000fe400078e0202 */
[----:B------:R-:W-:-:S04]  /*1750*/  @P0 VIADD R2, R2, 0x2 ;  /* 0x0000000202020836 */ /* 0x000fc80000000000 */
[----:B------:R-:W-:Y:S01]  /*1760*/  @!P2 IMAD R3, R0, R3, R2 ;  /* 0x000000030003a224 */ /* 0x000fe200078e0202 */
[----:B------:R-:W1:Y:S01]  /*1770*/  @!P2 LDC.64 R6, c[0x0][0x3d8] ;  /* 0x0000f600ff06ab82 */ /* 0x000e620000000a00 */
[----:B0-----:R-:W-:-:S04]  /*1780*/  @P0 IMAD.WIDE R4, R9, 0x4, R4 ;  /* 0x0000000409040825 */ /* 0x001fc800078e0204 */
[----:B------:R-:W-:Y:S02]  /*1790*/  @P0 IMAD.MOV.U32 R9, RZ, RZ, 0x7fc00000 ;  /* 0x7fc00000ff090424 */ /* 0x000fe400078e00ff */
[----:B-1----:R-:W-:Y:S01]  /*17a0*/  @!P2 IMAD.WIDE R2, R3, 0x4, R6 ;  /* 0x000000040302a825 */ /* 0x002fe200078e0206 */
[----:B------:R-:W-:Y:S02]  /*17b0*/  @!P2 MOV R7, 0x7fc00000 ;  /* 0x7fc000000007a802 */ /* 0x000fe40000000f00 */
[----:B------:R2:W-:Y:S04]  /*17c0*/  @P0 STG.E desc[UR10][R4.64], R9 ;  /* 0x0000000904000986 */ /* 0x0005e8000c10190a */
[----:B------:R2:W-:Y:S04]  /*17d0*/  @P0 STG.E desc[UR10][R4.64+0x4], R9 ;  /* 0x0000040904000986 */ /* 0x0005e8000c10190a */
[----:B------:R2:W-:Y:S02]  /*17e0*/  @!P2 STG.E desc[UR10][R2.64], R7 ;  /* 0x000000070200a986 */ /* 0x0005e4000c10190a */
.L_x_32:
[----:B------:R-:W-:Y:S05]  /*17f0*/  BSYNC.RECONVERGENT B0 ;  /* 0x0000000000007941 */ /* 0x000fea0003800200 */
.L_x_31:
[----:B------:R-:W-:Y:S05]  /*1800*/  @!P1 BRA `(.L_x_0) ;  /* 0xfffffff800cc9947 */ /* 0x000fea000383ffff */
[----:B------:R-:W-:Y:S05]  /*1810*/  EXIT ;  /* 0x000000000000794d */ /* 0x000fea0003800000 */
.L_x_12:
[----:B------:R-:W-:Y:S01]  /*1820*/  BSSY B2, `(.L_x_38) ;  /* 0x0000007000027945 */ /* 0x000fe20003800000 */
[----:B--2---:R-:W-:Y:S02]  /*1830*/  IMAD.MOV.U32 R28, RZ, RZ, RZ ;  /* 0x000000ffff1c7224 */ /* 0x004fe400078e00ff */
[----:B------:R-:W-:Y:S02]  /*1840*/  IMAD.MOV.U32 R19, RZ, RZ, 0x1f ;  /* 0x0000001fff137424 */ /* 0x000fe400078e00ff */
[----:B------:R-:W-:-:S07]  /*1850*/  IMAD.MOV.U32 R17, RZ, RZ, -0x1 ;  /* 0xffffffffff117424 */ /* 0x000fce00078e00ff */
[----:B-----5:R-:W-:Y:S05]  /*1860*/  WARPSYNC.COLLECTIVE R17, `(.L_x_39) ;  /* 0x0000000011087348 */ /* 0x020fea0003c00000 */
[----:B-----5:R0:W1:Y:S02]  /*1870*/  SHFL.IDX P0, R19, R25, R28, R19 ;  /* 0x0000001c19137389 */ /* 0x0200640000000013 */
[----:B01----:R-:W-:Y:S05]  /*1880*/  ENDCOLLECTIVE ;  /* 0x000000000000791b */ /* 0x003fea0003800000 */
.L_x_39:
[----:B------:R-:W-:Y:S05]  /*1890*/  BSYNC B2 ;  /* 0x0000000000027941 */ /* 0x000fea0003800000 */
.L_x_38:
[----:B------:R-:W-:Y:S01]  /*18a0*/  MOV R29, R19 ;  /* 0x00000013001d7202 */ /* 0x000fe20000000f00 */
[----:B------:R-:W-:Y:S01]  /*18b0*/  IMAD.MOV.U32 R19, RZ, RZ, 0x1f ;  /* 0x0000001fff137424 */ /* 0x000fe200078e00ff */
[----:B------:R-:W-:Y:S01]  /*18c0*/  MOV R17, 0xffffffff ;  /* 0xffffffff00117802 */ /* 0x000fe20000000f00 */
[----:B------:R-:W-:Y:S02]  /*18d0*/  IMAD.MOV.U32 R25, RZ, RZ, R27 ;  /* 0x000000ffff197224 */ /* 0x000fe400078e001b */
[----:B------:R-:W-:-:S07]  /*18e0*/  IMAD.MOV.U32 R28, RZ, RZ, RZ ;  /* 0x000000ffff1c7224 */ /* 0x000fce00078e00ff */
[----:B------:R-:W-:Y:S05]  /*18f0*/  WARPSYNC.COLLECTIVE R17, `(.L_x_40) ;  /* 0x0000000011087348 */ /* 0x000fea0003c00000 */
[----:B------:R0:W1:Y:S02]  /*1900*/  SHFL.IDX P0, R19, R25, R28, R19 ;  /* 0x0000001c19137389 */ /* 0x0000640000000013 */
[----:B01----:R-:W-:Y:S05]  /*1910*/  ENDCOLLECTIVE ;  /* 0x000000000000791b */ /* 0x003fea0003800000 */
.L_x_40:
[----:B------:R-:W-:Y:S02]  /*1920*/  IMAD.MOV.U32 R25, RZ, RZ, R18 ;  /* 0x000000ffff197224 */ /* 0x000fe400078e0012 */
[----:B------:R-:W-:Y:S02]  /*1930*/  IMAD.MOV.U32 R16, RZ, RZ, R19 ;  /* 0x000000ffff107224 */ /* 0x000fe400078e0013 */
[----:B------:R-:W-:-:S07]  /*1940*/  IMAD.MOV.U32 R19, RZ, RZ, 0x1f ;  /* 0x0000001fff137424 */ /* 0x000fce00078e00ff */
[----:B------:R-:W-:Y:S05]  /*1950*/  WARPSYNC.COLLECTIVE R17, `(.L_x_41) ;  /* 0x0000000011087348 */ /* 0x000fea0003c00000 */
[----:B------:R0:W1:Y:S02]  /*1960*/  SHFL.IDX P0, R19, R25, R28, R19 ;  /* 0x0000001c19137389 */ /* 0x0000640000000013 */
[----:B01----:R-:W-:Y:S05]  /*1970*/  ENDCOLLECTIVE ;  /* 0x000000000000791b */ /* 0x003fea0003800000 */
.L_x_41:
[----:B------:R-:W-:Y:S01]  /*1980*/  MOV R27, R19 ;  /* 0x00000013001b7202 */ /* 0x000fe20000000f00 */
[----:B------:R-:W-:Y:S06]  /*1990*/  BRA `(.L_x_42) ;  /* 0xffffffec00dc7947 */ /* 0x000fec000383ffff */
        .weak           $__internal_0_$__cuda_sm3x_div_rn_noftz_f32_slowpath
        .type           $__internal_0_$__cuda_sm3x_div_rn_noftz_f32_slowpath,@function
        .size           $__internal_0_$__cuda_sm3x_div_rn_noftz_f32_slowpath,(.L_x_226 - $__internal_0_$__cuda_sm3x_div_rn_noftz_f32_slowpath)
$__internal_0_$__cuda_sm3x_div_rn_noftz_f32_slowpath:
[----:B------:R-:W-:Y:S01]  /*19a0*/  SHF.R.U32.HI R7, RZ, 0x17, R2 ;  /* 0x00000017ff077819 */ /* 0x000fe20000011602 */
[----:B------:R-:W-:Y:S01]  /*19b0*/  BSSY.RECONVERGENT B4, `(.L_x_43) ;  /* 0x0000064000047945 */ /* 0x000fe20003800200 */
[--C-:B------:R-:W-:Y:S01]  /*19c0*/  SHF.R.U32.HI R18, RZ, 0x17, R19.reuse ;  /* 0x00000017ff127819 */ /* 0x100fe20000011613 */
[----:B------:R-:W-:Y:S01]  /*19d0*/  IMAD.MOV.U32 R17, RZ, RZ, R19 ;  /* 0x000000ffff117224 */ /* 0x000fe200078e0013 */
[----:B------:R-:W-:Y:S02]  /*19e0*/  LOP3.LUT R7, R7, 0xff, RZ, 0xc0, !PT ;  /* 0x000000ff07077812 */ /* 0x000fe400078ec0ff */
[----:B------:R-:W-:Y:S02]  /*19f0*/  LOP3.LUT R18, R18, 0xff, RZ, 0xc0, !PT ;  /* 0x000000ff12127812 */ /* 0x000fe400078ec0ff */
[----:B------:R-:W-:Y:S01]  /*1a00*/  MOV R28, R2 ;  /* 0x00000002001c7202 */ /* 0x000fe20000000f00 */
[----:B------:R-:W-:Y:S02]  /*1a10*/  VIADD R27, R7, 0xffffffff ;  /* 0xffffffff071b7836 */ /* 0x000fe40000000000 */
[----:B------:R-:W-:-:S03]  /*1a20*/  VIADD R25, R18, 0xffffffff ;  /* 0xffffffff12197836 */ /* 0x000fc60000000000 */
[----:B------:R-:W-:-:S04]  /*1a30*/  ISETP.GT.U32.AND P0, PT, R27, 0xfd, PT ;  /* 0x000000fd1b00780c */ /* 0x000fc80003f04070 */
[----:B------:R-:W-:-:S13]  /*1a40*/  ISETP.GT.U32.OR P0, PT, R25, 0xfd, P0 ;  /* 0x000000fd1900780c */ /* 0x000fda0000704470 */
[----:B------:R-:W-:Y:S01]  /*1a50*/  @!P0 IMAD.MOV.U32 R16, RZ, RZ, RZ ;  /* 0x000000ffff108224 */ /* 0x000fe200078e00ff */
[----:B------:R-:W-:Y:S06]  /*1a60*/  @!P0 BRA `(.L_x_44) ;  /* 0x00000000005c8947 */ /* 0x000fec0003800000 */
[----:B------:R-:W-:Y:S02]  /*1a70*/  FSETP.GTU.FTZ.AND P0, PT, |R19|, +INF , PT ;  /* 0x7f8000001300780b */ /* 0x000fe40003f1c200 */
[----:B------:R-:W-:-:S04]  /*1a80*/  FSETP.GTU.FTZ.AND P1, PT, |R2|, +INF , PT ;  /* 0x7f8000000200780b */ /* 0x000fc80003f3c200 */
[----:B------:R-:W-:-:S13]  /*1a90*/  PLOP3.LUT P0, PT, P0, P1, PT, 0xf8, 0x8f ;  /* 0x00000000008f781c */ /* 0x000fda0000703f70 */
[----:B------:R-:W-:Y:S05]  /*1aa0*/  @P0 BRA `(.L_x_45) ;  /* 0x00000004004c0947 */ /* 0x000fea0003800000 */
[----:B------:R-:W-:-:S13]  /*1ab0*/  LOP3.LUT P0, RZ, R28, 0x7fffffff, R17, 0xc8, !PT ;  /* 0x7fffffff1cff7812 */ /* 0x000fda000780c811 */
[----:B------:R-:W-:Y:S05]  /*1ac0*/  @!P0 BRA `(.L_x_46) ;  /* 0x00000004003c8947 */ /* 0x000fea0003800000 */
[C---:B------:R-:W-:Y:S02]  /*1ad0*/  FSETP.NEU.FTZ.AND P4, PT, |R19|.reuse, +INF , PT ;  /* 0x7f8000001300780b */ /* 0x040fe40003f9d200 */
[----:B------:R-:W-:Y:S02]  /*1ae0*/  FSETP.NEU.FTZ.AND P1, PT, |R2|, +INF , PT ;  /* 0x7f8000000200780b */ /* 0x000fe40003f3d200 */
[----:B------:R-:W-:-:S11]  /*1af0*/  FSETP.NEU.FTZ.AND P0, PT, |R19|, +INF , PT ;  /* 0x7f8000001300780b */ /* 0x000fd60003f1d200 */
[----:B------:R-:W-:Y:S05]  /*1b00*/  @!P1 BRA !P4, `(.L_x_46) ;  /* 0x00000004002c9947 */ /* 0x000fea0006000000 */
[----:B------:R-:W-:-:S04]  /*1b10*/  LOP3.LUT P4, RZ, R17, 0x7fffffff, RZ, 0xc0, !PT ;  /* 0x7fffffff11ff7812 */ /* 0x000fc8000788c0ff */
[----:B------:R-:W-:-:S13]  /*1b20*/  PLOP3.LUT P1, PT, P1, P4, PT, 0x2f, 0xf2 ;  /* 0x0000000000f2781c */ /* 0x000fda0000f28577 */
[----:B------:R-:W-:Y:S05]  /*1b30*/  @P1 BRA `(.L_x_47) ;  /* 0x0000000400181947 */ /* 0x000fea0003800000 */
[----:B------:R-:W-:-:S04]  /*1b40*/  LOP3.LUT P1, RZ, R28, 0x7fffffff, RZ, 0xc0, !PT ;  /* 0x7fffffff1cff7812 */ /* 0x000fc8000782c0ff */
[----:B------:R-:W-:-:S13]  /*1b50*/  PLOP3.LUT P0, PT, P0, P1, PT, 0x2f, 0xf2 ;  /* 0x0000000000f2781c */ /* 0x000fda0000702577 */
[----:B------:R-:W-:Y:S05]  /*1b60*/  @P0 BRA `(.L_x_48) ;  /* 0x0000000400000947 */ /* 0x000fea0003800000 */
[----:B------:R-:W-:Y:S02]  /*1b70*/  ISETP.GE.AND P0, PT, R25, RZ, PT ;  /* 0x000000ff1900720c */ /* 0x000fe40003f06270 */
[----:B------:R-:W-:-:S11]  /*1b80*/  ISETP.GE.AND P1, PT, R27, RZ, PT ;  /* 0x000000ff1b00720c */ /* 0x000fd60003f26270 */
[----:B------:R-:W-:Y:S02]  /*1b90*/  @P0 IMAD.MOV.U32 R16, RZ, RZ, RZ ;  /* 0x000000ffff100224 */ /* 0x000fe400078e00ff */
[----:B------:R-:W-:Y:S01]  /*1ba0*/  @!P0 FFMA R17, R19, 1.84467440737095516160e+19, RZ ;  /* 0x5f80000013118823 */ /* 0x000fe200000000ff */
[----:B------:R-:W-:Y:S02]  /*1bb0*/  @!P0 IMAD.MOV.U32 R16, RZ, RZ, -0x40 ;  /* 0xffffffc0ff108424 */ /* 0x000fe400078e00ff */
[----:B------:R-:W-:-:S03]  /*1bc0*/  @!P1 FFMA R28, R2, 1.84467440737095516160e+19, RZ ;  /* 0x5f800000021c9823 */ /* 0x000fc600000000ff */
[----:B------:R-:W-:-:S07]  /*1bd0*/  @!P1 IADD3 R16, PT, PT, R16, 0x40, RZ ;  /* 0x0000004010109810 */ /* 0x000fce0007ffe0ff */
.L_x_44:
[----:B------:R-:W-:Y:S01]  /*1be0*/  LEA R25, R7, 0xc0800000, 0x17 ;  /* 0xc080000007197811 */ /* 0x000fe200078eb8ff */
[----:B------:R-:W-:Y:S01]  /*1bf0*/  VIADD R18, R18, 0xffffff81 ;  /* 0xffffff8112127836 */ /* 0x000fe20000000000 */
[----:B------:R-:W-:Y:S03]  /*1c00*/  BSSY.RECONVERGENT B5, `(.L_x_49) ;  /* 0x0000035000057945 */ /* 0x000fe60003800200 */
[----:B------:R-:W-:Y:S01]  /*1c10*/  IMAD.IADD R28, R28, 0x1, -R25 ;  /* 0x000000011c1c7824 */ /* 0x000fe200078e0a19 */
[----:B------:R-:W-:-:S03]  /*1c20*/  IADD3 R7, PT, PT, R18, 0x7f, -R7 ;  /* 0x0000007f12077810 */ /* 0x000fc60007ffe807 */
[----:B------:R-:W0:Y:S01]  /*1c30*/  MUFU.RCP R2, R28 ;  /* 0x0000001c00027308 */ /* 0x000e220000001000 */
[----:B------:R-:W-:Y:S01]  /*1c40*/  FADD.FTZ R27, -R28, -RZ ;  /* 0x800000ff1c1b7221 */ /* 0x000fe20000010100 */
[----:B------:R-:W-:-:S03]  /*1c50*/  IMAD.IADD R16, R7, 0x1, R16 ;  /* 0x0000000107107824 */ /* 0x000fc600078e0210 */
[----:B0-----:R-:W-:-:S04]  /*1c60*/  FFMA R25, R2, R27, 1 ;  /* 0x3f80000002197423 */ /* 0x001fc8000000001b */
[----:B------:R-:W-:Y:S01]  /*1c70*/  FFMA R25, R2, R25, R2 ;  /* 0x0000001902197223 */ /* 0x000fe20000000002 */
[----:B------:R-:W-:-:S04]  /*1c80*/  IMAD R2, R18, -0x800000, R17 ;  /* 0xff80000012027824 */ /* 0x000fc800078e0211 */
[----:B------:R-:W-:-:S04]  /*1c90*/  FFMA R18, R2, R25, RZ ;  /* 0x0000001902127223 */ /* 0x000fc800000000ff */
[----:B------:R-:W-:-:S04]  /*1ca0*/  FFMA R17, R27, R18, R2 ;  /* 0x000000121b117223 */ /* 0x000fc80000000002 */
[----:B------:R-:W-:-:S04]  /*1cb0*/  FFMA R18, R25, R17, R18 ;  /* 0x0000001119127223 */ /* 0x000fc80000000012 */
[----:B------:R-:W-:-:S04]  /*1cc0*/  FFMA R27, R27, R18, R2 ;  /* 0x000000121b1b7223 */ /* 0x000fc80000000002 */
[----:B------:R-:W-:-:S05]  /*1cd0*/  FFMA R2, R25, R27, R18 ;  /* 0x0000001b19027223 */ /* 0x000fca0000000012 */
[----:B------:R-:W-:-:S04]  /*1ce0*/  SHF.R.U32.HI R7, RZ, 0x17, R2 ;  /* 0x00000017ff077819 */ /* 0x000fc80000011602 */
[----:B------:R-:W-:-:S04]  /*1cf0*/  LOP3.LUT R7, R7, 0xff, RZ, 0xc0, !PT ;  /* 0x000000ff07077812 */ /* 0x000fc800078ec0ff */
[----:B------:R-:W-:-:S05]  /*1d00*/  IADD3 R7, PT, PT, R7, R16, RZ ;  /* 0x0000001007077210 */ /* 0x000fca0007ffe0ff */
[----:B------:R-:W-:-:S05]  /*1d10*/  VIADD R17, R7, 0xffffffff ;  /* 0xffffffff07117836 */ /* 0x000fca0000000000 */
[----:B------:R-:W-:-:S13]  /*1d20*/  ISETP.GE.U32.AND P0, PT, R17, 0xfe, PT ;  /* 0x000000fe1100780c */ /* 0x000fda0003f06070 */
[----:B------:R-:W-:Y:S05]  /*1d30*/  @!P0 BRA `(.L_x_50) ;  /* 0x0000000000808947 */ /* 0x000fea0003800000 */
[----:B------:R-:W-:-:S13]  /*1d40*/  ISETP.GT.AND P0, PT, R7, 0xfe, PT ;  /* 0x000000fe0700780c */ /* 0x000fda0003f04270 */
[----:B------:R-:W-:Y:S05]  /*1d50*/  @P0 BRA `(.L_x_51) ;  /* 0x00000000006c0947 */ /* 0x000fea0003800000 */
[----:B------:R-:W-:-:S13]  /*1d60*/  ISETP.GE.AND P0, PT, R7, 0x1, PT ;  /* 0x000000010700780c */ /* 0x000fda0003f06270 */
[----:B------:R-:W-:Y:S05]  /*1d70*/  @P0 BRA `(.L_x_52) ;  /* 0x0000000000740947 */ /* 0x000fea0003800000 */
[----:B------:R-:W-:Y:S02]  /*1d80*/  ISETP.GE.AND P0, PT, R7, -0x18, PT ;  /* 0xffffffe80700780c */ /* 0x000fe40003f06270 */
[----:B------:R-:W-:-:S11]  /*1d90*/  LOP3.LUT R2, R2, 0x80000000, RZ, 0xc0, !PT ;  /* 0x8000000002027812 */ /* 0x000fd600078ec0ff */
[----:B------:R-:W-:Y:S05]  /*1da0*/  @!P0 BRA `(.L_x_52) ;  /* 0x0000000000688947 */ /* 0x000fea0003800000 */
[CCC-:B------:R-:W-:Y:S01]  /*1db0*/  FFMA.RZ R17, R25.reuse, R27.reuse, R18.reuse ;  /* 0x0000001b19117223 */ /* 0x1c0fe2000000c012 */
[CCC-:B------:R-:W-:Y:S01]  /*1dc0*/  FFMA.RP R16, R25.reuse, R27.reuse, R18.reuse ;  /* 0x0000001b19107223 */ /* 0x1c0fe20000008012 */
[----:B------:R-:W-:Y:S01]  /*1dd0*/  FFMA.RM R25, R25, R27, R18 ;  /* 0x0000001b19197223 */ /* 0x000fe20000004012 */
[C---:B------:R-:W-:Y:S01]  /*1de0*/  VIADD R18, R7.reuse, 0x20 ;  /* 0x0000002007127836 */ /* 0x040fe20000000000 */
[----:B------:R-:W-:Y:S02]  /*1df0*/  ISETP.NE.AND P4, PT, R7, RZ, PT ;  /* 0x000000ff0700720c */ /* 0x000fe40003f85270 */
[----:B------:R-:W-:Y:S02]  /*1e00*/  LOP3.LUT R17, R17, 0x7fffff, RZ, 0xc0, !PT ;  /* 0x007fffff11117812 */ /* 0x000fe400078ec0ff */
[----:B------:R-:W-:Y:S01]  /*1e10*/  ISETP.NE.AND P1, PT, R7, RZ, PT ;  /* 0x000000ff0700720c */ /* 0x000fe20003f25270 */
[----:B------:R-:W-:Y:S01]  /*1e20*/  IMAD.MOV R7, RZ, RZ, -R7 ;  /* 0x000000ffff077224 */ /* 0x000fe200078e0a07 */
[----:B------:R-:W-:-:S02]  /*1e30*/  LOP3.LUT R17, R17, 0x800000, RZ, 0xfc, !PT ;  /* 0x0080000011117812 */ /* 0x000fc400078efcff */
[----:B------:R-:W-:Y:S02]  /*1e40*/  FSETP.NEU.FTZ.AND P0, PT, R16, R25, PT ;  /* 0x000000191000720b */ /* 0x000fe40003f1d000 */
[----:B------:R-:W-:Y:S02]  /*1e50*/  SHF.L.U32 R18, R17, R18, RZ ;  /* 0x0000001211127219 */ /* 0x000fe400000006ff */
[----:B------:R-:W-:Y:S02]  /*1e60*/  SEL R16, R7, RZ, P4 ;  /* 0x000000ff07107207 */ /* 0x000fe40002000000 */
[----:B------:R-:W-:Y:S02]  /*1e70*/  ISETP.NE.AND P1, PT, R18, RZ, P1 ;  /* 0x000000ff1200720c */ /* 0x000fe40000f25270 */
[----:B------:R-:W-:Y:S02]  /*1e80*/  SHF.R.U32.HI R16, RZ, R16, R17 ;  /* 0x00000010ff107219 */ /* 0x000fe40000011611 */
[----:B------:R-:W-:-:S02]  /*1e90*/  PLOP3.LUT P0, PT, P0, P1, PT, 0xf8, 0x8f ;  /* 0x00000000008f781c */ /* 0x000fc40000703f70 */
[----:B------:R-:W-:Y:S02]  /*1ea0*/  SHF.R.U32.HI R18, RZ, 0x1, R16 ;  /* 0x00000001ff127819 */ /* 0x000fe40000011610 */
[----:B------:R-:W-:-:S04]  /*1eb0*/  SEL R7, RZ, 0x1, !P0 ;  /* 0x00000001ff077807 */ /* 0x000fc80004000000 */
[----:B------:R-:W-:-:S04]  /*1ec0*/  LOP3.LUT R7, R7, 0x1, R18, 0xf8, !PT ;  /* 0x0000000107077812 */ /* 0x000fc800078ef812 */
[----:B------:R-:W-:-:S04]  /*1ed0*/  LOP3.LUT R7, R7, R16, RZ, 0xc0, !PT ;  /* 0x0000001007077212 */ /* 0x000fc800078ec0ff */
[----:B------:R-:W-:-:S04]  /*1ee0*/  IADD3 R7, PT, PT, R18, R7, RZ ;  /* 0x0000000712077210 */ /* 0x000fc80007ffe0ff */
[----:B------:R-:W-:Y:S01]  /*1ef0*/  LOP3.LUT R2, R7, R2, RZ, 0xfc, !PT ;  /* 0x0000000207027212 */ /* 0x000fe200078efcff */
[----:B------:R-:W-:Y:S06]  /*1f00*/  BRA `(.L_x_52) ;  /* 0x0000000000107947 */ /* 0x000fec0003800000 */
.L_x_51:
[----:B------:R-:W-:-:S04]  /*1f10*/  LOP3.LUT R2, R2, 0x80000000, RZ, 0xc0, !PT ;  /* 0x8000000002027812 */ /* 0x000fc800078ec0ff */
[----:B------:R-:W-:Y:S01]  /*1f20*/  LOP3.LUT R2, R2, 0x7f800000, RZ, 0xfc, !PT ;  /* 0x7f80000002027812 */ /* 0x000fe200078efcff */
[----:B------:R-:W-:Y:S06]  /*1f30*/  BRA `(.L_x_52) ;  /* 0x0000000000047947 */ /* 0x000fec0003800000 */
.L_x_50:
[----:B------:R-:W-:-:S07]  /*1f40*/  IMAD R2, R16, 0x800000, R2 ;  /* 0x0080000010027824 */ /* 0x000fce00078e0202 */
.L_x_52:
[----:B------:R-:W-:Y:S05]  /*1f50*/  BSYNC.RECONVERGENT B5 ;  /* 0x0000000000057941 */ /* 0x000fea0003800200 */
.L_x_49:
[----:B------:R-:W-:Y:S05]  /*1f60*/  BRA `(.L_x_53) ;  /* 0x0000000000207947 */ /* 0x000fea0003800000 */
.L_x_48:
[----:B------:R-:W-:-:S04]  /*1f70*/  LOP3.LUT R2, R28, 0x80000000, R17, 0x48, !PT ;  /* 0x800000001c027812 */ /* 0x000fc800078e4811 */
[----:B------:R-:W-:Y:S01]  /*1f80*/  LOP3.LUT R2, R2, 0x7f800000, RZ, 0xfc, !PT ;  /* 0x7f80000002027812 */ /* 0x000fe200078efcff */
[----:B------:R-:W-:Y:S06]  /*1f90*/  BRA `(.L_x_53) ;  /* 0x0000000000147947 */ /* 0x000fec0003800000 */
.L_x_47:
[----:B------:R-:W-:Y:S01]  /*1fa0*/  LOP3.LUT R2, R28, 0x80000000, R17, 0x48, !PT ;  /* 0x800000001c027812 */ /* 0x000fe200078e4811 */
[----:B------:R-:W-:Y:S06]  /*1fb0*/  BRA `(.L_x_53) ;  /* 0x00000000000c7947 */ /* 0x000fec0003800000 */
.L_x_46:
[----:B------:R-:W0:Y:S01]  /*1fc0*/  MUFU.RSQ R2, -QNAN ;  /* 0xffc0000000027908 */ /* 0x000e220000001400 */
[----:B------:R-:W-:Y:S05]  /*1fd0*/  BRA `(.L_x_53) ;  /* 0x0000000000047947 */ /* 0x000fea0003800000 */
.L_x_45:
[----:B------:R-:W-:-:S07]  /*1fe0*/  FADD.FTZ R2, R19, R2 ;  /* 0x0000000213027221 */ /* 0x000fce0000010000 */
.L_x_53:
[----:B------:R-:W-:Y:S05]  /*1ff0*/  BSYNC.RECONVERGENT B4 ;  /* 0x0000000000047941 */ /* 0x000fea0003800200 */
.L_x_43:
[----:B------:R-:W-:-:S04]  /*2000*/  IMAD.MOV.U32 R7, RZ, RZ, 0x0 ;  /* 0x00000000ff077424 */ /* 0x000fc800078e00ff */
[----:B0-----:R-:W-:Y:S05]  /*2010*/  RET.REL.NODEC R6 `(chande_one_series_many_params_from_tr_f32) ;  /* 0xffffffdc06f87950 */ /* 0x001fea0003c3ffff */
.L_x_54:
[----:B------:R-:W-:-:S00]  /*2020*/  BRA `(.L_x_54) ;  /* 0xfffffffc00fc7947 */ /* 0x000fc0000383ffff */
[----:B------:R-:W-:-:S00]  /*2030*/  NOP ;  /* 0x0000000000007918 */ /* 0x000fc00000000000 */
        /* <DEDUP_REMOVED lines=12> */
.L_x_226:


//--------------------- .text.chande_one_series_many_params_f32 --------------------------
	.section	.text.chande_one_series_many_params_f32,"ax",@progbits
	.align	128
        .global         chande_one_series_many_params_f32
        .type           chande_one_series_many_params_f32,@function
        .size           chande_one_series_many_params_f32,(.L_x_227 - chande_one_series_many_params_f32)
        .other          chande_one_series_many_params_f32,@"STO_CUDA_ENTRY STV_DEFAULT"
chande_one_series_many_params_f32:
.text.chande_one_series_many_params_f32:
        /* <DEDUP_REMOVED lines=28> */
.L_x_90:
[----:B0-----:R-:W0:Y:S01]  /*01c0*/  LDCU UR9, c[0x0][0x3c0] ;  /* 0x00007800ff0977ac */ /* 0x001e220008000800 */
[----:B----4-:R-:W-:Y:S01]  /*01d0*/  IMAD R10, R3, 0x20, R2 ;  /* 0x00000020030a7824 */ /* 0x010fe200078e0202 */
[----:B------:R-:W-:Y:S01]  /*01e0*/  BSSY B0, `(.L_x_56) ;  /* 0x0000130000007945 */ /* 0x000fe20003800000 */
[----:B------:R-:W-:-:S05]  /*01f0*/  IMAD.IADD R3, R0, 0x1, R3 ;  /* 0x0000000100037824 */ /* 0x000fca00078e0203 */
[----:B------:R-:W-:Y:S02]  /*0200*/  ISETP.GE.AND P2, PT, R3, UR5, PT ;  /* 0x0000000503007c0c */ /* 0x000fe4000bf46270 */
[----:B0-----:R-:W-:-:S13]  /*0210*/  ISETP.GE.AND P0, PT, R10, UR9, PT ;  /* 0x000000090a007c0c */ /* 0x001fda000bf06270 */
[----:B-123--:R-:W-:Y:S05]  /*0220*/  @P0 BRA `(.L_x_57) ;  /* 0x0000001000ac0947 */ /* 0x00efea0003800000 */
        /* <DEDUP_REMOVED lines=23> */
[----:B------:R-:W-:Y:S01]  /*03a0*/  VIADD R12, R4, 0xfffffffe ;  /* 0xfffffffe040c7836 */ /* 0x000fe20000000000 */
[----:B------:R-:W-:Y:S01]  /*03b0*/  LOP3.LUT R18, R11, 0x7, RZ, 0xc0, !PT ;  /* 0x000000070b127812 */ /* 0x000fe200078ec0ff */
[----:B------:R-:W-:Y:S01]  /*03c0*/  BSSY.RECONVERGENT B2, `(.L_x_61) ;  /* 0x0000017000027945 */ /* 0x000fe20003800200 */
[----:B------:R-:W-:Y:S02]  /*03d0*/  HFMA2 R19, -RZ, RZ, 0, 0 ;  /* 0x00000000ff137431 */ /* 0x000fe400000001ff */
[----:B------:R-:W-:Y:S02]  /*03e0*/  ISETP.GE.U32.AND P0, PT, R12, 0x7, PT ;  /* 0x000000070c00780c */ /* 0x000fe40003f06070 */
[----:B------:R-:W-:-:S11]  /*03f0*/  ISETP.NE.AND P1, PT, R18, RZ, PT ;  /* 0x000000ff1200720c */ /* 0x000fd60003f25270 */
[----:B------:R-:W-:Y:S05]  /*0400*/  @!P0 BRA `(.L_x_62) ;  /* 0x0000000000488947 */ /* 0x000fea0003800000 */
[----:B------:R-:W0:Y:S01]  /*0410*/  LDC.64 R14, c[0x0][0x3d8] ;  /* 0x0000f600ff0e7b82 */ /* 0x000e220000000a00 */
[----:B------:R-:W-:Y:S01]  /*0420*/  LOP3.LUT R19, R11, 0xfffffff8, RZ, 0xc0, !PT ;  /* 0xfffffff80b137812 */ /* 0x000fe200078ec0ff */
[----:B------:R-:W-:Y:S02]  /*0430*/  IMAD.MOV.U32 R17, RZ, RZ, R6 ;  /* 0x000000ffff117224 */ /* 0x000fe400078e0006 */
[----:B------:R-:W-:Y:S02]  /*0440*/  IMAD.MOV.U32 R21, RZ, RZ, 0x7fc00000 ;  /* 0x7fc00000ff157424 */ /* 0x000fe400078e00ff */
[----:B------:R-:W-:-:S07]  /*0450*/  IMAD.MOV R16, RZ, RZ, -R19 ;  /* 0x000000ffff107224 */ /* 0x000fce00078e0a13 */
.L_x_63:
[C---:B01----:R-:W-:Y:S01]  /*0460*/  IMAD.WIDE R12, R17.reuse, 0x4, R14 ;  /* 0x00000004110c7825 */ /* 0x043fe200078e020e */
[----:B------:R-:W-:-:S03]  /*0470*/  IADD3 R17, PT, PT, R17, 0x8, RZ ;  /* 0x0000000811117810 */ /* 0x000fc60007ffe0ff */
[----:B------:R-:W-:Y:S01]  /*0480*/  VIADD R16, R16, 0x8 ;  /* 0x0000000810107836 */ /* 0x000fe20000000000 */
[----:B------:R1:W-:Y:S04]  /*0490*/  STG.E desc[UR10][R12.64], R21 ;  /* 0x000000150c007986 */ /* 0x0003e8000c10190a */
[----:B------:R1:W-:Y:S01]  /*04a0*/  STG.E desc[UR10][R12.64+0x4], R21 ;  /* 0x000004150c007986 */ /* 0x0003e2000c10190a */
[----:B------:R-:W-:-:S03]  /*04b0*/  ISETP.NE.AND P0, PT, R16, RZ, PT ;  /* 0x000000ff1000720c */ /* 0x000fc60003f05270 */
[----:B------:R1:W-:Y:S04]  /*04c0*/  STG.E desc[UR10][R12.64+0x8], R21 ;  /* 0x000008150c007986 */ /* 0x0003e8000c10190a */
[----:B------:R1:W-:Y:S04]  /*04d0*/  STG.E desc[UR10][R12.64+0xc], R21 ;  /* 0x00000c150c007986 */ /* 0x0003e8000c10190a */
[----:B------:R1:W-:Y:S04]  /*04e0*/  STG.E desc[UR10][R12.64+0x10], R21 ;  /* 0x000010150c007986 */ /* 0x0003e8000c10190a */
[----:B------:R1:W-:Y:S04]  /*04f0*/  STG.E desc[UR10][R12.64+0x14], R21 ;  /* 0x000014150c007986 */ /* 0x0003e8000c10190a */
[----:B------:R1:W-:Y:S04]  /*0500*/  STG.E desc[UR10][R12.64+0x18], R21 ;  /* 0x000018150c007986 */ /* 0x0003e8000c10190a */
[----:B------:R1:W-:Y:S01]  /*0510*/  STG.E desc[UR10][R12.64+0x1c], R21 ;  /* 0x00001c150c007986 */ /* 0x0003e2000c10190a */
[----:B------:R-:W-:Y:S05]  /*0520*/  @P0 BRA `(.L_x_63) ;  /* 0xfffffffc00cc0947 */ /* 0x000fea000383ffff */
.L_x_62:
[----:B------:R-:W-:Y:S05]  /*0530*/  BSYNC.RECONVERGENT B2 ;  /* 0x0000000000027941 */ /* 0x000fea0003800200 */
.L_x_61:
[----:B------:R-:W-:Y:S05]  /*0540*/  @!P1 BRA `(.L_x_60) ;  /* 0x00000000007c9947 */ /* 0x000fea0003800000 */
[----:B------:R-:W-:Y:S01]  /*0550*/  ISETP.GE.U32.AND P0, PT, R18, 0x4, PT ;  /* 0x000000041200780c */ /* 0x000fe20003f06070 */
[----:B------:R-:W-:Y:S01]  /*0560*/  BSSY.RECONVERGENT B2, `(.L_x_64) ;  /* 0x000000d000027945 */ /* 0x000fe20003800200 */
[----:B------:R-:W-:-:S04]  /*0570*/  LOP3.LUT R14, R11, 0x3, RZ, 0xc0, !PT ;  /* 0x000000030b0e7812 */ /* 0x000fc800078ec0ff */
[----:B------:R-:W-:-:S07]  /*0580*/  ISETP.NE.AND P1, PT, R14, RZ, PT ;  /* 0x000000ff0e00720c */ /* 0x000fce0003f25270 */
[----:B------:R-:W-:Y:S06]  /*0590*/  @!P0 BRA `(.L_x_65) ;  /* 0x0000000000248947 */ /* 0x000fec0003800000 */
[----:B-1----:R-:W0:Y:S01]  /*05a0*/  LDC.64 R12, c[0x0][0x3d8] ;  /* 0x0000f600ff0c7b82 */ /* 0x002e220000000a00 */
        /* <DEDUP_REMOVED lines=8> */
.L_x_65:
[----:B------:R-:W-:Y:S05]  /*0630*/  BSYNC.RECONVERGENT B2 ;  /* 0x0000000000027941 */ /* 0x000fea0003800200 */
.L_x_64:
[----:B------:R-:W-:Y:S05]  /*0640*/  @!P1 BRA `(.L_x_60) ;  /* 0x00000000003c9947 */ /* 0x000fea0003800000 */
[----:B01----:R-:W-:Y:S02]  /*0650*/  LOP3.LUT R12, R11, 0x1, RZ, 0xc0, !PT ;  /* 0x000000010b0c7812 */ /* 0x003fe400078ec0ff */
[----:B------:R-:W-:Y:S02]  /*0660*/  ISETP.NE.AND P0, PT, R14, 0x1, PT ;  /* 0x000000010e00780c */ /* 0x000fe40003f05270 */
[----:B------:R-:W-:-:S11]  /*0670*/  ISETP.NE.U32.AND P1, PT, R12, 0x1, PT ;  /* 0x000000010c00780c */ /* 0x000fd60003f25070 */
[----:B------:R-:W0:Y:S01]  /*0680*/  @P0 LDC.64 R12, c[0x0][0x3d8] ;  /* 0x0000f600ff0c0b82 */ /* 0x000e220000000a00 */
[----:B------:R-:W-:Y:S01]  /*0690*/  @P0 IMAD.IADD R15, R6, 0x1, R19 ;  /* 0x00000001060f0824 */ /* 0x000fe200078e0213 */
[----:B------:R-:W-:Y:S01]  /*06a0*/  @P0 IADD3 R19, PT, PT, R19, 0x2, RZ ;  /* 0x0000000213130810 */ /* 0x000fe20007ffe0ff */
[----:B------:R-:W-:-:S04]  /*06b0*/  @P0 IMAD.MOV.U32 R21, RZ, RZ, 0x7fc00000 ;  /* 0x7fc00000ff150424 */ /* 0x000fc800078e00ff */
[----:B------:R-:W-:Y:S01]  /*06c0*/  @!P1 IMAD.IADD R19, R6, 0x1, R19 ;  /* 0x0000000106139824 */ /* 0x000fe200078e0213 */
[----:B------:R-:W1:Y:S01]  /*06d0*/  @!P1 LDC.64 R16, c[0x0][0x3d8] ;  /* 0x0000f600ff109b82 */ /* 0x000e620000000a00 */
[----:B0-----:R-:W-:-:S05]  /*06e0*/  @P0 IMAD.WIDE R14, R15, 0x4, R12 ;  /* 0x000000040f0e0825 */ /* 0x001fca00078e020c */
[----:B------:R2:W-:Y:S01]  /*06f0*/  @P0 STG.E desc[UR10][R14.64], R21 ;  /* 0x000000150e000986 */ /* 0x0005e2000c10190a */
[----:B-1----:R-:W-:-:S03]  /*0700*/  @!P1 IMAD.WIDE R12, R19, 0x4, R16 ;  /* 0x00000004130c9825 */ /* 0x002fc600078e0210 */
[----:B------:R2:W-:Y:S01]  /*0710*/  @P0 STG.E desc[UR10][R14.64+0x4], R21 ;  /* 0x000004150e000986 */ /* 0x0005e2000c10190a */
[----:B------:R-:W-:-:S05]  /*0720*/  @!P1 IMAD.MOV.U32 R17, RZ, RZ, 0x7fc00000 ;  /* 0x7fc00000ff119424 */ /* 0x000fca00078e00ff */
[----:B------:R2:W-:Y:S02]  /*0730*/  @!P1 STG.E desc[UR10][R12.64], R17 ;  /* 0x000000110c009986 */ /* 0x0005e4000c10190a */
.L_x_60:
[----:B------:R-:W-:Y:S05]  /*0740*/  BSYNC.RECONVERGENT B1 ;  /* 0x0000000000017941 */ /* 0x000fea0003800200 */
.L_x_59:
[----:B0-2---:R-:W0:Y:S01]  /*0750*/  LDC.64 R16, c[0x0][0x3d8] ;  /* 0x0000f600ff107b82 */ /* 0x005e220000000a00 */
[----:B------:R-:W2:Y:S01]  /*0760*/  LDCU UR9, c[0x0][0x3c4] ;  /* 0x00007880ff0977ac */ /* 0x000ea20008000800 */
[----:B-1----:R-:W-:Y:S01]  /*0770*/  IMAD.IADD R13, R11, 0x1, R6 ;  /* 0x000000010b0d7824 */ /* 0x002fe200078e0206 */
[----:B------:R-:W-:Y:S01]  /*0780*/  BSSY B1, `(.L_x_66) ;  /* 0x000009f000017945 */ /* 0x000fe20003800000 */
[----:B------:R-:W-:Y:S02]  /*0790*/  PRMT R27, RZ, 0x7610, R27 ;  /* 0x00007610ff1b7816 */ /* 0x000fe4000000001b */
[----:B------:R-:W-:Y:S02]  /*07a0*/  CS2R R14, SRZ ;  /* 0x00000000000e7805 */ /* 0x000fe4000001ff00 */
[----:B------:R-:W-:Y:S01]  /*07b0*/  MOV R26, RZ ;  /* 0x000000ff001a7202 */ /* 0x000fe20000000f00 */
[----:B------:R-:W1:Y:S08]  /*07c0*/  LDC.64 R18, c[0x0][0x3c8] ;  /* 0x0000f200ff127b82 */ /* 0x000e700000000a00 */
[----:B------:R-:W3:Y:S01]  /*07d0*/  LDC.64 R20, c[0x0][0x3d0] ;  /* 0x0000f400ff147b82 */ /* 0x000ee20000000a00 */
[----:B--2---:R-:W-:-:S02]  /*07e0*/  IMAD R11, R10, UR9, RZ ;  /* 0x000000090a0b7c24 */ /* 0x004fc4000f8e02ff */
[----:B0-----:R-:W-:Y:S01]  /*07f0*/  IMAD.WIDE R16, R13, 0x4, R16 ;  /* 0x000000040d107825 */ /* 0x001fe200078e0210 */
[----:B------:R-:W-:-:S03]  /*0800*/  CS2R R12, SRZ ;  /* 0x00000000000c7805 */ /* 0x000fc6000001ff00 */
[----:B-1----:R-:W-:-:S04]  /*0810*/  IMAD.WIDE R18, R11, 0x4, R18 ;  /* 0x000000040b127825 */ /* 0x002fc800078e0212 */
[----:B---3--:R-:W-:Y:S01]  /*0820*/  IMAD.WIDE R20, R11, 0x4, R20 ;  /* 0x000000040b147825 */ /* 0x008fe200078e0214 */
[----:B------:R-:W-:-:S07]  /*0830*/  CS2R R10, SRZ ;  /* 0x00000000000a7805 */ /* 0x000fce000001ff00 */
.L_x_84:
[----:B------:R-:W-:Y:S01]  /*0840*/  ISETP.NE.AND P0, PT, R2, RZ, PT ;  /* 0x000000ff0200720c */ /* 0x000fe20003f05270 */
[----:B------:R-:W-:Y:S01]  /*0850*/  BSSY.RECONVERGENT B2, `(.L_x_67) ;  /* 0x000000f000027945 */ /* 0x000fe20003800200 */
[----:B01----:R-:W-:Y:S02]  /*0860*/  IMAD.MOV.U32 R29, RZ, RZ, RZ ;  /* 0x000000ffff1d7224 */ /* 0x003fe400078e00ff */
[----:B------:R-:W-:Y:S02]  /*0870*/  IMAD.MOV.U32 R22, RZ, RZ, RZ ;  /* 0x000000ffff167224 */ /* 0x000fe400078e00ff */
[----:B---3--:R-:W-:-:S07]  /*0880*/  IMAD.MOV.U32 R30, RZ, RZ, RZ ;  /* 0x000000ffff1e7224 */ /* 0x008fce00078e00ff */
[----:B--2-4-:R-:W-:Y:S05]  /*0890*/  @P0 BRA `(.L_x_68) ;  /* 0x0000000000280947 */ /* 0x014fea0003800000 */
[----:B------:R-:W-:-:S13]  /*08a0*/  ISETP.NE.AND P0, PT, R11, RZ, PT ;  /* 0x000000ff0b00720c */ /* 0x000fda0003f05270 */
[----:B------:R-:W0:Y:S02]  /*08b0*/  @P0 LDC.64 R22, c[0x0][0x390] ;  /* 0x0000e400ff160b82 */ /* 0x000e240000000a00 */
[----:B0-----:R-:W-:-:S06]  /*08c0*/  @P0 IMAD.WIDE.U32 R24, R11, 0x4, R22 ;  /* 0x000000040b180825 */ /* 0x001fcc00078e0016 */
[----:B------:R-:W0:Y:S01]  /*08d0*/  LDC.64 R22, c[0x0][0x380] ;  /* 0x0000e000ff167b82 */ /* 0x000e220000000a00 */
[----:B------:R1:W5:Y:S01]  /*08e0*/  @P0 LDG.E.CONSTANT R30, desc[UR10][R24.64+-0x4] ;  /* 0xfffffc0a181e0981 */ /* 0x000362000c1e9900 */
[----:B0-----:R-:W-:-:S06]  /*08f0*/  IMAD.WIDE.U32 R28, R11, 0x4, R22 ;  /* 0x000000040b1c7825 */ /* 0x001fcc00078e0016 */
[----:B------:R-:W0:Y:S01]  /*0900*/  LDC.64 R22, c[0x0][0x388] ;  /* 0x0000e200ff167b82 */ /* 0x000e220000000a00 */
[----:B------:R1:W5:Y:S01]  /*0910*/  LDG.E.CONSTANT R29, desc[UR10][R28.64] ;  /* 0x0000000a1c1d7981 */ /* 0x000362000c1e9900 */
[----:B0-----:R-:W-:-:S06]  /*0920*/  IMAD.WIDE.U32 R22, R11, 0x4, R22 ;  /* 0x000000040b167825 */ /* 0x001fcc00078e0016 */
[----:B------:R1:W5:Y:S02]  /*0930*/  LDG.E.CONSTANT R22, desc[UR10][R22.64] ;  /* 0x0000000a16167981 */ /* 0x000364000c1e9900 */
.L_x_68:
[----:B------:R-:W-:Y:S05]  /*0940*/  BSYNC.RECONVERGENT B2 ;  /* 0x0000000000027941 */ /* 0x000fea0003800200 */
.L_x_67:
[----:B------:R-:W-:-:S03]  /*0950*/  UMOV UR9, 0xffffffff ;  /* 0xffffffff00097882 */ /* 0x000fc60000000000 */
[----:B------:R-:W-:Y:S05]  /*0960*/  BRA.DIV UR9, `(.L_x_69) ;  /* 0x0000001209207947 */ /* 0x000fea000b800000 */
[----:B-----5:R-:W0:Y:S04]  /*0970*/  SHFL.IDX PT, R29, R29, RZ, 0x1f ;  /* 0x00001fff1d1d7589 */ /* 0x020e2800000e0000 */
[----:B-1----:R1:W2:Y:S02]  /*0980*/  SHFL.IDX PT, R28, R22, RZ, 0x1f ;  /* 0x00001fff161c7589 */ /* 0x0022a400000e0000 */
.L_x_101:
[----:B------:R-:W-:Y:S01]  /*0990*/  ISETP.NE.AND P0, PT, R11, RZ, PT ;  /* 0x000000ff0b00720c */ /* 0x000fe20003f05270 */
[----:B------:R-:W-:-:S12]  /*09a0*/  BSSY B2, `(.L_x_70) ;  /* 0x0000005000027945 */ /* 0x000fd80003800000 */
[----:B------:R-:W-:Y:S05]  /*09b0*/  @!P0 BRA `(.L_x_71) ;  /* 0x00000000000c8947 */ /* 0x000fea0003800000 */
[----:B------:R-:W-:-:S03]  /*09c0*/  UMOV UR9, 0xffffffff ;  /* 0xffffffff00097882 */ /* 0x000fc60000000000 */
[----:B------:R-:W-:Y:S05]  /*09d0*/  BRA.DIV UR9, `(.L_x_72) ;  /* 0x0000001209507947 */ /* 0x000fea000b800000 */
[----:B------:R3:W4:Y:S02]  /*09e0*/  SHFL.IDX PT, R10, R30, RZ, 0x1f ;  /* 0x00001fff1e0a7589 */ /* 0x00072400000e0000 */
.L_x_71:
[----:B------:R-:W-:Y:S05]  /*09f0*/  BSYNC B2 ;  /* 0x0000000000027941 */ /* 0x000fea0003800000 */
.L_x_70:
[----:B------:R-:W5:Y:S01]  /*0a00*/  LDCU UR9, c[0x0][0x3b8] ;  /* 0x00007700ff0977ac */ /* 0x000f620008000800 */
[----:B------:R-:W-:Y:S01]  /*0a10*/  BSSY.RECONVERGENT B2, `(.L_x_73) ;  /* 0x000002a000027945 */ /* 0x000fe20003800200 */
[----:B-----5:R-:W-:-:S13]  /*0a20*/  ISETP.GE.AND P0, PT, R11, UR9, PT ;  /* 0x000000090b007c0c */ /* 0x020fda000bf06270 */
[----:B------:R-:W-:Y:S05]  /*0a30*/  @!P0 BRA `(.L_x_74) ;  /* 0x00000000009c8947 */ /* 0x000fea0003800000 */
[----:B------:R-:W-:Y:S01]  /*0a40*/  ISETP.NE.AND P0, PT, R8, RZ, PT ;  /* 0x000000ff0800720c */ /* 0x000fe20003f05270 */
[----:B------:R-:W-:Y:S03]  /*0a50*/  BSSY.RECONVERGENT B3, `(.L_x_75) ;  /* 0x0000010000037945 */ /* 0x000fe60003800200 */
[----:B0-2---:R-:W-:-:S09]  /*0a60*/  FSEL R31, R28, R29, !P0 ;  /* 0x0000001d1c1f7208 */ /* 0x005fd20004000000 */
.L_x_77:
[----:B------:R-:W-:Y:S01]  /*0a70*/  ISETP.NE.AND P1, PT, R26, R15, PT ;  /* 0x0000000f1a00720c */ /* 0x000fe20003f25270 */
[----:B------:R-:W-:-:S12]  /*0a80*/  IMAD.MOV.U32 R33, RZ, RZ, R15 ;  /* 0x000000ffff217224 */ /* 0x000fd800078e000f */
[----:B------:R-:W-:Y:S05]  /*0a90*/  @!P1 BRA `(.L_x_76) ;  /* 0x00000000002c9947 */ /* 0x000fea0003800000 */
[----:B------:R-:W-:-:S04]  /*0aa0*/  IADD3 R15, PT, PT, R15, -0x1, RZ ;  /* 0xffffffff0f0f7810 */ /* 0x000fc80007ffe0ff */
[----:B------:R-:W-:-:S05]  /*0ab0*/  LOP3.LUT R15, R15, UR6, RZ, 0xc0, !PT ;  /* 0x000000060f0f7c12 */ /* 0x000fca000f8ec0ff */
[----:B-1----:R-:W-:-:S06]  /*0ac0*/  IMAD.WIDE.U32 R22, R15, 0x4, R20 ;  /* 0x000000040f167825 */ /* 0x002fcc00078e0014 */
        /* <DEDUP_REMOVED lines=8> */
.L_x_76:
[----:B------:R-:W-:Y:S05]  /*0b50*/  BSYNC.RECONVERGENT B3 ;  /* 0x0000000000037941 */ /* 0x000fea0003800200 */
.L_x_75:
[----:B------:R-:W-:-:S04]  /*0b60*/  IMAD.WIDE R24, R33, 0x4, R20 ;  /* 0x0000000421187825 */ /* 0x000fc800078e0214 */
[C---:B-1----:R-:W-:Y:S01]  /*0b70*/  IMAD.WIDE R22, R33.reuse, 0x4, R18 ;  /* 0x0000000421167825 */ /* 0x042fe200078e0212 */
[----:B------:R0:W-:Y:S03]  /*0b80*/  STG.E desc[UR10][R24.64], R31 ;  /* 0x0000001f18007986 */ /* 0x0001e6000c10190a */
[----:B------:R-:W-:Y:S01]  /*0b90*/  VIADD R15, R33, 0x1 ;  /* 0x00000001210f7836 */ /* 0x000fe20000000000 */
[----:B------:R0:W-:Y:S04]  /*0ba0*/  STG.E desc[UR10][R22.64], R11 ;  /* 0x0000000b16007986 */ /* 0x0001e8000c10190a */
[----:B------:R-:W-:Y:S01]  /*0bb0*/  LOP3.LUT R33, R15, UR6, RZ, 0xc0, !PT ;  /* 0x000000060f217c12 */ /* 0x000fe2000f8ec0ff */
[----:B------:R-:W-:-:S03]  /*0bc0*/  IMAD.MOV.U32 R15, RZ, RZ, R26 ;  /* 0x000000ffff0f7224 */ /* 0x000fc600078e001a */
[----:B------:R-:W-:-:S13]  /*0bd0*/  ISETP.NE.AND P0, PT, R26, R33, PT ;  /* 0x000000211a00720c */ /* 0x000fda0003f05270 */
[----:B0-----:R-:W-:Y:S05]  /*0be0*/  @!P0 BRA `(.L_x_74) ;  /* 0x0000000000308947 */ /* 0x001fea0003800000 */
[----:B------:R-:W-:-:S07]  /*0bf0*/  IADD3 R25, PT, PT, R11, 0x1, -R5 ;  /* 0x000000010b197810 */ /* 0x000fce0007ffe805 */
.L_x_78:
[----:B------:R-:W-:-:S06]  /*0c00*/  IMAD.WIDE R22, R26, 0x4, R18 ;  /* 0x000000041a167825 */ /* 0x000fcc00078e0212 */
[----:B------:R-:W2:Y:S01]  /*0c10*/  LDG.E R22, desc[UR10][R22.64] ;  /* 0x0000000a16167981 */ /* 0x000ea2000c1e1900 */
[----:B------:R-:W-:Y:S01]  /*0c20*/  IMAD.MOV.U32 R15, RZ, RZ, R33 ;  /* 0x000000ffff0f7224 */ /* 0x000fe200078e0021 */
[----:B--2---:R-:W-:-:S13]  /*0c30*/  ISETP.GE.AND P0, PT, R22, R25, PT ;  /* 0x000000191600720c */ /* 0x004fda0003f06270 */
[----:B------:R-:W-:Y:S05]  /*0c40*/  @P0 BRA `(.L_x_74) ;  /* 0x0000000000180947 */ /* 0x000fea0003800000 */
[----:B------:R-:W-:-:S05]  /*0c50*/  VIADD R26, R26, 0x1 ;  /* 0x000000011a1a7836 */ /* 0x000fca0000000000 */
[----:B------:R-:W-:-:S04]  /*0c60*/  LOP3.LUT R26, R26, UR6, RZ, 0xc0, !PT ;  /* 0x000000061a1a7c12 */ /* 0x000fc8000f8ec0ff */
[----:B------:R-:W-:-:S13]  /*0c70*/  ISETP.NE.AND P0, PT, R26, R33, PT ;  /* 0x000000211a00720c */ /* 0x000fda0003f05270 */
[----:B------:R-:W-:Y:S05]  /*0c80*/  @P0 BRA `(.L_x_78) ;  /* 0xfffffffc00dc0947 */ /* 0x000fea000383ffff */
[----:B------:R-:W-:Y:S01]  /*0c90*/  MOV R26, R33 ;  /* 0x00000021001a7202 */ /* 0x000fe20000000f00 */
[----:B------:R-:W-:-:S07]  /*0ca0*/  IMAD.MOV.U32 R15, RZ, RZ, R33 ;  /* 0x000000ffff0f7224 */ /* 0x000fce00078e0021 */
.L_x_74:
[----:B------:R-:W-:Y:S05]  /*0cb0*/  BSYNC.RECONVERGENT B2 ;  /* 0x0000000000027941 */ /* 0x000fea0003800200 */
.L_x_73:
[----:B-1----:R-:W1:Y:S01]  /*0cc0*/  LDC R22, c[0x0][0x3b8] ;  /* 0x0000ee00ff167b82 */ /* 0x002e620000000800 */
[----:B------:R-:W-:Y:S01]  /*0cd0*/  LOP3.LUT P0, RZ, R27, 0xff, RZ, 0xc0, !PT ;  /* 0x000000ff1bff7812 */ /* 0x000fe2000780c0ff */
[----:B------:R-:W-:Y:S01]  /*0ce0*/  BSSY.RECONVERGENT B2, `(.L_x_79) ;  /* 0x0000044000027945 */ /* 0x000fe20003800200 */
[----:B-1----:R-:W-:-:S13]  /*0cf0*/  ISETP.GE.AND P1, PT, R11, R22, PT ;  /* 0x000000160b00720c */ /* 0x002fda0003f26270 */
[----:B------:R-:W-:Y:S05]  /*0d00*/  @!P0 BRA P1, `(.L_x_80) ;  /* 0x0000000000648947 */ /* 0x000fea0000800000 */
[----:B------:R-:W-:-:S13]  /*0d10*/  ISETP.LT.OR P0, PT, R11, R4, !P0 ;  /* 0x000000040b00720c */ /* 0x000fda0004701670 */
[----:B------:R-:W-:Y:S05]  /*0d20*/  @P0 BRA `(.L_x_81) ;  /* 0x0000000000fc0947 */ /* 0x000fea0003800000 */
[----:B------:R-:W-:Y:S01]  /*0d30*/  LOP3.LUT R23, R26, UR6, RZ, 0xc0, !PT ;  /* 0x000000061a177c12 */ /* 0x000fe2000f8ec0ff */
[----:B0-2---:R-:W-:Y:S01]  /*0d40*/  FADD R24, R29, -R28 ;  /* 0x8000001c1d187221 */ /* 0x005fe20000000000 */
[----:B------:R-:W-:-:S03]  /*0d50*/  ISETP.NE.AND P1, PT, R11, R22, PT ;  /* 0x000000160b00720c */ /* 0x000fc60003f25270 */
[----:B------:R-:W-:-:S06]  /*0d60*/  IMAD.WIDE.U32 R22, R23, 0x4, R20 ;  /* 0x0000000417167825 */ /* 0x000fcc00078e0014 */
[----:B------:R-:W2:Y:S04]  /*0d70*/  LDG.E R22, desc[UR10][R22.64] ;  /* 0x0000000a16167981 */ /* 0x000ea8000c1e1900 */
[C---:B----4-:R-:W-:Y:S01]  /*0d80*/  @P1 FADD R29, -R10.reuse, R29 ;  /* 0x0000001d0a1d1221 */ /* 0x050fe20000000100 */
[----:B------:R-:W-:-:S04]  /*0d90*/  @P1 FADD R28, -R10, R28 ;  /* 0x0000001c0a1c1221 */ /* 0x000fc80000000100 */
[----:B------:R-:W-:-:S04]  /*0da0*/  @P1 FSETP.GT.AND P0, PT, |R29|, R24, PT ;  /* 0x000000181d00120b */ /* 0x000fc80003f04200 */
[----:B------:R-:W-:-:S04]  /*0db0*/  @P1 FSEL R29, |R29|, R24, P0 ;  /* 0x000000181d1d1208 */ /* 0x000fc80000000200 */
[----:B------:R-:W-:-:S04]  /*0dc0*/  @P1 FSETP.GT.AND P0, PT, |R28|, R29, PT ;  /* 0x0000001d1c00120b */ /* 0x000fc80003f04200 */
[----:B------:R-:W-:Y:S01]  /*0dd0*/  @P1 FSEL R29, |R28|, R29, P0 ;  /* 0x0000001d1c1d1208 */ /* 0x000fe20000000200 */
[----:B------:R-:W-:Y:S02]  /*0de0*/  @!P1 IMAD.MOV.U32 R29, RZ, RZ, R24 ;  /* 0x000000ffff1d9224 */ /* 0x000fe400078e0018 */
[----:B------:R-:W0:Y:S02]  /*0df0*/  LDC.64 R24, c[0x0][0x3d8] ;  /* 0x0000f600ff187b82 */ /* 0x000e240000000a00 */
[----:B------:R-:W-:Y:S01]  /*0e00*/  FADD R29, -R12, R29 ;  /* 0x0000001d0c1d7221 */ /* 0x000fe20000000100 */
[----:B------:R-:W-:-:S03]  /*0e10*/  ISETP.NE.AND P0, PT, R8, RZ, PT ;  /* 0x000000ff0800720c */ /* 0x000fc60003f05270 */
[----:B------:R-:W-:-:S05]  /*0e20*/  FFMA R12, R9, R29, R12 ;  /* 0x0000001d090c7223 */ /* 0x000fca000000000c */
[----:B------:R-:W-:-:S05]  /*0e30*/  FSEL R27, R12, -R12, !P0 ;  /* 0x8000000c0c1b7208 */ /* 0x000fca0004000000 */
[----:B--2---:R-:W-:Y:S01]  /*0e40*/  FFMA R29, R7, R27, R22 ;  /* 0x0000001b071d7223 */ /* 0x004fe20000000016 */
[----:B------:R-:W-:-:S04]  /*0e50*/  IMAD.IADD R27, R6, 0x1, R11 ;  /* 0x00000001061b7824 */ /* 0x000fc800078e020b */
[----:B0-----:R-:W-:-:S05]  /*0e60*/  IMAD.WIDE R24, R27, 0x4, R24 ;  /* 0x000000041b187825 */ /* 0x001fca00078e0218 */
[----:B------:R1:W-:Y:S01]  /*0e70*/  STG.E desc[UR10][R24.64], R29 ;  /* 0x0000001d18007986 */ /* 0x0003e2000c10190a */
[----:B------:R-:W-:Y:S01]  /*0e80*/  IMAD.MOV.U32 R27, RZ, RZ, 0x1 ;  /* 0x00000001ff1b7424 */ /* 0x000fe200078e00ff */
[----:B------:R-:W-:Y:S06]  /*0e90*/  BRA `(.L_x_81) ;  /* 0x0000000000a07947 */ /* 0x000fec0003800000 */
.L_x_80:
[----:B------:R-:W-:Y:S01]  /*0ea0*/  ISETP.NE.AND P0, PT, R11, R22, PT ;  /* 0x000000160b00720c */ /* 0x000fe20003f05270 */
[----:B0-2---:R-:W-:Y:S01]  /*0eb0*/  FADD R23, R29, -R28 ;  /* 0x8000001c1d177221 */ /* 0x005fe20000000000 */
[----:B------:R-:W-:-:S11]  /*0ec0*/  PRMT R27, RZ, 0x7610, R27 ;  /* 0x00007610ff1b7816 */ /* 0x000fd6000000001b */
[C---:B----4-:R-:W-:Y:S01]  /*0ed0*/  @P0 FADD R22, -R10.reuse, R29 ;  /* 0x0000001d0a160221 */ /* 0x050fe20000000100 */
[----:B------:R-:W-:-:S04]  /*0ee0*/  @P0 FADD R28, -R10, R28 ;  /* 0x0000001c0a1c0221 */ /* 0x000fc80000000100 */
[----:B------:R-:W-:-:S04]  /*0ef0*/  @P0 FSETP.GT.AND P1, PT, |R22|, R23, PT ;  /* 0x000000171600020b */ /* 0x000fc80003f24200 */
[----:B------:R-:W-:-:S04]  /*0f00*/  @P0 FSEL R25, |R22|, R23, P1 ;  /* 0x0000001716190208 */ /* 0x000fc80000800200 */
[----:B------:R-:W-:-:S04]  /*0f10*/  @P0 FSETP.GT.AND P1, PT, |R28|, R25, PT ;  /* 0x000000191c00020b */ /* 0x000fc80003f24200 */
[----:B------:R-:W-:Y:S02]  /*0f20*/  @P0 FSEL R22, |R28|, R25, P1 ;  /* 0x000000191c160208 */ /* 0x000fe40000800200 */
[----:B------:R-:W-:-:S05]  /*0f30*/  @!P0 MOV R22, R23 ;  /* 0x0000001700168202 */ /* 0x000fca0000000f00 */
[----:B------:R-:W-:Y:S01]  /*0f40*/  FADD R13, -R13, R22 ;  /* 0x000000160d0d7221 */ /* 0x000fe20000000100 */
[----:B------:R-:W-:-:S03]  /*0f50*/  VIADD R22, R4, 0xffffffff ;  /* 0xffffffff04167836 */ /* 0x000fc60000000000 */
[C---:B------:R-:W-:Y:S02]  /*0f60*/  FADD R25, R14.reuse, R13 ;  /* 0x0000000d0e197221 */ /* 0x040fe40000000000 */
[----:B------:R-:W-:Y:S02]  /*0f70*/  ISETP.NE.AND P0, PT, R11, R22, PT ;  /* 0x000000160b00720c */ /* 0x000fe40003f05270 */
[----:B------:R-:W-:-:S04]  /*0f80*/  FADD R14, -R14, R25 ;  /* 0x000000190e0e7221 */ /* 0x000fc80000000100 */
[----:B------:R-:W-:Y:S01]  /*0f90*/  FADD R13, -R13, R14 ;  /* 0x0000000e0d0d7221 */ /* 0x000fe20000000100 */
[----:B------:R-:W-:-:S06]  /*0fa0*/  IMAD.MOV.U32 R14, RZ, RZ, R25 ;  /* 0x000000ffff0e7224 */ /* 0x000fcc00078e0019 */
[----:B------:R-:W-:Y:S05]  /*0fb0*/  @P0 BRA `(.L_x_81) ;  /* 0x0000000000580947 */ /* 0x000fea0003800000 */
[----:B---3--:R-:W-:Y:S01]  /*0fc0*/  I2FP.F32.U32 R30, R5 ;  /* 0x00000005001e7245 */ /* 0x008fe20000201000 */
[----:B------:R-:W-:Y:S01]  /*0fd0*/  BSSY.RECONVERGENT B3, `(.L_x_82) ;  /* 0x000000c000037945 */ /* 0x000fe20003800200 */
[----:B------:R-:W-:Y:S02]  /*0fe0*/  ISETP.NE.AND P3, PT, R8, RZ, PT ;  /* 0x000000ff0800720c */ /* 0x000fe40003f65270 */
[----:B------:R-:W0:Y:S08]  /*0ff0*/  MUFU.RCP R12, R30 ;  /* 0x0000001e000c7308 */ /* 0x000e300000001000 */
[----:B------:R-:W1:Y:S01]  /*1000*/  FCHK P0, R25, R30 ;  /* 0x0000001e19007302 */ /* 0x000e620000000000 */
[----:B0-----:R-:W-:-:S04]  /*1010*/  FFMA R23, -R30, R12, 1 ;  /* 0x3f8000001e177423 */ /* 0x001fc8000000010c */
[----:B------:R-:W-:-:S04]  /*1020*/  FFMA R12, R12, R23, R12 ;  /* 0x000000170c0c7223 */ /* 0x000fc8000000000c */
[----:B------:R-:W-:-:S04]  /*1030*/  FFMA R23, R25, R12, RZ ;  /* 0x0000000c19177223 */ /* 0x000fc800000000ff */
[----:B------:R-:W-:-:S04]  /*1040*/  FFMA R14, -R30, R23, R25 ;  /* 0x000000171e0e7223 */ /* 0x000fc80000000119 */
[----:B------:R-:W-:Y:S01]  /*1050*/  FFMA R12, R12, R14, R23 ;  /* 0x0000000e0c0c7223 */ /* 0x000fe20000000017 */
[----:B-1----:R-:W-:Y:S06]  /*1060*/  @!P0 BRA `(.L_x_83) ;  /* 0x0000000000088947 */ /* 0x002fec0003800000 */
[----:B------:R-:W-:-:S07]  /*1070*/  MOV R22, 0x1090 ;  /* 0x0000109000167802 */ /* 0x000fce0000000f00 */
[----:B------:R-:W-:Y:S05]  /*1080*/  CALL.REL.NOINC `($__internal_1_$__cuda_sm3x_div_rn_noftz_f32_slowpath) ;  /* 0x0000000800d07944 */ /* 0x000fea0003c00000 */
.L_x_83:
[----:B------:R-:W-:Y:S05]  /*1090*/  BSYNC.RECONVERGENT B3 ;  /* 0x0000000000037941 */ /* 0x000fea0003800200 */
.L_x_82:
[----:B------:R-:W-:-:S05]  /*10a0*/  LOP3.LUT R23, R26, UR6, RZ, 0xc0, !PT ;  /* 0x000000061a177c12 */ /* 0x000fca000f8ec0ff */
[----:B------:R-:W-:-:S06]  /*10b0*/  IMAD.WIDE.U32 R22, R23, 0x4, R20 ;  /* 0x0000000417167825 */ /* 0x000fcc00078e0014 */
[----:B------:R-:W2:Y:S01]  /*10c0*/  LDG.E R22, desc[UR10][R22.64] ;  /* 0x0000000a16167981 */ /* 0x000ea2000c1e1900 */
[----:B------:R-:W-:Y:S01]  /*10d0*/  FSEL R14, R12, -R12, !P3 ;  /* 0x8000000c0c0e7208 */ /* 0x000fe20005800000 */
[----:B------:R-:W-:-:S04]  /*10e0*/  IMAD.MOV.U32 R27, RZ, RZ, 0x1 ;  /* 0x00000001ff1b7424 */ /* 0x000fc800078e00ff */
[----:B--2---:R-:W-:Y:S01]  /*10f0*/  FFMA R29, R7, R14, R22 ;  /* 0x0000000e071d7223 */ /* 0x004fe20000000016 */
[----:B------:R-:W-:-:S04]  /*1100*/  IMAD.MOV.U32 R14, RZ, RZ, R25 ;  /* 0x000000ffff0e7224 */ /* 0x000fc800078e0019 */
[----:B------:R0:W-:Y:S03]  /*1110*/  STG.E desc[UR10][R16.64], R29 ;  /* 0x0000001d10007986 */ /* 0x0001e6000c10190a */
.L_x_81:
[----:B------:R-:W-:Y:S05]  /*1120*/  BSYNC.RECONVERGENT B2 ;  /* 0x0000000000027941 */ /* 0x000fea0003800200 */
.L_x_79:
[----:B------:R-:W5:Y:S01]  /*1130*/  LDCU UR9, c[0x0][0x3bc] ;  /* 0x00007780ff0977ac */ /* 0x000f620008000800 */
[----:B------:R-:W-:-:S04]  /*1140*/  IADD3 R11, PT, PT, R11, 0x1, RZ ;  /* 0x000000010b0b7810 */ /* 0x000fc80007ffe0ff */
[----:B-----5:R-:W-:-:S13]  /*1150*/  ISETP.NE.AND P0, PT, R11, UR9, PT ;  /* 0x000000090b007c0c */ /* 0x020fda000bf05270 */
[----:B------:R-:W-:Y:S05]  /*1160*/  @P0 BRA `(.L_x_84) ;  /* 0xfffffff400b40947 */ /* 0x000fea000383ffff */
[----:B------:R-:W-:Y:S05]  /*1170*/  BSYNC B1 ;  /* 0x0000000000017941 */ /* 0x000fea0003800000 */
.L_x_66:
[----:B------:R-:W-:Y:S05]  /*1180*/  BRA `(.L_x_57) ;  /* 0x0000000000d47947 */ /* 0x000fea0003800000 */
.L_x_58:
[----:B------:R-:W-:Y:S01]  /*1190*/  ISETP.GE.U32.AND P0, PT, R13, 0x8, PT ;  /* 0x000000080d00780c */ /* 0x000fe20003f06070 */
[----:B------:R-:W-:-:S12]  /*11a0*/  IMAD.MOV.U32 R7, RZ, RZ, RZ ;  /* 0x000000ffff077224 */ /* 0x000fd800078e00ff */
[----:B------:R-:W-:Y:S05]  /*11b0*/  @!P0 BRA `(.L_x_85) ;  /* 0x00000000004c8947 */ /* 0x000fea0003800000 */
[----:B------:R-:W0:Y:S01]  /*11c0*/  LDC.64 R8, c[0x0][0x3d8] ;  /* 0x0000f600ff087b82 */ /* 0x000e220000000a00 */
[----:B------:R-:W-:Y:S01]  /*11d0*/  BSSY.RECONVERGENT B1, `(.L_x_86) ;  /* 0x0000010000017945 */ /* 0x000fe20003800200 */
[----:B------:R-:W-:Y:S02]  /*11e0*/  IMAD.MOV.U32 R7, RZ, RZ, RZ ;  /* 0x000000ffff077224 */ /* 0x000fe400078e00ff */
[----:B------:R-:W-:-:S07]  /*11f0*/  IMAD.MOV.U32 R11, RZ, RZ, 0x7fc00000 ;  /* 0x7fc00000ff0b7424 */ /* 0x000fce00078e00ff */
.L_x_87:
[----:B-1----:R-:W-:Y:S01]  /*1200*/  IMAD.IADD R5, R6, 0x1, R7 ;  /* 0x0000000106057824 */ /* 0x002fe200078e0207 */
[----:B------:R-:W-:-:S03]  /*1210*/  IADD3 R7, PT, PT, R7, 0x8, RZ ;  /* 0x0000000807077810 */ /* 0x000fc60007ffe0ff */
        /* <DEDUP_REMOVED lines=12> */
.L_x_86:
[----:B------:R-:W-:-:S07]  /*12e0*/  IMAD.U32 R7, RZ, RZ, UR4 ;  /* 0x00000004ff077e24 */ /* 0x000fce000f8e00ff */
.L_x_85:
[----:B------:R-:W-:-:S09]  /*12f0*/  UISETP.NE.AND UP0, UPT, UR7, URZ, UPT ;  /* 0x000000ff0700728c */ /* 0x000fd2000bf05270 */
[----:B------:R-:W-:Y:S05]  /*1300*/  BRA.U !UP0, `(.L_x_57) ;  /* 0x0000000108747547 */ /* 0x000fea000b800000 */
[----:B------:R-:W-:Y:S02]  /*1310*/  UIADD3 UR9, UPT, UPT, UR7, -0x1, URZ ;  /* 0xffffffff07097890 */ /* 0x000fe4000fffe0ff */
[----:B------:R-:W-:Y:S02]  /*1320*/  UISETP.NE.AND UP1, UPT, UR8, URZ, UPT ;  /* 0x000000ff0800728c */ /* 0x000fe4000bf25270 */
[----:B------:R-:W-:-:S09]  /*1330*/  UISETP.GE.U32.AND UP0, UPT, UR9, 0x3, UPT ;  /* 0x000000030900788c */ /* 0x000fd2000bf06070 */
[----:B------:R-:W-:Y:S05]  /*1340*/  BRA.U !UP0, `(.L_x_88) ;  /* 0x0000000108247547 */ /* 0x000fea000b800000 */
        /* <DEDUP_REMOVED lines=9> */
.L_x_88:
[----:B------:R-:W-:Y:S05]  /*13e0*/  BRA.U !UP1, `(.L_x_57) ;  /* 0x00000001093c7547 */ /* 0x000fea000b800000 */
[----:B------:R-:W-:Y:S01]  /*13f0*/  LOP3.LUT P0, RZ, R13, 0x1, RZ, 0xc0, !PT ;  /* 0x000000010dff7812 */ /* 0x000fe2000780c0ff */
[----:B------:R-:W-:-:S12]  /*1400*/  UISETP.NE.AND UP0, UPT, UR8, 0x1, UPT ;  /* 0x000000010800788c */ /* 0x000fd8000bf05270 */
[----:B------:R-:W2:Y:S01]  /*1410*/  @P0 LDC.64 R8, c[0x0][0x3d8] ;  /* 0x0000f600ff080b82 */ /* 0x000ea20000000a00 */
[----:B------:R-:W-:Y:S05]  /*1420*/  BRA.U !UP0, `(.L_x_89) ;  /* 0x00000001081c7547 */ /* 0x000fea000b800000 */
[----:B01----:R-:W0:Y:S01]  /*1430*/  LDC.64 R4, c[0x0][0x3d8] ;  /* 0x0000f600ff047b82 */ /* 0x003e220000000a00 */
[----:B------:R-:W-:Y:S01]  /*1440*/  IADD3 R11, PT, PT, R6, R7, RZ ;  /* 0x00000007060b7210 */ /* 0x000fe20007ffe0ff */
[----:B------:R-:W-:Y:S02]  /*1450*/  IMAD.MOV.U32 R13, RZ, RZ, 0x7fc00000 ;  /* 0x7fc00000ff0d7424 */ /* 0x000fe400078e00ff */
[----:B------:R-:W-:Y:S02]  /*1460*/  VIADD R7, R7, 0x2 ;  /* 0x0000000207077836 */ /* 0x000fe40000000000 */
[----:B0-----:R-:W-:-:S05]  /*1470*/  IMAD.WIDE R4, R11, 0x4, R4 ;  /* 0x000000040b047825 */ /* 0x001fca00078e0204 */
[----:B------:R3:W-:Y:S04]  /*1480*/  STG.E desc[UR10][R4.64], R13 ;  /* 0x0000000d04007986 */ /* 0x0007e8000c10190a */
[----:B------:R3:W-:Y:S02]  /*1490*/  STG.E desc[UR10][R4.64+0x4], R13 ;  /* 0x0000040d04007986 */ /* 0x0007e4000c10190a */
.L_x_89:
[----:B01-3--:R-:W-:Y:S02]  /*14a0*/  @P0 IMAD.IADD R5, R6, 0x1, R7 ;  /* 0x0000000106050824 */ /* 0x00bfe400078e0207 */
[----:B------:R-:W-:Y:S02]  /*14b0*/  @P0 IMAD.MOV.U32 R7, RZ, RZ, 0x7fc00000 ;  /* 0x7fc00000ff070424 */ /* 0x000fe400078e00ff */
[----:B--2---:R-:W-:-:S05]  /*14c0*/  @P0 IMAD.WIDE R4, R5, 0x4, R8 ;  /* 0x0000000405040825 */ /* 0x004fca00078e0208 */
[----:B------:R0:W-:Y:S02]  /*14d0*/  @P0 STG.E desc[UR10][R4.64], R7 ;  /* 0x0000000704000986 */ /* 0x0001e4000c10190a */
.L_x_57:
[----:B------:R-:W-:Y:S05]  /*14e0*/  BSYNC B0 ;  /* 0x0000000000007941 */ /* 0x000fea0003800000 */
.L_x_56:
[----:B------:R-:W-:Y:S05]  /*14f0*/  @!P2 BRA `(.L_x_90) ;  /* 0xffffffec0030a947 */ /* 0x000fea000383ffff */
[----:B------:R-:W-:Y:S05]  /*1500*/  EXIT ;  /* 0x000000000000794d */ /* 0x000fea0003800000 */
.L_x_55:
[----:B0-----:R-:W0:Y:S01]  /*1510*/  LDCU UR4, c[0x0][0x3c0] ;  /* 0x00007800ff0477ac */ /* 0x001e220008000800 */
[----:B------:R-:W-:Y:S01]  /*1520*/  LEA R13, R3, R2, 0x5 ;  /* 0x00000002030d7211 */ /* 0x000fe200078e28ff */
[----:B------:R-:W-:Y:S01]  /*1530*/  IMAD.IADD R3, R0, 0x1, R3 ;  /* 0x0000000100037824 */ /* 0x000fe200078e0203 */
[----:B------:R-:W-:Y:S04]  /*1540*/  BSSY.RECONVERGENT B0, `(.L_x_91) ;  /* 0x0000048000007945 */ /* 0x000fe80003800200 */
        /* <DEDUP_REMOVED lines=25> */
.L_x_95:
        /* <DEDUP_REMOVED lines=13> */
.L_x_94:
[----:B------:R-:W-:Y:S05]  /*17b0*/  BSYNC.RECONVERGENT B1 ;  /* 0x0000000000017941 */ /* 0x000fea0003800200 */
.L_x_93:
        /* <DEDUP_REMOVED lines=8> */
[----:B------:R-:W-:Y:S01]  /*1840*/  IADD3 R4, PT, PT, R4, 0x4, RZ ;  /* 0x0000000404047810 */ /* 0x000fe20007ffe0ff */
[----:B------:R-:W-:Y:S02]  /*1850*/  IMAD.MOV.U32 R15, RZ, RZ, 0x7fc00000 ;  /* 0x7fc00000ff0f7424 */ /* 0x000fe400078e00ff */
[----:B0-----:R-:W-:-:S05]  /*1860*/  IMAD.WIDE R6, R9, 0x4, R6 ;  /* 0x0000000409067825 */ /* 0x001fca00078e0206 */
[----:B------:R0:W-:Y:S04]  /*1870*/  STG.E desc[UR10][R6.64], R15 ;  /* 0x0000000f06007986 */ /* 0x0001e8000c10190a */
[----:B------:R0:W-:Y:S04]  /*1880*/  STG.E desc[UR10][R6.64+0x4], R15 ;  /* 0x0000040f06007986 */ /* 0x0001e8000c10190a */
[----:B------:R0:W-:Y:S04]  /*1890*/  STG.E desc[UR10][R6.64+0x8], R15 ;  /* 0x0000080f06007986 */ /* 0x0001e8000c10190a */
[----:B------:R0:W-:Y:S02]  /*18a0*/  STG.E desc[UR10][R6.64+0xc], R15 ;  /* 0x00000c0f06007986 */ /* 0x0001e4000c10190a */
.L_x_97:
[----:B------:R-:W-:Y:S05]  /*18b0*/  BSYNC.RECONVERGENT B1 ;  /* 0x0000000000017941 */ /* 0x000fea0003800200 */
.L_x_96:
        /* <DEDUP_REMOVED lines=16> */
.L_x_92:
[----:B------:R-:W-:Y:S05]  /*19c0*/  BSYNC.RECONVERGENT B0 ;  /* 0x0000000000007941 */ /* 0x000fea0003800200 */
.L_x_91:
[----:B------:R-:W-:Y:S05]  /*19d0*/  @!P1 BRA `(.L_x_55) ;  /* 0xfffffff800cc9947 */ /* 0x000fea000383ffff */
[----:B------:R-:W-:Y:S05]  /*19e0*/  EXIT ;  /* 0x000000000000794d */ /* 0x000fea0003800000 */
.L_x_69:
[----:B------:R-:W-:Y:S01]  /*19f0*/  BSSY B2, `(.L_x_98) ;  /* 0x0000008000027945 */ /* 0x000fe20003800000 */
[----:B-1---5:R-:W-:Y:S01]  /*1a00*/  IMAD.MOV.U32 R24, RZ, RZ, R29 ;  /* 0x000000ffff187224 */ /* 0x022fe200078e001d */
[----:B------:R-:W-:Y:S01]  /*1a10*/  MOV R25, RZ ;  /* 0x000000ff00197202 */ /* 0x000fe20000000f00 */
[----:B------:R-:W-:Y:S02]  /*1a20*/  IMAD.MOV.U32 R32, RZ, RZ, 0x1f ;  /* 0x0000001fff207424 */ /* 0x000fe400078e00ff */
[----:B------:R-:W-:-:S07]  /*1a30*/  IMAD.MOV.U32 R23, RZ, RZ, -0x1 ;  /* 0xffffffffff177424 */ /* 0x000fce00078e00ff */
[----:B------:R-:W-:Y:S05]  /*1a40*/  WARPSYNC.COLLECTIVE R23, `(.L_x_99) ;  /* 0x0000000017087348 */ /* 0x000fea0003c00000 */
[----:B------:R0:W1:Y:S02]  /*1a50*/  SHFL.IDX P0, R23, R24, R25, R32 ;  /* 0x0000001918177389 */ /* 0x0000640000000020 */
[----:B01----:R-:W-:Y:S05]  /*1a60*/  ENDCOLLECTIVE ;  /* 0x000000000000791b */ /* 0x003fea0003800000 */
.L_x_99:
[----:B------:R-:W-:Y:S05]  /*1a70*/  BSYNC B2 ;  /* 0x0000000000027941 */ /* 0x000fea0003800000 */
.L_x_98:
[----:B------:R-:W-:Y:S02]  /*1a80*/  IMAD.MOV.U32 R29, RZ, RZ, R23 ;  /* 0x000000ffff1d7224 */ /* 0x000fe400078e0017 */
[----:B------:R-:W-:Y:S02]  /*1a90*/  HFMA2 R25, -RZ, RZ, 0, 0 ;  /* 0x00000000ff197431 */ /* 0x000fe400000001ff */
[----:B------:R-:W-:Y:S02]  /*1aa0*/  IMAD.MOV.U32 R23, RZ, RZ, -0x1 ;  /* 0xffffffffff177424 */ /* 0x000fe400078e00ff */
[----:B------:R-:W-:Y:S02]  /*1ab0*/  IMAD.MOV.U32 R24, RZ, RZ, R22 ;  /* 0x000000ffff187224 */ /* 0x000fe400078e0016 */
[----:B------:R-:W-:-:S07]  /*1ac0*/  IMAD.MOV.U32 R32, RZ, RZ, 0x1f ;  /* 0x0000001fff207424 */ /* 0x000fce00078e00ff */
[----:B------:R-:W-:Y:S05]  /*1ad0*/  WARPSYNC.COLLECTIVE R23, `(.L_x_100) ;  /* 0x0000000017087348 */ /* 0x000fea0003c00000 */
[----:B------:R0:W1:Y:S02]  /*1ae0*/  SHFL.IDX P0, R23, R24, R25, R32 ;  /* 0x0000001918177389 */ /* 0x0000640000000020 */
[----:B01----:R-:W-:Y:S05]  /*1af0*/  ENDCOLLECTIVE ;  /* 0x000000000000791b */ /* 0x003fea0003800000 */
.L_x_100:
[----:B------:R-:W-:Y:S01]  /*1b00*/  IMAD.MOV.U32 R28, RZ, RZ, R23 ;  /* 0x000000ffff1c7224 */ /* 0x000fe200078e0017 */
[----:B------:R-:W-:Y:S06]  /*1b10*/  BRA `(.L_x_101) ;  /* 0xffffffec009c7947 */ /* 0x000fec000383ffff */
.L_x_72:
[----:B------:R-:W-:Y:S01]  /*1b20*/  BSSY B3, `(.L_x_102) ;  /* 0x0000008000037945 */ /* 0x000fe20003800000 */
[----:B------:R-:W-:Y:S01]  /*1b30*/  IMAD.MOV.U32 R24, RZ, RZ, R30 ;  /* 0x000000ffff187224 */ /* 0x000fe200078e001e */
[----:B------:R-:W-:Y:S01]  /*1b40*/  MOV R25, RZ ;  /* 0x000000ff00197202 */ /* 0x000fe20000000f00 */
[----:B------:R-:W-:Y:S02]  /*1b50*/  IMAD.MOV.U32 R32, RZ, RZ, 0x1f ;  /* 0x0000001fff207424 */ /* 0x000fe400078e00ff */
[----:B------:R-:W-:-:S07]  /*1b60*/  IMAD.MOV.U32 R23, RZ, RZ, -0x1 ;  /* 0xffffffffff177424 */ /* 0x000fce00078e00ff */
[----:B012---:R-:W-:Y:S05]  /*1b70*/  WARPSYNC.COLLECTIVE R23, `(.L_x_103) ;  /* 0x0000000017087348 */ /* 0x007fea0003c00000 */
[----:B------:R3:W4:Y:S02]  /*1b80*/  SHFL.IDX P0, R23, R24, R25, R32 ;  /* 0x0000001918177389 */ /* 0x0007240000000020 */
[----:B01234-:R-:W-:Y:S05]  /*1b90*/  ENDCOLLECTIVE ;  /* 0x000000000000791b */ /* 0x01ffea0003800000 */
.L_x_103:
[----:B------:R-:W-:Y:S05]  /*1ba0*/  BSYNC B3 ;  /* 0x0000000000037941 */ /* 0x000fea0003800000 */
.L_x_102:
[----:B------:R-:W-:Y:S01]  /*1bb0*/  IMAD.MOV.U32 R10, RZ, RZ, R23 ;  /* 0x000000ffff0a7224 */ /* 0x000fe200078e0017 */
[----:B------:R-:W-:Y:S06]  /*1bc0*/  BRA `(.L_x_71) ;  /* 0xffffffec00887947 */ /* 0x000fec000383ffff */
        .weak           $__internal_1_$__cuda_sm3x_div_rn_noftz_f32_slowpath
        .type           $__internal_1_$__cuda_sm3x_div_rn_noftz_f32_slowpath,@function
        .size           $__internal_1_$__cuda_sm3x_div_rn_noftz_f32_slowpath,(.L_x_227 - $__internal_1_$__cuda_sm3x_div_rn_noftz_f32_slowpath)
$__internal_1_$__cuda_sm3x_div_rn_noftz_f32_slowpath:
[--C-:B------:R-:W-:Y:S01]  /*1bd0*/  SHF.R.U32.HI R12, RZ, 0x17, R30.reuse ;  /* 0x00000017ff0c7819 */ /* 0x100fe2000001161e */
[----:B------:R-:W-:Y:S01]  /*1be0*/  BSSY.RECONVERGENT B4, `(.L_x_104) ;  /* 0x0000065000047945 */ /* 0x000fe20003800200 */
[--C-:B------:R-:W-:Y:S02]  /*1bf0*/  IMAD.MOV.U32 R14, RZ, RZ, R25.reuse ;  /* 0x000000ffff0e7224 */ /* 0x100fe400078e0019 */
[----:B------:R-:W-:Y:S01]  /*1c00*/  LOP3.LUT R28, R12, 0xff, RZ, 0xc0, !PT ;  /* 0x000000ff0c1c7812 */ /* 0x000fe200078ec0ff */
[----:B------:R-:W-:Y:S01]  /*1c10*/  IMAD.MOV.U32 R23, RZ, RZ, R30 ;  /* 0x000000ffff177224 */ /* 0x000fe200078e001e */
[----:B------:R-:W-:-:S03]  /*1c20*/  SHF.R.U32.HI R12, RZ, 0x17, R25 ;  /* 0x00000017ff0c7819 */ /* 0x000fc60000011619 */
[----:B------:R-:W-:Y:S01]  /*1c30*/  VIADD R31, R28, 0xffffffff ;  /* 0xffffffff1c1f7836 */ /* 0x000fe20000000000 */
[----:B------:R-:W-:-:S04]  /*1c40*/  LOP3.LUT R27, R12, 0xff, RZ, 0xc0, !PT ;  /* 0x000000ff0c1b7812 */ /* 0x000fc800078ec0ff */
[----:B------:R-:W-:Y:S02]  /*1c50*/  ISETP.GT.U32.AND P0, PT, R31, 0xfd, PT ;  /* 0x000000fd1f00780c */ /* 0x000fe40003f04070 */
[----:B------:R-:W-:-:S04]  /*1c60*/  IADD3 R29, PT, PT, R27, -0x1, RZ ;  /* 0xffffffff1b1d7810 */ /* 0x000fc80007ffe0ff */
[----:B------:R-:W-:-:S13]  /*1c70*/  ISETP.GT.U32.OR P0, PT, R29, 0xfd, P0 ;  /* 0x000000fd1d00780c */ /* 0x000fda0000704470 */
[----:B------:R-:W-:Y:S01]  /*1c80*/  @!P0 IMAD.MOV.U32 R24, RZ, RZ, RZ ;  /* 0x000000ffff188224 */ /* 0x000fe200078e00ff */
[----:B------:R-:W-:Y:S06]  /*1c90*/  @!P0 BRA `(.L_x_105) ;  /* 0x0000000000608947 */ /* 0x000fec0003800000 */
[----:B------:R-:W-:Y:S01]  /*1ca0*/  FSETP.GTU.FTZ.AND P0, PT, |R25|, +INF , PT ;  /* 0x7f8000001900780b */ /* 0x000fe20003f1c200 */
[----:B------:R-:W-:Y:S01]  /*1cb0*/  IMAD.MOV.U32 R12, RZ, RZ, R30 ;  /* 0x000000ffff0c7224 */ /* 0x000fe200078e001e */
        /* <DEDUP_REMOVED lines=17> */
[----:B------:R-:W-:Y:S01]  /*1dd0*/  @P0 MOV R24, RZ ;  /* 0x000000ff00180202 */ /* 0x000fe20000000f00 */
[----:B------:R-:W-:Y:S02]  /*1de0*/  @!P0 IMAD.MOV.U32 R24, RZ, RZ, -0x40 ;  /* 0xffffffc0ff188424 */ /* 0x000fe400078e00ff */
[----:B------:R-:W-:Y:S01]  /*1df0*/  @!P0 FFMA R14, R25, 1.84467440737095516160e+19, RZ ;  /* 0x5f800000190e8823 */ /* 0x000fe200000000ff */
[----:B------:R-:W-:Y:S01]  /*1e00*/  @!P1 FFMA R23, R12, 1.84467440737095516160e+19, RZ ;  /* 0x5f8000000c179823 */ /* 0x000fe200000000ff */
[----:B------:R-:W-:-:S07]  /*1e10*/  @!P1 VIADD R24, R24, 0x40 ;  /* 0x0000004018189836 */ /* 0x000fce0000000000 */
.L_x_105:
[----:B------:R-:W-:Y:S01]  /*1e20*/  LEA R12, R28, 0xc0800000, 0x17 ;  /* 0xc08000001c0c7811 */ /* 0x000fe200078eb8ff */
[----:B------:R-:W-:Y:S01]  /*1e30*/  VIADD R27, R27, 0xffffff81 ;  /* 0xffffff811b1b7836 */ /* 0x000fe20000000000 */
[----:B------:R-:W-:Y:S03]  /*1e40*/  BSSY.RECONVERGENT B5, `(.L_x_110) ;  /* 0x0000035000057945 */ /* 0x000fe60003800200 */
[----:B------:R-:W-:Y:S01]  /*1e50*/  IMAD.IADD R23, R23, 0x1, -R12 ;  /* 0x0000000117177824 */ /* 0x000fe200078e0a0c */
[C---:B------:R-:W-:Y:S01]  /*1e60*/  IADD3 R29, PT, PT, R27.reuse, 0x7f, -R28 ;  /* 0x0000007f1b1d7810 */ /* 0x040fe20007ffe81c */
[----:B------:R-:W-:Y:S02]  /*1e70*/  IMAD R12, R27, -0x800000, R14 ;  /* 0xff8000001b0c7824 */ /* 0x000fe400078e020e */
[----:B------:R-:W0:Y:S01]  /*1e80*/  MUFU.RCP R14, R23 ;  /* 0x00000017000e7308 */ /* 0x000e220000001000 */
[----:B------:R-:W-:Y:S01]  /*1e90*/  FADD.FTZ R27, -R23, -RZ ;  /* 0x800000ff171b7221 */ /* 0x000fe20000010100 */
[----:B------:R-:W-:-:S03]  /*1ea0*/  IADD3 R33, PT, PT, R29, R24, RZ ;  /* 0x000000181d217210 */ /* 0x000fc60007ffe0ff */
[----:B0-----:R-:W-:-:S04]  /*1eb0*/  FFMA R29, R14, R27, 1 ;  /* 0x3f8000000e1d7423 */ /* 0x001fc8000000001b */
[----:B------:R-:W-:-:S04]  /*1ec0*/  FFMA R31, R14, R29, R14 ;  /* 0x0000001d0e1f7223 */ /* 0x000fc8000000000e */
[----:B------:R-:W-:-:S04]  /*1ed0*/  FFMA R14, R12, R31, RZ ;  /* 0x0000001f0c0e7223 */ /* 0x000fc800000000ff */
[----:B------:R-:W-:-:S04]  /*1ee0*/  FFMA R29, R27, R14, R12 ;  /* 0x0000000e1b1d7223 */ /* 0x000fc8000000000c */
[----:B------:R-:W-:-:S04]  /*1ef0*/  FFMA R24, R31, R29, R14 ;  /* 0x0000001d1f187223 */ /* 0x000fc8000000000e */
[----:B------:R-:W-:-:S04]  /*1f00*/  FFMA R27, R27, R24, R12 ;  /* 0x000000181b1b7223 */ /* 0x000fc8000000000c */
[----:B------:R-:W-:-:S05]  /*1f10*/  FFMA R12, R31, R27, R24 ;  /* 0x0000001b1f0c7223 */ /* 0x000fca0000000018 */
[----:B------:R-:W-:-:S04]  /*1f20*/  SHF.R.U32.HI R14, RZ, 0x17, R12 ;  /* 0x00000017ff0e7819 */ /* 0x000fc8000001160c */
[----:B------:R-:W-:-:S05]  /*1f30*/  LOP3.LUT R14, R14, 0xff, RZ, 0xc0, !PT ;  /* 0x000000ff0e0e7812 */ /* 0x000fca00078ec0ff */
[----:B------:R-:W-:-:S04]  /*1f40*/  IMAD.IADD R28, R14, 0x1, R33 ;  /* 0x000000010e1c7824 */ /* 0x000fc800078e0221 */
        /* <DEDUP_REMOVED lines=10> */
[CCC-:B------:R-:W-:Y:S01]  /*1ff0*/  FFMA.RP R14, R31.reuse, R27.reuse, R24.reuse ;  /* 0x0000001b1f0e7223 */ /* 0x1c0fe20000008018 */
[CCC-:B------:R-:W-:Y:S01]  /*2000*/  FFMA.RM R23, R31.reuse, R27.reuse, R24.reuse ;  /* 0x0000001b1f177223 */ /* 0x1c0fe20000004018 */
[----:B------:R-:W-:Y:S01]  /*2010*/  FFMA.RZ R24, R31, R27, R24 ;  /* 0x0000001b1f187223 */ /* 0x000fe2000000c018 */
[C---:B------:R-:W-:Y:S02]  /*2020*/  ISETP.NE.AND P1, PT, R28.reuse, RZ, PT ;  /* 0x000000ff1c00720c */ /* 0x040fe40003f25270 */
[----:B------:R-:W-:Y:S02]  /*2030*/  ISETP.NE.AND P4, PT, R28, RZ, PT ;  /* 0x000000ff1c00720c */ /* 0x000fe40003f85270 */
[----:B------:R-:W-:Y:S02]  /*2040*/  LOP3.LUT R24, R24, 0x7fffff, RZ, 0xc0, !PT ;  /* 0x007fffff18187812 */ /* 0x000fe400078ec0ff */
[----:B------:R-:W-:Y:S01]  /*2050*/  FSETP.NEU.FTZ.AND P0, PT, R14, R23, PT ;  /* 0x000000170e00720b */ /* 0x000fe20003f1d000 */
[----:B------:R-:W-:Y:S01]  /*2060*/  VIADD R23, R28, 0x20 ;  /* 0x000000201c177836 */ /* 0x000fe20000000000 */
[----:B------:R-:W-:Y:S01]  /*2070*/  LOP3.LUT R24, R24, 0x800000, RZ, 0xfc, !PT ;  /* 0x0080000018187812 */ /* 0x000fe200078efcff */
[----:B------:R-:W-:-:S03]  /*2080*/  IMAD.MOV R14, RZ, RZ, -R28 ;  /* 0x000000ffff0e7224 */ /* 0x000fc600078e0a1c */
[----:B------:R-:W-:-:S04]  /*2090*/  SHF.L.U32 R23, R24, R23, RZ ;  /* 0x0000001718177219 */ /* 0x000fc800000006ff */
[----:B------:R-:W-:Y:S02]  /*20a0*/  ISETP.NE.AND P1, PT, R23, RZ, P1 ;  /* 0x000000ff1700720c */ /* 0x000fe40000f25270 */
[----:B------:R-:W-:Y:S02]  /*20b0*/  SEL R23, R14, RZ, P4 ;  /* 0x000000ff0e177207 */ /* 0x000fe40002000000 */
[----:B------:R-:W-:Y:S02]  /*20c0*/  PLOP3.LUT P0, PT, P0, P1, PT, 0xf8, 0x8f ;  /* 0x00000000008f781c */ /* 0x000fe40000703f70 */
[----:B------:R-:W-:Y:S02]  /*20d0*/  SHF.R.U32.HI R23, RZ, R23, R24 ;  /* 0x00000017ff177219 */ /* 0x000fe40000011618 */
[----:B------:R-:W-:Y:S02]  /*20e0*/  SEL R14, RZ, 0x1, !P0 ;  /* 0x00000001ff0e7807 */ /* 0x000fe40004000000 */
[----:B------:R-:W-:-:S04]  /*20f0*/  SHF.R.U32.HI R27, RZ, 0x1, R23 ;  /* 0x00000001ff1b7819 */ /* 0x000fc80000011617 */
[----:B------:R-:W-:-:S04]  /*2100*/  LOP3.LUT R14, R14, 0x1, R27, 0xf8, !PT ;  /* 0x000000010e0e7812 */ /* 0x000fc800078ef81b */
[----:B------:R-:W-:-:S04]  /*2110*/  LOP3.LUT R14, R14, R23, RZ, 0xc0, !PT ;  /* 0x000000170e0e7212 */ /* 0x000fc800078ec0ff */
[----:B------:R-:W-:-:S04]  /*2120*/  IADD3 R27, PT, PT, R27, R14, RZ ;  /* 0x0000000e1b1b7210 */ /* 0x000fc80007ffe0ff */
[----:B------:R-:W-:Y:S01]  /*2130*/  LOP3.LUT R12, R27, R12, RZ, 0xfc, !PT ;  /* 0x0000000c1b0c7212 */ /* 0x000fe200078efcff */
[----:B------:R-:W-:Y:S06]  /*2140*/  BRA `(.L_x_113) ;  /* 0x0000000000107947 */ /* 0x000fec0003800000 */
.L_x_112:
[----:B------:R-:W-:-:S04]  /*2150*/  LOP3.LUT R12, R12, 0x80000000, RZ, 0xc0, !PT ;  /* 0x800000000c0c7812 */ /* 0x000fc800078ec0ff */
[----:B------:R-:W-:Y:S01]  /*2160*/  LOP3.LUT R12, R12, 0x7f800000, RZ, 0xfc, !PT ;  /* 0x7f8000000c0c7812 */ /* 0x000fe200078efcff */
[----:B------:R-:W-:Y:S06]  /*2170*/  BRA `(.L_x_113) ;  /* 0x0000000000047947 */ /* 0x000fec0003800000 */
.L_x_111:
[----:B------:R-:W-:-:S07]  /*2180*/  IMAD R12, R33, 0x800000, R12 ;  /* 0x00800000210c7824 */ /* 0x000fce00078e020c */
.L_x_113:
[----:B------:R-:W-:Y:S05]  /*2190*/  BSYNC.RECONVERGENT B5 ;  /* 0x0000000000057941 */ /* 0x000fea0003800200 */
.L_x_110:
[----:B------:R-:W-:Y:S05]  /*21a0*/  BRA `(.L_x_114) ;  /* 0x0000000000207947 */ /* 0x000fea0003800000 */
.L_x_109:
[----:B------:R-:W-:-:S04]  /*21b0*/  LOP3.LUT R12, R23, 0x80000000, R14, 0x48, !PT ;  /* 0x80000000170c7812 */ /* 0x000fc800078e480e */
[----:B------:R-:W-:Y:S01]  /*21c0*/  LOP3.LUT R12, R12, 0x7f800000, RZ, 0xfc, !PT ;  /* 0x7f8000000c0c7812 */ /* 0x000fe200078efcff */
[----:B------:R-:W-:Y:S06]  /*21d0*/  BRA `(.L_x_114) ;  /* 0x0000000000147947 */ /* 0x000fec0003800000 */
.L_x_108:
[----:B------:R-:W-:Y:S01]  /*21e0*/  LOP3.LUT R12, R23, 0x80000000, R14, 0x48, !PT ;  /* 0x80000000170c7812 */ /* 0x000fe200078e480e */
[----:B------:R-:W-:Y:S06]  /*21f0*/  BRA `(.L_x_114) ;  /* 0x00000000000c7947 */ /* 0x000fec0003800000 */
.L_x_107:
[----:B------:R-:W0:Y:S01]  /*2200*/  MUFU.RSQ R12, -QNAN ;  /* 0xffc00000000c7908 */ /* 0x000e220000001400 */
[----:B------:R-:W-:Y:S05]  /*2210*/  BRA `(.L_x_114) ;  /* 0x0000000000047947 */ /* 0x000fea0003800000 */
.L_x_106:
[----:B------:R-:W-:-:S07]  /*2220*/  FADD.FTZ R12, R25, R12 ;  /* 0x0000000c190c7221 */ /* 0x000fce0000010000 */
.L_x_114:
[----:B------:R-:W-:Y:S05]  /*2230*/  BSYNC.RECONVERGENT B4 ;  /* 0x0000000000047941 */ /* 0x000fea0003800200 */
.L_x_104:
[----:B------:R-:W-:-:S04]  /*2240*/  IMAD.MOV.U32 R23, RZ, RZ, 0x0 ;  /* 0x00000000ff177424 */ /* 0x000fc800078e00ff */
[----:B0-----:R-:W-:Y:S05]  /*2250*/  RET.REL.NODEC R22 `(chande_one_series_many_params_f32) ;  /* 0xffffffdc16687950 */ /* 0x001fea0003c3ffff */
.L_x_115:
        /* <DEDUP_REMOVED lines=10> */
.L_x_227:


//--------------------- .text.chande_many_series_one_param_f32 --------------------------
	.section	.text.chande_many_series_one_param_f32,"ax",@progbits
	.align	128
        .global         chande_many_series_one_param_f32
        .type           chande_many_series_one_param_f32,@function
        .size           chande_many_series_one_param_f32,(.L_x_228 - chande_many_series_one_param_f32)
        .other          chande_many_series_one_param_f32,@"STO_CUDA_ENTRY STV_DEFAULT"
chande_many_series_one_param_f32:
.text.chande_many_series_one_param_f32:
[----:B------:R-:W-:Y:S01]  /*0000*/  LDC R1, c[0x0][0x37c] ;  /* 0x0000df00ff017b82 */ /* 0x000fe20000000800 */
[----:B------:R-:W0:Y:S01]  /*0010*/  LDCU.64 UR14, c[0x0][0x3b0] ;  /* 0x00007600ff0e77ac */ /* 0x000e220008000a00 */
[----:B------:R-:W1:Y:S01]  /*0020*/  LDCU UR6, c[0x0][0x3a0] ;  /* 0x00007400ff0677ac */ /* 0x000e620008000800 */
[----:B0-----:R-:W-:Y:S02]  /*0030*/  IMAD.U32 R0, RZ, RZ, UR15 ;  /* 0x0000000fff007e24 */ /* 0x001fe4000f8e00ff */
[----:B------:R-:W-:-:S05]  /*0040*/  IMAD.U32 R3, RZ, RZ, UR14 ;  /* 0x0000000eff037e24 */ /* 0x000fca000f8e00ff */
[----:B-1----:R-:W-:-:S04]  /*0050*/  VIMNMX3 R0, R3, UR6, R0, PT ;  /* 0x0000000603007c0f */ /* 0x002fc8000b800100 */
[----:B------:R-:W-:-:S13]  /*0060*/  ISETP.GE.AND P0, PT, R0, 0x1, PT ;  /* 0x000000010000780c */ /* 0x000fda0003f06270 */
[----:B------:R-:W-:Y:S05]  /*0070*/  @!P0 EXIT ;  /* 0x000000000000894d */ /* 0x000fea0003800000 */
[----:B------:R-:W0:Y:S02]  /*0080*/  LDCU UR4, c[0x0][0x360] ;  /* 0x00006c00ff0477ac */ /* 0x000e240008000800 */
[----:B0-----:R-:W-:-:S06]  /*0090*/  UISETP.GE.U32.AND UP0, UPT, UR4, 0x20, UPT ;  /* 0x000000200400788c */ /* 0x001fcc000bf06070 */
[----:B------:R-:W-:-:S13]  /*00a0*/  PLOP3.LUT P0, PT, PT, PT, UP0, 0x80, 0x8 ;  /* 0x000000000008781c */ /* 0x000fda0003f0f008 */
[----:B------:R-:W-:Y:S05]  /*00b0*/  @!P0 EXIT ;  /* 0x000000000000894d */ /* 0x000fea0003800000 */
[----:B------:R-:W0:Y:S01]  /*00c0*/  S2R R2, SR_TID.X ;  /* 0x0000000000027919 */ /* 0x000e220000002100 */
[----:B------:R-:W-:Y:S01]  /*00d0*/  USHF.R.U32.HI UR4, URZ, 0x5, UR4 ;  /* 0x00000005ff047899 */ /* 0x000fe20008011604 */
[----:B------:R-:W1:Y:S01]  /*00e0*/  S2R R3, SR_CTAID.X ;  /* 0x0000000000037919 */ /* 0x000e620000002500 */
[----:B0-----:R-:W-:-:S05]  /*00f0*/  SHF.R.U32.HI R0, RZ, 0x5, R2 ;  /* 0x00000005ff007819 */ /* 0x001fca0000011602 */
[----:B-1----:R-:W-:-:S05]  /*0100*/  IMAD R3, R3, UR4, R0 ;  /* 0x0000000403037c24 */ /* 0x002fca000f8e0200 */
[----:B------:R-:W-:-:S13]  /*0110*/  ISETP.GE.AND P0, PT, R3, UR14, PT ;  /* 0x0000000e03007c0c */ /* 0x000fda000bf06270 */
[----:B------:R-:W-:Y:S05]  /*0120*/  @P0 EXIT ;  /* 0x000000000000094d */ /* 0x000fea0003800000 */
[----:B------:R-:W0:Y:S01]  /*0130*/  LDCU.64 UR18, c[0x0][0x3a8] ;  /* 0x00007500ff1277ac */ /* 0x000e220008000a00 */
[----:B------:R-:W1:Y:S01]  /*0140*/  I2F.F64.U32 R4, UR6 ;  /* 0x0000000600047d12 */ /* 0x000e620008201800 */
[----:B------:R-:W-:Y:S01]  /*0150*/  LOP3.LUT R0, R2, 0x1f, RZ, 0xc0, !PT ;  /* 0x0000001f02007812 */ /* 0x000fe200078ec0ff */
[----:B------:R-:W2:Y:S03]  /*0160*/  LDCU UR7, c[0x0][0x370] ;  /* 0x00006e00ff0777ac */ /* 0x000ea60008000800 */
[----:B------:R-:W-:Y:S01]  /*0170*/  LOP3.LUT R2, RZ, R0, RZ, 0x33, !PT ;  /* 0x00000000ff027212 */ /* 0x000fe200078e33ff */
[----:B------:R-:W-:Y:S02]  /*0180*/  ULOP3.LUT UR10, UR6, 0xf, URZ, 0xc0, !UPT ;  /* 0x0000000f060a7892 */ /* 0x000fe4000f8ec0ff */
[----:B------:R-:W-:Y:S02]  /*0190*/  ULOP3.LUT UR12, UR6, 0x7, URZ, 0xc0, !UPT ;  /* 0x00000007060c7892 */ /* 0x000fe4000f8ec0ff */
[----:B------:R-:W-:Y:S01]  /*01a0*/  VIADD R2, R2, UR15 ;  /* 0x0000000f02027c36 */ /* 0x000fe20008000000 */
[----:B------:R-:W-:Y:S01]  /*01b0*/  ULOP3.LUT UR14, UR6, 0x7ffffff0, URZ, 0xc0, !UPT ;  /* 0x7ffffff0060e7892 */ /* 0x000fe2000f8ec0ff */
[----:B------:R-:W3:Y:S01]  /*01c0*/  LDCU.64 UR16, c[0x0][0x358] ;  /* 0x00006b00ff1077ac */ /* 0x000ee20008000a00 */
[----:B-1----:R-:W-:Y:S01]  /*01d0*/  R2UR UR8, R4 ;  /* 0x00000000040872ca */ /* 0x002fe200000e0000 */
[----:B------:R-:W-:Y:S01]  /*01e0*/  IMAD.MOV.U32 R4, RZ, RZ, 0x7f7fffff ;  /* 0x7f7fffffff047424 */ /* 0x000fe200078e00ff */
[----:B0-----:R-:W0:Y:S01]  /*01f0*/  F2F.F64.F32 R12, UR19 ;  /* 0x00000013000c7d10 */ /* 0x001e220008201800 */
[----:B------:R-:W-:Y:S01]  /*0200*/  ISETP.NE.AND P0, PT, RZ, UR18, PT ;  /* 0x00000012ff007c0c */ /* 0x000fe2000bf05270 */
[----:B------:R-:W-:Y:S01]  /*0210*/  ULOP3.LUT UR6, UR6, 0x3, URZ, 0xc0, !UPT ;  /* 0x0000000306067892 */ /* 0x000fe2000f8ec0ff */
[----:B------:R-:W-:Y:S01]  /*0220*/  R2UR UR9, R5 ;  /* 0x00000000050972ca */ /* 0x000fe200000e0000 */
[----:B------:R-:W-:Y:S01]  /*0230*/  UIADD3 UR11, UPT, UPT, UR10, -0x1, URZ ;  /* 0xffffffff0a0b7890 */ /* 0x000fe2000fffe0ff */
[----:B------:R-:W-:Y:S01]  /*0240*/  FSEL R4, R4, -3.40282346638528859812e+38, !P0 ;  /* 0xff7fffff04047808 */ /* 0x000fe20004000000 */
[----:B------:R-:W-:Y:S01]  /*0250*/  UIADD3 UR13, UPT, UPT, UR12, -0x1, URZ ;  /* 0xffffffff0c0d7890 */ /* 0x000fe2000fffe0ff */
[----:B------:R-:W-:Y:S01]  /*0260*/  LEA.HI R5, R2, 0x1, RZ, 0x1b ;  /* 0x0000000102057811 */ /* 0x000fe200078fd8ff */
[----:B--2---:R-:W-:-:S12]  /*0270*/  UIMAD UR7, UR4, UR7, URZ ;  /* 0x00000007040772a4 */ /* 0x004fd8000f8e02ff */
.L_x_163:
[----:B-1234-:R-:W1:Y:S08]  /*0280*/  LDC.64 R8, c[0x0][0x398] ;  /* 0x0000e600ff087b82 */ /* 0x01ee700000000a00 */
[----:B------:R-:W2:Y:S01]  /*0290*/  LDC R7, c[0x0][0x3b4] ;  /* 0x0000ed00ff077b82 */ /* 0x000ea20000000800 */
[----:B-1----:R-:W-:-:S05]  /*02a0*/  IMAD.WIDE R8, R3, 0x4, R8 ;  /* 0x0000000403087825 */ /* 0x002fca00078e0208 */
[----:B---3--:R1:W5:Y:S01]  /*02b0*/  LDG.E.CONSTANT R6, desc[UR16][R8.64] ;  /* 0x0000001008067981 */ /* 0x008362000c1e9900 */
[----:B------:R-:W-:Y:S01]  /*02c0*/  BSSY.RECONVERGENT B0, `(.L_x_116) ;  /* 0x0000068000007945 */ /* 0x000fe20003800200 */
[----:B--2---:R-:W-:-:S13]  /*02d0*/  ISETP.GE.U32.AND P0, PT, R0, R7, PT ;  /* 0x000000070000720c */ /* 0x004fda0003f06070 */
[----:B-1----:R-:W-:Y:S05]  /*02e0*/  @P0 BRA `(.L_x_117) ;  /* 0x0000000400940947 */ /* 0x002fea0003800000 */
[----:B------:R-:W-:Y:S01]  /*02f0*/  ISETP.GE.U32.AND P0, PT, R2, 0xe0, PT ;  /* 0x000000e00200780c */ /* 0x000fe20003f06070 */
[----:B------:R-:W-:Y:S01]  /*0300*/  BSSY.RECONVERGENT B1, `(.L_x_118) ;  /* 0x0000034000017945 */ /* 0x000fe20003800200 */
[----:B------:R-:W-:-:S11]  /*0310*/  IMAD.MOV.U32 R10, RZ, RZ, R0 ;  /* 0x000000ffff0a7224 */ /* 0x000fd600078e0000 */
[----:B------:R-:W-:Y:S05]  /*0320*/  @!P0 BRA `(.L_x_119) ;  /* 0x0000000000c48947 */ /* 0x000fea0003800000 */
[----:B------:R-:W1:Y:S01]  /*0330*/  LDC R9, c[0x0][0x3b0] ;  /* 0x0000ec00ff097b82 */ /* 0x000e620000000800 */
[----:B------:R-:W-:Y:S01]  /*0340*/  LOP3.LUT R24, R5, 0xffffff8, RZ, 0xc0, !PT ;  /* 0x0ffffff805187812 */ /* 0x000fe200078ec0ff */
[----:B------:R-:W-:Y:S01]  /*0350*/  IMAD.MOV.U32 R10, RZ, RZ, R0 ;  /* 0x000000ffff0a7224 */ /* 0x000fe200078e0000 */
[C---:B------:R-:W-:Y:S02]  /*0360*/  LOP3.LUT R8, R0.reuse, 0x80, RZ, 0xfc, !PT ;  /* 0x0000008000087812 */ /* 0x040fe400078efcff */
[C---:B------:R-:W-:Y:S01]  /*0370*/  LOP3.LUT R14, R0.reuse, 0xa0, RZ, 0xfc, !PT ;  /* 0x000000a0000e7812 */ /* 0x040fe200078efcff */
[----:B------:R-:W-:Y:S01]  /*0380*/  IMAD.MOV R24, RZ, RZ, -R24 ;  /* 0x000000ffff187224 */ /* 0x000fe200078e0a18 */
[C---:B------:R-:W-:Y:S02]  /*0390*/  LOP3.LUT R18, R0.reuse, 0xc0, RZ, 0xfc, !PT ;  /* 0x000000c000127812 */ /* 0x040fe400078efcff */
[C---:B------:R-:W-:Y:S02]  /*03a0*/  LOP3.LUT R26, R0.reuse, 0xe0, RZ, 0xfc, !PT ;  /* 0x000000e0001a7812 */ /* 0x040fe400078efcff */
[----:B------:R-:W-:-:S02]  /*03b0*/  LOP3.LUT R20, R0, 0x40, RZ, 0xfc, !PT ;  /* 0x0000004000147812 */ /* 0x000fc400078efcff */
[C---:B------:R-:W-:Y:S02]  /*03c0*/  LOP3.LUT R16, R0.reuse, 0x60, RZ, 0xfc, !PT ;  /* 0x0000006000107812 */ /* 0x040fe400078efcff */
[----:B------:R-:W-:Y:S01]  /*03d0*/  LOP3.LUT R22, R0, 0x20, RZ, 0xfc, !PT ;  /* 0x0000002000167812 */ /* 0x000fe200078efcff */
[-CC-:B-1----:R-:W-:Y:S02]  /*03e0*/  IMAD R8, R8, R9.reuse, R3.reuse ;  /* 0x0000000908087224 */ /* 0x182fe400078e0203 */
[-CC-:B------:R-:W-:Y:S02]  /*03f0*/  IMAD R11, R14, R9.reuse, R3.reuse ;  /* 0x000000090e0b7224 */ /* 0x180fe400078e0203 */
[-CC-:B------:R-:W-:Y:S02]  /*0400*/  IMAD R18, R18, R9.reuse, R3.reuse ;  /* 0x0000000912127224 */ /* 0x180fe400078e0203 */
[-CC-:B------:R-:W-:Y:S02]  /*0410*/  IMAD R19, R26, R9.reuse, R3.reuse ;  /* 0x000000091a137224 */ /* 0x180fe400078e0203 */
[----:B------:R-:W-:-:S02]  /*0420*/  IMAD R20, R20, R9, R3 ;  /* 0x0000000914147224 */ /* 0x000fc400078e0203 */
[-CC-:B------:R-:W-:Y:S02]  /*0430*/  IMAD R21, R16, R9.reuse, R3.reuse ;  /* 0x0000000910157224 */ /* 0x180fe400078e0203 */
[-CC-:B------:R-:W-:Y:S02]  /*0440*/  IMAD R22, R22, R9.reuse, R3.reuse ;  /* 0x0000000916167224 */ /* 0x180fe400078e0203 */
[----:B------:R-:W-:-:S07]  /*0450*/  IMAD R23, R0, R9, R3 ;  /* 0x0000000900177224 */ /* 0x000fce00078e0203 */
.L_x_120:
[----:B-1----:R-:W1:Y:S01]  /*0460*/  LDC.64 R14, c[0x0][0x3b8] ;  /* 0x0000ee00ff0e7b82 */ /* 0x002e620000000a00 */
[----:B------:R-:W-:Y:S02]  /*0470*/  IMAD.MOV.U32 R25, RZ, RZ, 0x7fc00000 ;  /* 0x7fc00000ff197424 */ /* 0x000fe400078e00ff */
[----:B------:R-:W-:Y:S02]  /*0480*/  VIADD R24, R24, 0x8 ;  /* 0x0000000818187836 */ /* 0x000fe40000000000 */
[----:B------:R-:W-:-:S03]  /*0490*/  VIADD R10, R10, 0x100 ;  /* 0x000001000a0a7836 */ /* 0x000fc60000000000 */
[----:B------:R-:W-:Y:S01]  /*04a0*/  ISETP.NE.AND P0, PT, R24, RZ, PT ;  /* 0x000000ff1800720c */ /* 0x000fe20003f05270 */
[----:B-1----:R-:W-:-:S04]  /*04b0*/  IMAD.WIDE R16, R23, 0x4, R14 ;  /* 0x0000000417107825 */ /* 0x002fc800078e020e */
[----:B------:R-:W-:Y:S01]  /*04c0*/  IMAD R23, R9, 0x100, R23 ;  /* 0x0000010009177824 */ /* 0x000fe200078e0217 */
[----:B------:R1:W-:Y:S02]  /*04d0*/  STG.E desc[UR16][R16.64], R25 ;  /* 0x0000001910007986 */ /* 0x0003e4000c101910 */
        /* <DEDUP_REMOVED lines=16> */
[----:B------:R-:W-:Y:S01]  /*05e0*/  IMAD.WIDE R14, R19, 0x4, R14 ;  /* 0x00000004130e7825 */ /* 0x000fe200078e020e */
[----:B------:R1:W-:Y:S03]  /*05f0*/  STG.E desc[UR16][R16.64], R25 ;  /* 0x0000001910007986 */ /* 0x0003e6000c101910 */
[C---:B------:R-:W-:Y:S01]  /*0600*/  IMAD R18, R9.reuse, 0x100, R18 ;  /* 0x0000010009127824 */ /* 0x040fe200078e0212 */
[----:B------:R1:W-:Y:S01]  /*0610*/  STG.E desc[UR16][R14.64], R25 ;  /* 0x000000190e007986 */ /* 0x0003e2000c101910 */
[----:B------:R-:W-:Y:S01]  /*0620*/  IMAD R19, R9, 0x100, R19 ;  /* 0x0000010009137824 */ /* 0x000fe200078e0213 */
[----:B------:R-:W-:Y:S06]  /*0630*/  @P0 BRA `(.L_x_120) ;  /* 0xfffffffc00880947 */ /* 0x000fec000383ffff */
.L_x_119:
[----:B------:R-:W-:Y:S05]  /*0640*/  BSYNC.RECONVERGENT B1 ;  /* 0x0000000000017941 */ /* 0x000fea0003800200 */
.L_x_118:
[----:B------:R-:W-:-:S04]  /*0650*/  LOP3.LUT R8, R5, 0x7, RZ, 0xc0, !PT ;  /* 0x0000000705087812 */ /* 0x000fc800078ec0ff */
[----:B------:R-:W-:-:S13]  /*0660*/  ISETP.NE.AND P0, PT, R8, RZ, PT ;  /* 0x000000ff0800720c */ /* 0x000fda0003f05270 */
[----:B------:R-:W-:Y:S05]  /*0670*/  @!P0 BRA `(.L_x_117) ;  /* 0x0000000000b08947 */ /* 0x000fea0003800000 */
[----:B------:R-:W-:Y:S01]  /*0680*/  VIADD R8, R8, 0xffffffff ;  /* 0xffffffff08087836 */ /* 0x000fe20000000000 */
[----:B------:R-:W-:Y:S01]  /*0690*/  BSSY.RECONVERGENT B1, `(.L_x_121) ;  /* 0x0000014000017945 */ /* 0x000fe20003800200 */
[----:B------:R-:W-:-:S03]  /*06a0*/  LOP3.LUT P1, RZ, R5, 0x3, RZ, 0xc0, !PT ;  /* 0x0000000305ff7812 */ /* 0x000fc6000782c0ff */
[----:B------:R-:W-:-:S13]  /*06b0*/  ISETP.GE.U32.AND P0, PT, R8, 0x3, PT ;  /* 0x000000030800780c */ /* 0x000fda0003f06070 */
[----:B------:R-:W-:Y:S05]  /*06c0*/  @!P0 BRA `(.L_x_122) ;  /* 0x0000000000408947 */ /* 0x000fea0003800000 */
[----:B-1----:R-:W1:Y:S01]  /*06d0*/  LDC R14, c[0x0][0x3b0] ;  /* 0x0000ec00ff0e7b82 */ /* 0x002e620000000800 */
[----:B------:R-:W-:-:S07]  /*06e0*/  IMAD.MOV.U32 R21, RZ, RZ, 0x7fc00000 ;  /* 0x7fc00000ff157424 */ /* 0x000fce00078e00ff */
[----:B------:R-:W2:Y:S01]  /*06f0*/  LDC.64 R8, c[0x0][0x3b8] ;  /* 0x0000ee00ff087b82 */ /* 0x000ea20000000a00 */
[C---:B-1----:R-:W-:Y:S02]  /*0700*/  IMAD R15, R10.reuse, R14, R3 ;  /* 0x0000000e0a0f7224 */ /* 0x042fe400078e0203 */
[----:B------:R-:W-:Y:S02]  /*0710*/  VIADD R10, R10, 0x80 ;  /* 0x000000800a0a7836 */ /* 0x000fe40000000000 */
[C-C-:B------:R-:W-:Y:S02]  /*0720*/  IMAD R19, R14.reuse, 0x40, R15.reuse ;  /* 0x000000400e137824 */ /* 0x140fe400078e020f */
[C---:B------:R-:W-:Y:S02]  /*0730*/  IMAD R17, R14.reuse, 0x20, R15 ;  /* 0x000000200e117824 */ /* 0x040fe400078e020f */
[----:B------:R-:W-:Y:S02]  /*0740*/  IMAD R11, R14, 0x20, R19 ;  /* 0x000000200e0b7824 */ /* 0x000fe400078e0213 */
[----:B--2---:R-:W-:-:S04]  /*0750*/  IMAD.WIDE R14, R15, 0x4, R8 ;  /* 0x000000040f0e7825 */ /* 0x004fc800078e0208 */
[--C-:B------:R-:W-:Y:S01]  /*0760*/  IMAD.WIDE R16, R17, 0x4, R8.reuse ;  /* 0x0000000411107825 */ /* 0x100fe200078e0208 */
[----:B------:R2:W-:Y:S03]  /*0770*/  STG.E desc[UR16][R14.64], R21 ;  /* 0x000000150e007986 */ /* 0x0005e6000c101910 */
[--C-:B------:R-:W-:Y:S01]  /*0780*/  IMAD.WIDE R18, R19, 0x4, R8.reuse ;  /* 0x0000000413127825 */ /* 0x100fe200078e0208 */
[----:B------:R2:W-:Y:S03]  /*0790*/  STG.E desc[UR16][R16.64], R21 ;  /* 0x0000001510007986 */ /* 0x0005e6000c101910 */
[----:B------:R-:W-:Y:S01]  /*07a0*/  IMAD.WIDE R8, R11, 0x4, R8 ;  /* 0x000000040b087825 */ /* 0x000fe200078e0208 */
[----:B------:R2:W-:Y:S04]  /*07b0*/  STG.E desc[UR16][R18.64], R21 ;  /* 0x0000001512007986 */ /* 0x0005e8000c101910 */
[----:B------:R2:W-:Y:S02]  /*07c0*/  STG.E desc[UR16][R8.64], R21 ;  /* 0x0000001508007986 */ /* 0x0005e4000c101910 */
.L_x_122:
[----:B------:R-:W-:Y:S05]  /*07d0*/  BSYNC.RECONVERGENT B1 ;  /* 0x0000000000017941 */ /* 0x000fea0003800200 */
.L_x_121:
[----:B------:R-:W-:Y:S05]  /*07e0*/  @!P1 BRA `(.L_x_117) ;  /* 0x0000000000549947 */ /* 0x000fea0003800000 */
[C---:B------:R-:W-:Y:S01]  /*07f0*/  LOP3.LUT P0, RZ, R2.reuse, 0x20, RZ, 0xc0, !PT ;  /* 0x0000002002ff7812 */ /* 0x040fe2000780c0ff */
[----:B------:R-:W-:Y:S01]  /*0800*/  BSSY.RECONVERGENT B1, `(.L_x_123) ;  /* 0x000000f000017945 */ /* 0x000fe20003800200 */
[----:B------:R-:W-:-:S11]  /*0810*/  LOP3.LUT P1, RZ, R2, 0x60, RZ, 0xc0, !PT ;  /* 0x0000006002ff7812 */ /* 0x000fd6000782c0ff */
[----:B--2---:R-:W2:Y:S08]  /*0820*/  @!P0 LDC R18, c[0x0][0x3b0] ;  /* 0x0000ec00ff128b82 */ /* 0x004eb00000000800 */
[----:B------:R-:W3:Y:S01]  /*0830*/  @!P0 LDC.64 R8, c[0x0][0x3b8] ;  /* 0x0000ee00ff088b82 */ /* 0x000ee20000000a00 */
[----:B------:R-:W-:Y:S05]  /*0840*/  @!P1 BRA `(.L_x_124) ;  /* 0x0000000000289947 */ /* 0x000fea0003800000 */
[----:B------:R-:W4:Y:S08]  /*0850*/  LDC R11, c[0x0][0x3b0] ;  /* 0x0000ec00ff0b7b82 */ /* 0x000f300000000800 */
[----:B-1----:R-:W1:Y:S01]  /*0860*/  LDC.64 R14, c[0x0][0x3b8] ;  /* 0x0000ee00ff0e7b82 */ /* 0x002e620000000a00 */
[C---:B----4-:R-:W-:Y:S02]  /*0870*/  IMAD R16, R10.reuse, R11, R3 ;  /* 0x0000000b0a107224 */ /* 0x050fe400078e0203 */
[----:B------:R-:W-:-:S02]  /*0880*/  VIADD R10, R10, 0x40 ;  /* 0x000000400a0a7836 */ /* 0x000fc40000000000 */
[----:B------:R-:W-:Y:S02]  /*0890*/  IMAD R19, R11, 0x20, R16 ;  /* 0x000000200b137824 */ /* 0x000fe400078e0210 */
[----:B------:R-:W-:Y:S02]  /*08a0*/  IMAD.MOV.U32 R11, RZ, RZ, 0x7fc00000 ;  /* 0x7fc00000ff0b7424 */ /* 0x000fe400078e00ff */
[----:B-1----:R-:W-:-:S04]  /*08b0*/  IMAD.WIDE R16, R16, 0x4, R14 ;  /* 0x0000000410107825 */ /* 0x002fc800078e020e */
[----:B------:R-:W-:Y:S01]  /*08c0*/  IMAD.WIDE R14, R19, 0x4, R14 ;  /* 0x00000004130e7825 */ /* 0x000fe200078e020e */
[----:B------:R4:W-:Y:S04]  /*08d0*/  STG.E desc[UR16][R16.64], R11 ;  /* 0x0000000b10007986 */ /* 0x0009e8000c101910 */
[----:B------:R4:W-:Y:S02]  /*08e0*/  STG.E desc[UR16][R14.64], R11 ;  /* 0x0000000b0e007986 */ /* 0x0009e4000c101910 */
.L_x_124:
[----:B------:R-:W-:Y:S05]  /*08f0*/  BSYNC.RECONVERGENT B1 ;  /* 0x0000000000017941 */ /* 0x000fea0003800200 */
.L_x_123:
[----:B--2-4-:R-:W-:Y:S02]  /*0900*/  @!P0 IMAD R11, R10, R18, R3 ;  /* 0x000000120a0b8224 */ /* 0x014fe400078e0203 */
[----:B-1----:R-:W-:Y:S02]  /*0910*/  @!P0 IMAD.MOV.U32 R15, RZ, RZ, 0x7fc00000 ;  /* 0x7fc00000ff0f8424 */ /* 0x002fe400078e00ff */
[----:B---3--:R-:W-:-:S05]  /*0920*/  @!P0 IMAD.WIDE R8, R11, 0x4, R8 ;  /* 0x000000040b088825 */ /* 0x008fca00078e0208 */
[----:B------:R3:W-:Y:S02]  /*0930*/  @!P0 STG.E desc[UR16][R8.64], R15 ;  /* 0x0000000f08008986 */ /* 0x0007e4000c101910 */
.L_x_117:
[----:B------:R-:W-:Y:S05]  /*0940*/  BSYNC.RECONVERGENT B0 ;  /* 0x0000000000007941 */ /* 0x000fea0003800200 */
.L_x_116:
[----:B-----5:R-:W-:Y:S01]  /*0950*/  ISETP.GE.U32.AND P0, PT, R6, R7, PT ;  /* 0x000000070600720c */ /* 0x020fe20003f06070 */
[----:B------:R-:W-:-:S12]  /*0960*/  BSSY.RECONVERGENT B0, `(.L_x_125) ;  /* 0x0000391000007945 */ /* 0x000fd80003800200 */
[----:B------:R-:W-:Y:S05]  /*0970*/  @P0 BRA `(.L_x_126) ;  /* 0x00000038003c0947 */ /* 0x000fea0003800000 */
[----:B------:R-:W2:Y:S02]  /*0980*/  LDCU UR4, c[0x0][0x3a0] ;  /* 0x00007400ff0477ac */ /* 0x000ea40008000800 */
[----:B--23--:R-:W-:-:S05]  /*0990*/  VIADD R8, R6, UR4 ;  /* 0x0000000406087c36 */ /* 0x00cfca0008000000 */
[----:B------:R-:W-:-:S04]  /*09a0*/  ISETP.GT.AND P0, PT, R8, R7, PT ;  /* 0x000000070800720c */ /* 0x000fc80003f04270 */
[----:B------:R-:W-:-:S13]  /*09b0*/  ISETP.EQ.AND P0, PT, R0, RZ, !P0 ;  /* 0x000000ff0000720c */ /* 0x000fda0004702270 */
[----:B------:R-:W-:Y:S05]  /*09c0*/  @!P0 BRA `(.L_x_126) ;  /* 0x0000003800288947 */ /* 0x000fea0003800000 */
[----:B------:R-:W-:Y:S01]  /*09d0*/  IMAD.MOV.U32 R7, RZ, RZ, R8 ;  /* 0x000000ffff077224 */ /* 0x000fe200078e0008 */
[----:B------:R-:W-:Y:S01]  /*09e0*/  BSSY.RECONVERGENT B1, `(.L_x_127) ;  /* 0x0000056000017945 */ /* 0x000fe20003800200 */
[----:B------:R-:W-:Y:S01]  /*09f0*/  IMAD.MOV.U32 R20, RZ, RZ, R6 ;  /* 0x000000ffff147224 */ /* 0x000fe200078e0006 */
[----:B------:R-:W-:Y:S02]  /*0a00*/  CS2R R28, SRZ ;  /* 0x00000000001c7805 */ /* 0x000fe4000001ff00 */
[----:B------:R-:W-:-:S05]  /*0a10*/  VIADDMNMX R9, R6, 0x1, R7, !PT ;  /* 0x0000000106097846 */ /* 0x000fca0007800107 */
[----:B------:R-:W-:Y:S02]  /*0a20*/  IMAD.IADD R8, R6, 0x1, -R9 ;  /* 0x0000000106087824 */ /* 0x000fe400078e0a09 */
[----:B------:R-:W-:-:S03]  /*0a30*/  IMAD.IADD R9, R9, 0x1, -R6 ;  /* 0x0000000109097824 */ /* 0x000fc600078e0a06 */
[----:B------:R-:W-:Y:S02]  /*0a40*/  ISETP.GT.U32.AND P0, PT, R8, -0x4, PT ;  /* 0xfffffffc0800780c */ /* 0x000fe40003f04070 */
[----:B------:R-:W-:-:S11]  /*0a50*/  LOP3.LUT R11, R9, 0x3, RZ, 0xc0, !PT ;  /* 0x00000003090b7812 */ /* 0x000fd600078ec0ff */
[----:B------:R-:W-:Y:S05]  /*0a60*/  @P0 BRA `(.L_x_128) ;  /* 0x0000000400340947 */ /* 0x000fea0003800000 */
[----:B------:R-:W-:Y:S01]  /*0a70*/  IMAD.MOV.U32 R21, RZ, RZ, RZ ;  /* 0x000000ffff157224 */ /* 0x000fe200078e00ff */
[----:B------:R-:W-:Y:S01]  /*0a80*/  CS2R R28, SRZ ;  /* 0x00000000001c7805 */ /* 0x000fe2000001ff00 */
[----:B------:R-:W-:-:S07]  /*0a90*/  IMAD.MOV.U32 R20, RZ, RZ, R6 ;  /* 0x000000ffff147224 */ /* 0x000fce00078e0006 */
.L_x_129:
[----:B------:R-:W2:Y:S01]  /*0aa0*/  LDC R23, c[0x0][0x3b0] ;  /* 0x0000ec00ff177b82 */ /* 0x000ea20000000800 */
[----:B------:R-:W-:-:S07]  /*0ab0*/  ISETP.NE.AND P1, PT, R20, R6, PT ;  /* 0x000000061400720c */ /* 0x000fce0003f25270 */
[----:B------:R-:W3:Y:S08]  /*0ac0*/  LDC.64 R18, c[0x0][0x390] ;  /* 0x0000e400ff127b82 */ /* 0x000ef00000000a00 */
[----:B-1----:R-:W1:Y:S08]  /*0ad0*/  LDC.64 R16, c[0x0][0x380] ;  /* 0x0000e000ff107b82 */ /* 0x002e700000000a00 */
[----:B------:R-:W4:Y:S01]  /*0ae0*/  LDC.64 R26, c[0x0][0x388] ;  /* 0x0000e200ff1a7b82 */ /* 0x000f220000000a00 */
[----:B--2---:R-:W-:-:S04]  /*0af0*/  @P1 IMAD R10, R20, R23, -R23 ;  /* 0x00000017140a1224 */ /* 0x004fc800078e0a17 */
[--C-:B------:R-:W-:Y:S02]  /*0b00*/  @P1 IMAD.IADD R15, R10, 0x1, R3.reuse ;  /* 0x000000010a0f1824 */ /* 0x100fe400078e0203 */
[----:B------:R-:W-:Y:S02]  /*0b10*/  IMAD R10, R20, R23, R3 ;  /* 0x00000017140a7224 */ /* 0x000fe400078e0203 */
[----:B---3--:R-:W-:-:S04]  /*0b20*/  @P1 IMAD.WIDE R14, R15, 0x4, R18 ;  /* 0x000000040f0e1825 */ /* 0x008fc800078e0212 */
[C---:B------:R-:W-:Y:S02]  /*0b30*/  IMAD.WIDE R18, R10.reuse, 0x4, R18 ;  /* 0x000000040a127825 */ /* 0x040fe400078e0212 */
[----:B------:R-:W2:Y:S02]  /*0b40*/  @P1 LDG.E.CONSTANT R15, desc[UR16][R14.64] ;  /* 0x000000100e0f1981 */ /* 0x000ea4000c1e9900 */
[C---:B-1----:R-:W-:Y:S02]  /*0b50*/  IMAD.WIDE R16, R10.reuse, 0x4, R16 ;  /* 0x000000040a107825 */ /* 0x042fe400078e0210 */
[----:B------:R-:W3:Y:S02]  /*0b60*/  LDG.E.CONSTANT R25, desc[UR16][R18.64] ;  /* 0x0000001012197981 */ /* 0x000ee4000c1e9900 */
[----:B----4-:R-:W-:Y:S02]  /*0b70*/  IMAD.WIDE R26, R10, 0x4, R26 ;  /* 0x000000040a1a7825 */ /* 0x010fe400078e021a */
[----:B------:R1:W4:Y:S04]  /*0b80*/  LDG.E.CONSTANT R14, desc[UR16][R16.64] ;  /* 0x00000010100e7981 */ /* 0x000328000c1e9900 */
[----:B------:R5:W4:Y:S01]  /*0b90*/  LDG.E.CONSTANT R22, desc[UR16][R26.64] ;  /* 0x000000101a167981 */ /* 0x000b22000c1e9900 */
[----:B-1----:R-:W-:-:S04]  /*0ba0*/  IMAD.WIDE.U32 R16, R23, 0x4, R16 ;  /* 0x0000000417107825 */ /* 0x002fc800078e0010 */
[----:B-----5:R-:W-:-:S05]  /*0bb0*/  IMAD.WIDE.U32 R26, R23, 0x4, R26 ;  /* 0x00000004171a7825 */ /* 0x020fca00078e001a */
[----:B------:R1:W5:Y:S01]  /*0bc0*/  LDG.E.CONSTANT R24, desc[UR16][R26.64] ;  /* 0x000000101a187981 */ /* 0x000362000c1e9900 */
[C---:B----4-:R-:W-:Y:S01]  /*0bd0*/  FADD R10, R14.reuse, -R22 ;  /* 0x800000160e0a7221 */ /* 0x050fe20000000000 */
[--C-:B--2---:R-:W-:Y:S01]  /*0be0*/  @P1 FADD R14, R14, -R15.reuse ;  /* 0x8000000f0e0e1221 */ /* 0x104fe20000000000 */
[----:B------:R-:W-:Y:S02]  /*0bf0*/  @P1 FADD R15, R22, -R15 ;  /* 0x8000000f160f1221 */ /* 0x000fe40000000000 */
[----:B------:R2:W5:Y:S02]  /*0c00*/  LDG.E.CONSTANT R22, desc[UR16][R16.64] ;  /* 0x0000001010167981 */ /* 0x000564000c1e9900 */
[----:B------:R-:W-:-:S04]  /*0c10*/  @P1 FSETP.GT.AND P0, PT, |R14|, R10, PT ;  /* 0x0000000a0e00120b */ /* 0x000fc80003f04200 */
[----:B------:R-:W-:-:S04]  /*0c20*/  @P1 FSEL R14, |R14|, R10, P0 ;  /* 0x0000000a0e0e1208 */ /* 0x000fc80000000200 */
[----:B------:R-:W-:-:S04]  /*0c30*/  @P1 FSETP.GT.AND P0, PT, |R15|, R14, PT ;  /* 0x0000000e0f00120b */ /* 0x000fc80003f04200 */
[----:B------:R-:W-:Y:S01]  /*0c40*/  @P1 FSEL R14, |R15|, R14, P0 ;  /* 0x0000000e0f0e1208 */ /* 0x000fe20000000200 */
[----:B------:R-:W-:Y:S02]  /*0c50*/  @!P1 IMAD.MOV.U32 R14, RZ, RZ, R10 ;  /* 0x000000ffff0e9224 */ /* 0x000fe400078e000a */
[----:B-1----:R-:W-:-:S04]  /*0c60*/  IMAD.WIDE.U32 R26, R23, 0x4, R26 ;  /* 0x00000004171a7825 */ /* 0x002fc800078e001a */
[----:B------:R-:W1:Y:S01]  /*0c70*/  F2F.F64.F32 R14, R14 ;  /* 0x0000000e000e7310 */ /* 0x000e620000201800 */
[----:B--2---:R-:W-:-:S04]  /*0c80*/  IMAD.WIDE.U32 R16, R23, 0x4, R16 ;  /* 0x0000000417107825 */ /* 0x004fc800078e0010 */
[----:B------:R-:W-:Y:S01]  /*0c90*/  IMAD.WIDE.U32 R18, R23, 0x4, R18 ;  /* 0x0000000417127825 */ /* 0x000fe200078e0012 */
[----:B-1----:R-:W-:-:S04]  /*0ca0*/  DADD R14, R14, R28 ;  /* 0x000000000e0e7229 */ /* 0x002fc8000000001c */
[----:B------:R1:W2:Y:S02]  /*0cb0*/  LDG.E.CONSTANT R29, desc[UR16][R18.64] ;  /* 0x00000010121d7981 */ /* 0x0002a4000c1e9900 */
[----:B-1----:R-:W-:-:S04]  /*0cc0*/  IMAD.WIDE.U32 R18, R23, 0x4, R18 ;  /* 0x0000000417127825 */ /* 0x002fc800078e0012 */
[----:B-----5:R-:W-:Y:S01]  /*0cd0*/  FADD R10, -R24, R22 ;  /* 0x00000016180a7221 */ /* 0x020fe20000000100 */
[----:B---3--:R-:W-:-:S05]  /*0ce0*/  FADD R22, R22, -R25 ;  /* 0x8000001916167221 */ /* 0x008fca0000000000 */
[----:B------:R-:W-:-:S04]  /*0cf0*/  FSETP.GT.AND P0, PT, |R22|, R10, PT ;  /* 0x0000000a1600720b */ /* 0x000fc80003f04200 */
[----:B------:R-:W-:Y:S02]  /*0d00*/  FSEL R10, |R22|, R10, P0 ;  /* 0x0000000a160a7208 */ /* 0x000fe40000000200 */
[----:B------:R1:W3:Y:S01]  /*0d10*/  LDG.E.CONSTANT R22, desc[UR16][R26.64] ;  /* 0x000000101a167981 */ /* 0x0002e2000c1e9900 */
[----:B------:R-:W-:Y:S01]  /*0d20*/  FADD R24, R24, -R25 ;  /* 0x8000001918187221 */ /* 0x000fe20000000000 */
[----:B-1----:R-:W-:-:S05]  /*0d30*/  IMAD.WIDE.U32 R26, R23, 0x4, R26 ;  /* 0x00000004171a7825 */ /* 0x002fca00078e001a */
[----:B------:R-:W4:Y:S04]  /*0d40*/  LDG.E.CONSTANT R25, desc[UR16][R26.64] ;  /* 0x000000101a197981 */ /* 0x000f28000c1e9900 */
[----:B------:R1:W3:Y:S02]  /*0d50*/  LDG.E.CONSTANT R26, desc[UR16][R16.64] ;  /* 0x00000010101a7981 */ /* 0x0002e4000c1e9900 */
[----:B-1----:R-:W-:Y:S02]  /*0d60*/  IMAD.WIDE.U32 R16, R23, 0x4, R16 ;  /* 0x0000000417107825 */ /* 0x002fe400078e0010 */
[----:B------:R-:W5:Y:S04]  /*0d70*/  LDG.E.CONSTANT R23, desc[UR16][R18.64] ;  /* 0x0000001012177981 */ /* 0x000f68000c1e9900 */
[----:B------:R3:W4:Y:S01]  /*0d80*/  LDG.E.CONSTANT R28, desc[UR16][R16.64] ;  /* 0x00000010101c7981 */ /* 0x000722000c1e9900 */
[----:B------:R-:W-:Y:S01]  /*0d90*/  FSETP.GT.AND P0, PT, |R24|, R10, PT ;  /* 0x0000000a1800720b */ /* 0x000fe20003f04200 */
[----:B------:R-:W-:-:S02]  /*0da0*/  VIADD R21, R21, 0x4 ;  /* 0x0000000415157836 */ /* 0x000fc40000000000 */
[----:B------:R-:W-:Y:S02]  /*0db0*/  VIADD R20, R20, 0x4 ;  /* 0x0000000414147836 */ /* 0x000fe40000000000 */
[----:B---3--:R-:W-:Y:S01]  /*0dc0*/  FADD R16, -R22, R26 ;  /* 0x0000001a16107221 */ /* 0x008fe20000000100 */
[--C-:B--2---:R-:W-:Y:S01]  /*0dd0*/  FADD R26, R26, -R29.reuse ;  /* 0x8000001d1a1a7221 */ /* 0x104fe20000000000 */
[----:B------:R-:W-:-:S04]  /*0de0*/  FADD R29, R22, -R29 ;  /* 0x8000001d161d7221 */ /* 0x000fc80000000000 */
[----:B------:R-:W-:-:S04]  /*0df0*/  FSETP.GT.AND P1, PT, |R26|, R16, PT ;  /* 0x000000101a00720b */ /* 0x000fc80003f24200 */
[----:B------:R-:W-:Y:S02]  /*0e00*/  FSEL R26, |R26|, R16, P1 ;  /* 0x000000101a1a7208 */ /* 0x000fe40000800200 */
[----:B------:R-:W-:Y:S01]  /*0e10*/  FSEL R16, |R24|, R10, P0 ;  /* 0x0000000a18107208 */ /* 0x000fe20000000200 */
[----:B----4-:R-:W-:Y:S01]  /*0e20*/  FADD R22, -R25, R28 ;  /* 0x0000001c19167221 */ /* 0x010fe20000000100 */
[----:B-----5:R-:W-:Y:S01]  /*0e30*/  FADD R27, R28, -R23 ;  /* 0x800000171c1b7221 */ /* 0x020fe20000000000 */
[----:B------:R-:W-:-:S03]  /*0e40*/  FSETP.GT.AND P0, PT, |R29|, R26, PT ;  /* 0x0000001a1d00720b */ /* 0x000fc60003f04200 */
[----:B------:R-:W1:Y:S01]  /*0e50*/  F2F.F64.F32 R16, R16 ;  /* 0x0000001000107310 */ /* 0x000e620000201800 */
[----:B------:R-:W-:Y:S01]  /*0e60*/  FSETP.GT.AND P1, PT, |R27|, R22, PT ;  /* 0x000000161b00720b */ /* 0x000fe20003f24200 */
[----:B------:R-:W-:Y:S01]  /*0e70*/  FADD R23, R25, -R23 ;  /* 0x8000001719177221 */ /* 0x000fe20000000000 */
[----:B------:R-:W-:Y:S02]  /*0e80*/  FSEL R18, |R29|, R26, P0 ;  /* 0x0000001a1d127208 */ /* 0x000fe40000000200 */
[----:B------:R-:W-:-:S04]  /*0e90*/  FSEL R22, |R27|, R22, P1 ;  /* 0x000000161b167208 */ /* 0x000fc80000800200 */
[-C--:B------:R-:W-:Y:S01]  /*0ea0*/  FSETP.GT.AND P0, PT, |R23|, R22.reuse, PT ;  /* 0x000000161700720b */ /* 0x080fe20003f04200 */
[----:B------:R-:W2:Y:S01]  /*0eb0*/  F2F.F64.F32 R18, R18 ;  /* 0x0000001200127310 */ /* 0x000ea20000201800 */
[----:B------:R-:W-:Y:S02]  /*0ec0*/  LOP3.LUT R10, R9, 0xfffffffc, RZ, 0xc0, !PT ;  /* 0xfffffffc090a7812 */ /* 0x000fe400078ec0ff */
[----:B------:R-:W-:Y:S01]  /*0ed0*/  FSEL R22, |R23|, R22, P0 ;  /* 0x0000001617167208 */ /* 0x000fe20000000200 */
[----:B-1----:R-:W-:Y:S01]  /*0ee0*/  DADD R14, R14, R16 ;  /* 0x000000000e0e7229 */ /* 0x002fe20000000010 */
[----:B------:R-:W-:-:S03]  /*0ef0*/  ISETP.NE.AND P0, PT, R21, R10, PT ;  /* 0x0000000a1500720c */ /* 0x000fc60003f05270 */
[----:B------:R-:W1:Y:S04]  /*0f00*/  F2F.F64.F32 R28, R22 ;  /* 0x00000016001c7310 */ /* 0x000e680000201800 */
[----:B--2---:R-:W-:-:S08]  /*0f10*/  DADD R14, R14, R18 ;  /* 0x000000000e0e7229 */ /* 0x004fd00000000012 */
[----:B-1----:R-:W-:Y:S01]  /*0f20*/  DADD R28, R14, R28 ;  /* 0x000000000e1c7229 */ /* 0x002fe2000000001c */
[----:B------:R-:W-:Y:S10]  /*0f30*/  @P0 BRA `(.L_x_129) ;  /* 0xfffffff800d80947 */ /* 0x000ff4000383ffff */
.L_x_128:
[----:B------:R-:W-:Y:S05]  /*0f40*/  BSYNC.RECONVERGENT B1 ;  /* 0x0000000000017941 */ /* 0x000fea0003800200 */
.L_x_127:
[----:B------:R-:W-:Y:S01]  /*0f50*/  VIMNMX.U32 R10, PT, PT, R11, 0x2, PT ;  /* 0x000000020b0a7848 */ /* 0x000fe20003fe0000 */
[----:B------:R-:W-:Y:S04]  /*0f60*/  BSSY.RECONVERGENT B1, `(.L_x_130) ;  /* 0x000004c000017945 */ /* 0x000fe80003800200 */
[----:B------:R-:W-:-:S04]  /*0f70*/  IMAD.SHL.U32 R10, R10, 0x4, RZ ;  /* 0x000000040a0a7824 */ /* 0x000fc800078e00ff */
[----:B-1----:R-:W1:Y:S02]  /*0f80*/  LDC R14, c[0x2][R10] ;  /* 0x008000000a0e7b82 */ /* 0x002e640000000800 */
[----:B-1----:R-:W-:-:S04]  /*0f90*/  SHF.R.S32.HI R15, RZ, 0x1f, R14 ;  /* 0x0000001fff0f7819 */ /* 0x002fc8000001140e */
.L_x_222:
[----:B------:R-:W-:Y:S05]  /*0fa0*/  BRX R14 -0xfb0                                                          (*"BRANCH_TARGETS .L_x_131,.L_x_224,.L_x_225"*) ;  /* 0xfffffff00e147949 */ /* 0x000fea000383ffff */
.L_x_225:
[C---:B------:R-:W-:Y:S01]  /*0fb0*/  VIADD R15, R20.reuse, 0x1 ;  /* 0x00000001140f7836 */ /* 0x040fe20000000000 */
[----:B------:R-:W1:Y:S01]  /*0fc0*/  LDC R10, c[0x0][0x3b0] ;  /* 0x0000ec00ff0a7b82 */ /* 0x000e620000000800 */
[----:B------:R-:W-:-:S03]  /*0fd0*/  ISETP.NE.AND P1, PT, R20, R6, PT ;  /* 0x000000061400720c */ /* 0x000fc60003f25270 */
[----:B------:R-:W-:-:S04]  /*0fe0*/  ISETP.NE.AND P0, PT, R15, R6, PT ;  /* 0x000000060f00720c */ /* 0x000fc80003f05270 */
[----:B------:R-:W2:Y:S08]  /*0ff0*/  LDC.64 R18, c[0x0][0x380] ;  /* 0x0000e000ff127b82 */ /* 0x000eb00000000a00 */
[----:B------:R-:W3:Y:S08]  /*1000*/  LDC.64 R16, c[0x0][0x388] ;  /* 0x0000e200ff107b82 */ /* 0x000ef00000000a00 */
[----:B------:R-:W4:Y:S01]  /*1010*/  @P0 LDC.64 R22, c[0x0][0x390] ;  /* 0x0000e400ff160b82 */ /* 0x000f220000000a00 */
[----:B-1----:R-:W-:-:S07]  /*1020*/  IMAD R21, R20, R10, R3 ;  /* 0x0000000a14157224 */ /* 0x002fce00078e0203 */
[----:B------:R-:W1:Y:S01]  /*1030*/  @P1 LDC.64 R14, c[0x0][0x390] ;  /* 0x0000e400ff0e1b82 */ /* 0x000e620000000a00 */
[----:B--2---:R-:W-:-:S04]  /*1040*/  IMAD.WIDE R18, R21, 0x4, R18 ;  /* 0x0000000415127825 */ /* 0x004fc800078e0212 */
[----:B---3--:R-:W-:-:S05]  /*1050*/  IMAD.WIDE R16, R21, 0x4, R16 ;  /* 0x0000000415107825 */ /* 0x008fca00078e0210 */
[----:B------:R2:W3:Y:S01]  /*1060*/  LDG.E.CONSTANT R24, desc[UR16][R16.64] ;  /* 0x0000001010187981 */ /* 0x0004e2000c1e9900 */
[----:B----4-:R-:W-:-:S03]  /*1070*/  @P0 IMAD.WIDE R22, R21, 0x4, R22 ;  /* 0x0000000415160825 */ /* 0x010fc600078e0216 */
[----:B------:R4:W3:Y:S04]  /*1080*/  LDG.E.CONSTANT R21, desc[UR16][R18.64] ;  /* 0x0000001012157981 */ /* 0x0008e8000c1e9900 */
[----:B------:R-:W5:Y:S01]  /*1090*/  @P0 LDG.E.CONSTANT R22, desc[UR16][R22.64] ;  /* 0x0000001016160981 */ /* 0x000f62000c1e9900 */
[----:B--2---:R-:W-:-:S04]  /*10a0*/  IMAD.WIDE.U32 R16, R10, 0x4, R16 ;  /* 0x000000040a107825 */ /* 0x004fc800078e0010 */
[----:B----4-:R-:W-:Y:S02]  /*10b0*/  IMAD.WIDE.U32 R18, R10, 0x4, R18 ;  /* 0x000000040a127825 */ /* 0x010fe400078e0012 */
[----:B------:R-:W2:Y:S02]  /*10c0*/  LDG.E.CONSTANT R16, desc[UR16][R16.64] ;  /* 0x0000001010107981 */ /* 0x000ea4000c1e9900 */
[----:B------:R-:W-:Y:S02]  /*10d0*/  @P1 IMAD R10, R20, R10, -R10 ;  /* 0x0000000a140a1224 */ /* 0x000fe400078e0a0a */
[----:B------:R-:W2:Y:S02]  /*10e0*/  LDG.E.CONSTANT R27, desc[UR16][R18.64] ;  /* 0x00000010121b7981 */ /* 0x000ea4000c1e9900 */
[----:B------:R-:W-:-:S04]  /*10f0*/  @P1 IMAD.IADD R25, R10, 0x1, R3 ;  /* 0x000000010a191824 */ /* 0x000fc800078e0203 */
[----:B-1----:R-:W-:-:S06]  /*1100*/  @P1 IMAD.WIDE R14, R25, 0x4, R14 ;  /* 0x00000004190e1825 */ /* 0x002fcc00078e020e */
[----:B------:R-:W4:Y:S01]  /*1110*/  @P1 LDG.E.CONSTANT R14, desc[UR16][R14.64] ;  /* 0x000000100e0e1981 */ /* 0x000f22000c1e9900 */
[----:B------:R-:W-:Y:S02]  /*1120*/  VIADD R20, R20, 0x2 ;  /* 0x0000000214147836 */ /* 0x000fe40000000000 */
[----:B---3--:R-:W-:Y:S01]  /*1130*/  FADD R25, R21, -R24 ;  /* 0x8000001815197221 */ /* 0x008fe20000000000 */
[C---:B--2---:R-:W-:Y:S01]  /*1140*/  FADD R10, R27.reuse, -R16 ;  /* 0x800000101b0a7221 */ /* 0x044fe20000000000 */
[----:B-----5:R-:W-:Y:S01]  /*1150*/  @P0 FADD R27, R27, -R22 ;  /* 0x800000161b1b0221 */ /* 0x020fe20000000000 */
[--C-:B----4-:R-:W-:Y:S01]  /*1160*/  @P1 FADD R26, R21, -R14.reuse ;  /* 0x8000000e151a1221 */ /* 0x110fe20000000000 */
[----:B------:R-:W-:-:S04]  /*1170*/  @P1 FADD R21, R24, -R14 ;  /* 0x8000000e18151221 */ /* 0x000fc80000000000 */
[CC--:B------:R-:W-:Y:S02]  /*1180*/  @P1 FSETP.GT.AND P2, PT, |R26|.reuse, R25.reuse, PT ;  /* 0x000000191a00120b */ /* 0x0c0fe40003f44200 */
[CC--:B------:R-:W-:Y:S02]  /*1190*/  @P0 FSETP.GT.AND P3, PT, |R27|.reuse, R10.reuse, PT ;  /* 0x0000000a1b00020b */ /* 0x0c0fe40003f64200 */
[----:B------:R-:W-:Y:S01]  /*11a0*/  @P1 FSEL R26, |R26|, R25, P2 ;  /* 0x000000191a1a1208 */ /* 0x000fe20001000200 */
[----:B------:R-:W-:Y:S01]  /*11b0*/  @P0 FADD R14, R16, -R22 ;  /* 0x80000016100e0221 */ /* 0x000fe20000000000 */
[----:B------:R-:W-:Y:S02]  /*11c0*/  @P0 FSEL R27, |R27|, R10, P3 ;  /* 0x0000000a1b1b0208 */ /* 0x000fe40001800200 */
[----:B------:R-:W-:-:S04]  /*11d0*/  @P1 FSETP.GT.AND P2, PT, |R21|, R26, PT ;  /* 0x0000001a1500120b */ /* 0x000fc80003f44200 */
[----:B------:R-:W-:Y:S01]  /*11e0*/  @P1 FSEL R21, |R21|, R26, P2 ;  /* 0x0000001a15151208 */ /* 0x000fe20001000200 */
[----:B------:R-:W-:Y:S01]  /*11f0*/  @!P1 IMAD.MOV.U32 R21, RZ, RZ, R25 ;  /* 0x000000ffff159224 */ /* 0x000fe200078e0019 */
[----:B------:R-:W-:-:S03]  /*1200*/  @P0 FSETP.GT.AND P2, PT, |R14|, R27, PT ;  /* 0x0000001b0e00020b */ /* 0x000fc60003f44200 */
[----:B------:R-:W1:Y:S01]  /*1210*/  F2F.F64.F32 R16, R21 ;  /* 0x0000001500107310 */ /* 0x000e620000201800 */
[----:B------:R-:W-:Y:S01]  /*1220*/  @P0 FSEL R14, |R14|, R27, P2 ;  /* 0x0000001b0e0e0208 */ /* 0x000fe20001000200 */
[----:B------:R-:W-:-:S06]  /*1230*/  @!P0 IMAD.MOV.U32 R14, RZ, RZ, R10 ;  /* 0x000000ffff0e8224 */ /* 0x000fcc00078e000a */
[----:B------:R-:W2:Y:S01]  /*1240*/  F2F.F64.F32 R14, R14 ;  /* 0x0000000e000e7310 */ /* 0x000ea20000201800 */
[----:B-1----:R-:W-:-:S08]  /*1250*/  DADD R16, R28, R16 ;  /* 0x000000001c107229 */ /* 0x002fd00000000010 */
[----:B--2---:R-:W-:-:S11]  /*1260*/  DADD R28, R16, R14 ;  /* 0x00000000101c7229 */ /* 0x004fd6000000000e */
.L_x_224:
[----:B------:R-:W-:-:S04]  /*1270*/  LOP3.LUT R10, R9, 0x1, RZ, 0xc0, !PT ;  /* 0x00000001090a7812 */ /* 0x000fc800078ec0ff */
[----:B------:R-:W-:-:S13]  /*1280*/  ISETP.NE.U32.AND P0, PT, R10, 0x1, PT ;  /* 0x000000010a00780c */ /* 0x000fda0003f05070 */
[----:B------:R-:W-:Y:S05]  /*1290*/  @P0 BRA `(.L_x_131) ;  /* 0x0000000000600947 */ /* 0x000fea0003800000 */
[C---:B------:R-:W-:Y:S01]  /*12a0*/  ISETP.NE.AND P1, PT, R20.reuse, R6, PT ;  /* 0x000000061400720c */ /* 0x040fe20003f25270 */
[----:B------:R-:W1:Y:S08]  /*12b0*/  LDC R21, c[0x0][0x3b0] ;  /* 0x0000ec00ff157b82 */ /* 0x000e700000000800 */
[----:B------:R-:W2:Y:S08]  /*12c0*/  LDC.64 R18, c[0x0][0x380] ;  /* 0x0000e000ff127b82 */ /* 0x000eb00000000a00 */
[----:B------:R-:W3:Y:S08]  /*12d0*/  LDC.64 R16, c[0x0][0x388] ;  /* 0x0000e200ff107b82 */ /* 0x000ef00000000a00 */
[----:B------:R-:W4:Y:S01]  /*12e0*/  @P1 LDC.64 R14, c[0x0][0x390] ;  /* 0x0000e400ff0e1b82 */ /* 0x000f220000000a00 */
[----:B-1----:R-:W-:-:S02]  /*12f0*/  @P1 IMAD R10, R20, R21, -R21 ;  /* 0x00000015140a1224 */ /* 0x002fc400078e0a15 */
[--C-:B------:R-:W-:Y:S02]  /*1300*/  IMAD R21, R20, R21, R3.reuse ;  /* 0x0000001514157224 */ /* 0x100fe400078e0203 */
[----:B------:R-:W-:Y:S02]  /*1310*/  @P1 IMAD.IADD R23, R10, 0x1, R3 ;  /* 0x000000010a171824 */ /* 0x000fe400078e0203 */
[----:B--2---:R-:W-:-:S06]  /*1320*/  IMAD.WIDE R18, R21, 0x4, R18 ;  /* 0x0000000415127825 */ /* 0x004fcc00078e0212 */
[----:B------:R-:W2:Y:S01]  /*1330*/  LDG.E.CONSTANT R19, desc[UR16][R18.64] ;  /* 0x0000001012137981 */ /* 0x000ea2000c1e9900 */
[----:B---3--:R-:W-:-:S06]  /*1340*/  IMAD.WIDE R16, R21, 0x4, R16 ;  /* 0x0000000415107825 */ /* 0x008fcc00078e0210 */
[----:B------:R-:W2:Y:S01]  /*1350*/  LDG.E.CONSTANT R16, desc[UR16][R16.64] ;  /* 0x0000001010107981 */ /* 0x000ea2000c1e9900 */
[----:B----4-:R-:W-:-:S06]  /*1360*/  @P1 IMAD.WIDE R14, R23, 0x4, R14 ;  /* 0x00000004170e1825 */ /* 0x010fcc00078e020e */
[----:B------:R-:W3:Y:S01]  /*1370*/  @P1 LDG.E.CONSTANT R14, desc[UR16][R14.64] ;  /* 0x000000100e0e1981 */ /* 0x000ee2000c1e9900 */
[C---:B--2---:R-:W-:Y:S01]  /*1380*/  FADD R10, R19.reuse, -R16 ;  /* 0x80000010130a7221 */ /* 0x044fe20000000000 */
[--C-:B---3--:R-:W-:Y:S01]  /*1390*/  @P1 FADD R21, R19, -R14.reuse ;  /* 0x8000000e13151221 */ /* 0x108fe20000000000 */
[----:B------:R-:W-:-:S04]  /*13a0*/  @P1 FADD R20, R16, -R14 ;  /* 0x8000000e10141221 */ /* 0x000fc80000000000 */
[----:B------:R-:W-:-:S04]  /*13b0*/  @P1 FSETP.GT.AND P0, PT, |R21|, R10, PT ;  /* 0x0000000a1500120b */ /* 0x000fc80003f04200 */
[----:B------:R-:W-:-:S04]  /*13c0*/  @P1 FSEL R21, |R21|, R10, P0 ;  /* 0x0000000a15151208 */ /* 0x000fc80000000200 */
[----:B------:R-:W-:-:S04]  /*13d0*/  @P1 FSETP.GT.AND P0, PT, |R20|, R21, PT ;  /* 0x000000151400120b */ /* 0x000fc80003f04200 */
[----:B------:R-:W-:Y:S01]  /*13e0*/  @P1 FSEL R20, |R20|, R21, P0 ;  /* 0x0000001514141208 */ /* 0x000fe20000000200 */
[----:B------:R-:W-:-:S04]  /*13f0*/  @!P1 IMAD.MOV.U32 R20, RZ, RZ, R10 ;  /* 0x000000ffff149224 */ /* 0x000fc800078e000a */
[----:B------:R-:W1:Y:S02]  /*1400*/  F2F.F64.F32 R18, R20 ;  /* 0x0000001400127310 */ /* 0x000e640000201800 */
[----:B-1----:R-:W-:-:S11]  /*1410*/  DADD R28, R28, R18 ;  /* 0x000000001c1c7229 */ /* 0x002fd60000000012 */
.L_x_131:
[----:B------:R-:W-:Y:S05]  /*1420*/  BSYNC.RECONVERGENT B1 ;  /* 0x0000000000017941 */ /* 0x000fea0003800200 */
.L_x_130:
[----:B------:R-:W1:Y:S01]  /*1430*/  MUFU.RCP64H R15, UR9 ;  /* 0x00000009000f7d08 */ /* 0x000e620008001800 */
[----:B------:R-:W-:Y:S01]  /*1440*/  IMAD.U32 R16, RZ, RZ, UR8 ;  /* 0x00000008ff107e24 */ /* 0x000fe2000f8e00ff */
[----:B------:R-:W2:Y:S01]  /*1450*/  LDCU UR4, c[0x0][0x3a8] ;  /* 0x00007500ff0477ac */ /* 0x000ea20008000800 */
[----:B------:R-:W-:Y:S01]  /*1460*/  IMAD.U32 R17, RZ, RZ, UR9 ;  /* 0x00000009ff117e24 */ /* 0x000fe2000f8e00ff */
[----:B------:R-:W-:Y:S01]  /*1470*/  FSETP.GEU.AND P2, PT, |R29|, 6.5827683646048100446e-37, PT ;  /* 0x036000001d00780b */ /* 0x000fe20003f4e200 */
[----:B------:R-:W-:Y:S01]  /*1480*/  IMAD.MOV.U32 R14, RZ, RZ, 0x1 ;  /* 0x00000001ff0e7424 */ /* 0x000fe200078e00ff */
[----:B------:R-:W-:Y:S01]  /*1490*/  BSSY.RECONVERGENT B1, `(.L_x_132) ;  /* 0x0000015000017945 */ /* 0x000fe20003800200 */
[----:B------:R-:W-:Y:S02]  /*14a0*/  IMAD.U32 R18, RZ, RZ, UR8 ;  /* 0x00000008ff127e24 */ /* 0x000fe4000f8e00ff */
[----:B------:R-:W-:Y:S02]  /*14b0*/  IMAD.U32 R19, RZ, RZ, UR9 ;  /* 0x00000009ff137e24 */ /* 0x000fe4000f8e00ff */
[----:B-1----:R-:W-:Y:S01]  /*14c0*/  DFMA R16, R14, -R16, 1 ;  /* 0x3ff000000e10742b */ /* 0x002fe20000000810 */
[----:B--2---:R-:W-:-:S07]  /*14d0*/  ISETP.NE.AND P1, PT, RZ, UR4, PT ;  /* 0x00000004ff007c0c */ /* 0x004fce000bf25270 */
[----:B------:R-:W-:-:S08]  /*14e0*/  DFMA R16, R16, R16, R16 ;  /* 0x000000101010722b */ /* 0x000fd00000000010 */
[----:B------:R-:W-:-:S08]  /*14f0*/  DFMA R14, R14, R16, R14 ;  /* 0x000000100e0e722b */ /* 0x000fd0000000000e */
[----:B------:R-:W-:-:S08]  /*1500*/  DFMA R18, R14, -R18, 1 ;  /* 0x3ff000000e12742b */ /* 0x000fd00000000812 */
[----:B------:R-:W-:-:S08]  /*1510*/  DFMA R18, R14, R18, R14 ;  /* 0x000000120e12722b */ /* 0x000fd0000000000e */
[----:B------:R-:W-:-:S08]  /*1520*/  DMUL R14, R18, R28 ;  /* 0x0000001c120e7228 */ /* 0x000fd00000000000 */
[----:B------:R-:W-:-:S08]  /*1530*/  DFMA R16, R14, -UR8, R28 ;  /* 0x800000080e107c2b */ /* 0x000fd0000800001c */
[----:B------:R-:W-:-:S10]  /*1540*/  DFMA R14, R18, R16, R14 ;  /* 0x00000010120e722b */ /* 0x000fd4000000000e */
[----:B------:R-:W-:-:S05]  /*1550*/  FFMA R10, RZ, UR9, R15 ;  /* 0x00000009ff0a7c23 */ /* 0x000fca000800000f */
[----:B------:R-:W-:-:S13]  /*1560*/  FSETP.GT.AND P0, PT, |R10|, 1.469367938527859385e-39, PT ;  /* 0x001000000a00780b */ /* 0x000fda0003f04200 */
[----:B------:R-:W-:Y:S05]  /*1570*/  @P0 BRA P2, `(.L_x_133) ;  /* 0x0000000000180947 */ /* 0x000fea0001000000 */
[----:B------:R-:W-:Y:S01]  /*1580*/  IMAD.MOV.U32 R14, RZ, RZ, R28 ;  /* 0x000000ffff0e7224 */ /* 0x000fe200078e001c */
[----:B------:R-:W-:Y:S01]  /*1590*/  MOV R10, 0x15c0 ;  /* 0x000015c0000a7802 */ /* 0x000fe20000000f00 */
[----:B------:R-:W-:-:S07]  /*15a0*/  IMAD.MOV.U32 R15, RZ, RZ, R29 ;  /* 0x000000ffff0f7224 */ /* 0x000fce00078e001d */
[----:B0-----:R-:W-:Y:S05]  /*15b0*/  CALL.REL.NOINC `($__internal_2_$__cuda_sm20_div_rn_f64_full) ;  /* 0x0000002c00447944 */ /* 0x001fea0003c00000 */
[----:B------:R-:W-:Y:S02]  /*15c0*/  IMAD.MOV.U32 R14, RZ, RZ, R16 ;  /* 0x000000ffff0e7224 */ /* 0x000fe400078e0010 */
[----:B------:R-:W-:-:S07]  /*15d0*/  IMAD.MOV.U32 R15, RZ, RZ, R17 ;  /* 0x000000ffff0f7224 */ /* 0x000fce00078e0011 */
.L_x_133:
[----:B------:R-:W-:Y:S05]  /*15e0*/  BSYNC.RECONVERGENT B1 ;  /* 0x0000000000017941 */ /* 0x000fea0003800200 */
.L_x_132:
[----:B------:R-:W-:Y:S04]  /*15f0*/  BSSY.RECONVERGENT B1, `(.L_x_134) ;  /* 0x0000156000017945 */ /* 0x000fe80003800200 */
[----:B------:R-:W-:Y:S05]  /*1600*/  @!P1 BRA `(.L_x_135) ;  /* 0x0000000800ac9947 */ /* 0x000fea0003800000 */
[----:B------:R-:W-:Y:S01]  /*1610*/  ISETP.GT.U32.AND P1, PT, R8, -0x10, PT ;  /* 0xfffffff00800780c */ /* 0x000fe20003f24070 */
[----:B------:R-:W-:Y:S01]  /*1620*/  BSSY.RECONVERGENT B2, `(.L_x_136) ;  /* 0x000004f000027945 */ /* 0x000fe20003800200 */
[----:B------:R-:W-:Y:S01]  /*1630*/  LOP3.LUT R10, R9, 0xf, RZ, 0xc0, !PT ;  /* 0x0000000f090a7812 */ /* 0x000fe200078ec0ff */
[----:B------:R-:W-:-:S03]  /*1640*/  IMAD.MOV.U32 R22, RZ, RZ, -0x800001 ;  /* 0xff7fffffff167424 */ /* 0x000fc600078e00ff */
[----:B------:R-:W-:-:S07]  /*1650*/  ISETP.NE.AND P0, PT, R10, RZ, PT ;  /* 0x000000ff0a00720c */ /* 0x000fce0003f05270 */
[----:B------:R-:W-:Y:S06]  /*1660*/  @P1 BRA `(.L_x_137) ;  /* 0x0000000400281947 */ /* 0x000fec0003800000 */
[----:B------:R-:W-:Y:S01]  /*1670*/  LOP3.LUT R18, R9, 0xfffffff0, RZ, 0xc0, !PT ;  /* 0xfffffff009127812 */ /* 0x000fe200078ec0ff */
[----:B------:R-:W-:Y:S02]  /*1680*/  IMAD.MOV.U32 R8, RZ, RZ, RZ ;  /* 0x000000ffff087224 */ /* 0x000fe400078e00ff */
[----:B------:R-:W-:-:S07]  /*1690*/  IMAD.MOV.U32 R22, RZ, RZ, -0x800001 ;  /* 0xff7fffffff167424 */ /* 0x000fce00078e00ff */
.L_x_138:
[----:B------:R-:W1:Y:S08]  /*16a0*/  LDC R19, c[0x0][0x3b0] ;  /* 0x0000ec00ff137b82 */ /* 0x000e700000000800 */
[----:B------:R-:W2:Y:S01]  /*16b0*/  LDC.64 R16, c[0x0][0x380] ;  /* 0x0000e000ff107b82 */ /* 0x000ea20000000a00 */
[----:B-1----:R-:W-:-:S04]  /*16c0*/  IMAD R21, R6, R19, R3 ;  /* 0x0000001306157224 */ /* 0x002fc800078e0203 */
[----:B--2---:R-:W-:-:S05]  /*16d0*/  IMAD.WIDE R16, R21, 0x4, R16 ;  /* 0x0000000415107825 */ /* 0x004fca00078e0210 */
[----:B------:R1:W2:Y:S02]  /*16e0*/  LDG.E.CONSTANT R25, desc[UR16][R16.64] ;  /* 0x0000001010197981 */ /* 0x0002a4000c1e9900 */
[----:B-1----:R-:W-:-:S05]  /*16f0*/  IMAD.WIDE.U32 R16, R19, 0x4, R16 ;  /* 0x0000000413107825 */ /* 0x002fca00078e0010 */
[----:B------:R1:W3:Y:S02]  /*1700*/  LDG.E.CONSTANT R21, desc[UR16][R16.64] ;  /* 0x0000001010157981 */ /* 0x0002e4000c1e9900 */
[----:B-1----:R-:W-:-:S05]  /*1710*/  IMAD.WIDE.U32 R16, R19, 0x4, R16 ;  /* 0x0000000413107825 */ /* 0x002fca00078e0010 */
[----:B------:R1:W4:Y:S02]  /*1720*/  LDG.E.CONSTANT R20, desc[UR16][R16.64] ;  /* 0x0000001010147981 */ /* 0x000324000c1e9900 */
[----:B-1----:R-:W-:-:S05]  /*1730*/  IMAD.WIDE.U32 R16, R19, 0x4, R16 ;  /* 0x0000000413107825 */ /* 0x002fca00078e0010 */
[----:B------:R1:W5:Y:S02]  /*1740*/  LDG.E.CONSTANT R24, desc[UR16][R16.64] ;  /* 0x0000001010187981 */ /* 0x000364000c1e9900 */
[----:B-1----:R-:W-:-:S05]  /*1750*/  IMAD.WIDE.U32 R16, R19, 0x4, R16 ;  /* 0x0000000413107825 */ /* 0x002fca00078e0010 */
[----:B------:R1:W5:Y:S02]  /*1760*/  LDG.E.CONSTANT R23, desc[UR16][R16.64] ;  /* 0x0000001010177981 */ /* 0x000364000c1e9900 */
[----:B-1----:R-:W-:-:S05]  /*1770*/  IMAD.WIDE.U32 R16, R19, 0x4, R16 ;  /* 0x0000000413107825 */ /* 0x002fca00078e0010 */
[----:B------:R1:W5:Y:S02]  /*1780*/  LDG.E.CONSTANT R26, desc[UR16][R16.64] ;  /* 0x00000010101a7981 */ /* 0x000364000c1e9900 */
[----:B-1----:R-:W-:Y:S01]  /*1790*/  IMAD.WIDE.U32 R16, R19, 0x4, R16 ;  /* 0x0000000413107825 */ /* 0x002fe200078e0010 */
[----:B--2---:R-:W-:-:S04]  /*17a0*/  FSETP.GT.AND P1, PT, R25, R22, PT ;  /* 0x000000161900720b */ /* 0x004fc80003f24000 */
[----:B------:R-:W-:Y:S02]  /*17b0*/  FSEL R28, R25, R22, P1 ;  /* 0x00000016191c7208 */ /* 0x000fe40000800000 */
[----:B------:R1:W2:Y:S02]  /*17c0*/  LDG.E.CONSTANT R22, desc[UR16][R16.64] ;  /* 0x0000001010167981 */ /* 0x0002a4000c1e9900 */
[----:B---3--:R-:W-:Y:S01]  /*17d0*/  FSETP.GT.AND P1, PT, R21, R28, PT ;  /* 0x0000001c1500720b */ /* 0x008fe20003f24000 */
[----:B-1----:R-:W-:-:S03]  /*17e0*/  IMAD.WIDE.U32 R16, R19, 0x4, R16 ;  /* 0x0000000413107825 */ /* 0x002fc600078e0010 */
[----:B------:R-:W-:Y:S02]  /*17f0*/  FSEL R25, R21, R28, P1 ;  /* 0x0000001c15197208 */ /* 0x000fe40000800000 */
[----:B------:R1:W3:Y:S02]  /*1800*/  LDG.E.CONSTANT R21, desc[UR16][R16.64] ;  /* 0x0000001010157981 */ /* 0x0002e4000c1e9900 */
[----:B----4-:R-:W-:Y:S01]  /*1810*/  FSETP.GT.AND P1, PT, R20, R25, PT ;  /* 0x000000191400720b */ /* 0x010fe20003f24000 */
[----:B-1----:R-:W-:-:S03]  /*1820*/  IMAD.WIDE.U32 R16, R19, 0x4, R16 ;  /* 0x0000000413107825 */ /* 0x002fc600078e0010 */
[----:B------:R-:W-:Y:S02]  /*1830*/  FSEL R25, R20, R25, P1 ;  /* 0x0000001914197208 */ /* 0x000fe40000800000 */
[----:B------:R1:W4:Y:S02]  /*1840*/  LDG.E.CONSTANT R20, desc[UR16][R16.64] ;  /* 0x0000001010147981 */ /* 0x000324000c1e9900 */
[----:B-----5:R-:W-:Y:S01]  /*1850*/  FSETP.GT.AND P1, PT, R24, R25, PT ;  /* 0x000000191800720b */ /* 0x020fe20003f24000 */
[----:B-1----:R-:W-:-:S03]  /*1860*/  IMAD.WIDE.U32 R16, R19, 0x4, R16 ;  /* 0x0000000413107825 */ /* 0x002fc600078e0010 */
[----:B------:R-:W-:Y:S02]  /*1870*/  FSEL R28, R24, R25, P1 ;  /* 0x00000019181c7208 */ /* 0x000fe40000800000 */
[----:B------:R1:W5:Y:S02]  /*1880*/  LDG.E.CONSTANT R24, desc[UR16][R16.64] ;  /* 0x0000001010187981 */ /* 0x000364000c1e9900 */
[----:B------:R-:W-:Y:S01]  /*1890*/  FSETP.GT.AND P1, PT, R23, R28, PT ;  /* 0x0000001c1700720b */ /* 0x000fe20003f24000 */
[----:B-1----:R-:W-:-:S03]  /*18a0*/  IMAD.WIDE.U32 R16, R19, 0x4, R16 ;  /* 0x0000000413107825 */ /* 0x002fc600078e0010 */
[----:B------:R-:W-:Y:S02]  /*18b0*/  FSEL R25, R23, R28, P1 ;  /* 0x0000001c17197208 */ /* 0x000fe40000800000 */
[----:B------:R1:W5:Y:S02]  /*18c0*/  LDG.E.CONSTANT R23, desc[UR16][R16.64] ;  /* 0x0000001010177981 */ /* 0x000364000c1e9900 */
[----:B------:R-:W-:Y:S01]  /*18d0*/  FSETP.GT.AND P1, PT, R26, R25, PT ;  /* 0x000000191a00720b */ /* 0x000fe20003f24000 */
[----:B-1----:R-:W-:-:S03]  /*18e0*/  IMAD.WIDE.U32 R16, R19, 0x4, R16 ;  /* 0x0000000413107825 */ /* 0x002fc600078e0010 */
[----:B------:R-:W-:Y:S02]  /*18f0*/  FSEL R27, R26, R25, P1 ;  /* 0x000000191a1b7208 */ /* 0x000fe40000800000 */
        /* <DEDUP_REMOVED lines=13> */
[----:B-1----:R-:W-:-:S05]  /*19d0*/  IMAD.WIDE.U32 R16, R19, 0x4, R16 ;  /* 0x0000000413107825 */ /* 0x002fca00078e0010 */
[----:B------:R-:W4:Y:S01]  /*19e0*/  LDG.E.CONSTANT R19, desc[UR16][R16.64] ;  /* 0x0000001010137981 */ /* 0x000f22000c1e9900 */
[-C--:B-----5:R-:W-:Y:S01]  /*19f0*/  FSETP.GT.AND P1, PT, R24, R27.reuse, PT ;  /* 0x0000001b1800720b */ /* 0x0a0fe20003f24000 */
[----:B------:R-:W-:Y:S02]  /*1a00*/  VIADD R8, R8, 0x10 ;  /* 0x0000001008087836 */ /* 0x000fe40000000000 */
[----:B------:R-:W-:Y:S01]  /*1a10*/  VIADD R6, R6, 0x10 ;  /* 0x0000001006067836 */ /* 0x000fe20000000000 */
[----:B------:R-:W-:Y:S02]  /*1a20*/  FSEL R24, R24, R27, P1 ;  /* 0x0000001b18187208 */ /* 0x000fe40000800000 */
[----:B------:R-:W-:Y:S02]  /*1a30*/  ISETP.NE.AND P2, PT, R8, R18, PT ;  /* 0x000000120800720c */ /* 0x000fe40003f45270 */
[----:B------:R-:W-:-:S04]  /*1a40*/  FSETP.GT.AND P1, PT, R23, R24, PT ;  /* 0x000000181700720b */ /* 0x000fc80003f24000 */
[----:B------:R-:W-:-:S04]  /*1a50*/  FSEL R24, R23, R24, P1 ;  /* 0x0000001817187208 */ /* 0x000fc80000800000 */
[----:B------:R-:W-:-:S04]  /*1a60*/  FSETP.GT.AND P1, PT, R25, R24, PT ;  /* 0x000000181900720b */ /* 0x000fc80003f24000 */
[----:B------:R-:W-:-:S04]  /*1a70*/  FSEL R25, R25, R24, P1 ;  /* 0x0000001819197208 */ /* 0x000fc80000800000 */
[----:B--2---:R-:W-:-:S04]  /*1a80*/  FSETP.GT.AND P1, PT, R22, R25, PT ;  /* 0x000000191600720b */ /* 0x004fc80003f24000 */
[----:B------:R-:W-:-:S04]  /*1a90*/  FSEL R22, R22, R25, P1 ;  /* 0x0000001916167208 */ /* 0x000fc80000800000 */
[----:B---3--:R-:W-:-:S04]  /*1aa0*/  FSETP.GT.AND P1, PT, R21, R22, PT ;  /* 0x000000161500720b */ /* 0x008fc80003f24000 */
[----:B------:R-:W-:-:S04]  /*1ab0*/  FSEL R21, R21, R22, P1 ;  /* 0x0000001615157208 */ /* 0x000fc80000800000 */
[----:B----4-:R-:W-:-:S04]  /*1ac0*/  FSETP.GT.AND P1, PT, R20, R21, PT ;  /* 0x000000151400720b */ /* 0x010fc80003f24000 */
[----:B------:R-:W-:-:S04]  /*1ad0*/  FSEL R20, R20, R21, P1 ;  /* 0x0000001514147208 */ /* 0x000fc80000800000 */
[----:B------:R-:W-:-:S04]  /*1ae0*/  FSETP.GT.AND P1, PT, R19, R20, PT ;  /* 0x000000141300720b */ /* 0x000fc80003f24000 */
[----:B------:R-:W-:Y:S01]  /*1af0*/  FSEL R22, R19, R20, P1 ;  /* 0x0000001413167208 */ /* 0x000fe20000800000 */
[----:B------:R-:W-:Y:S08]  /*1b00*/  @P2 BRA `(.L_x_138) ;  /* 0xfffffff800e42947 */ /* 0x000ff0000383ffff */
.L_x_137:
[----:B------:R-:W-:Y:S05]  /*1b10*/  BSYNC.RECONVERGENT B2 ;  /* 0x0000000000027941 */ /* 0x000fea0003800200 */
.L_x_136:
[----:B------:R-:W-:Y:S05]  /*1b20*/  @!P0 BRA `(.L_x_139) ;  /* 0x0000001000088947 */ /* 0x000fea0003800000 */
[----:B------:R-:W-:Y:S01]  /*1b30*/  ISETP.GE.U32.AND P1, PT, R10, 0x8, PT ;  /* 0x000000080a00780c */ /* 0x000fe20003f26070 */
[----:B------:R-:W-:Y:S01]  /*1b40*/  BSSY.RECONVERGENT B2, `(.L_x_140) ;  /* 0x0000028000027945 */ /* 0x000fe20003800200 */
[----:B------:R-:W-:-:S04]  /*1b50*/  LOP3.LUT R9, R9, 0x7, RZ, 0xc0, !PT ;  /* 0x0000000709097812 */ /* 0x000fc800078ec0ff */
[----:B------:R-:W-:-:S07]  /*1b60*/  ISETP.NE.AND P0, PT, R9, RZ, PT ;  /* 0x000000ff0900720c */ /* 0x000fce0003f05270 */
[----:B------:R-:W-:Y:S06]  /*1b70*/  @!P1 BRA `(.L_x_141) ;  /* 0x0000000000909947 */ /* 0x000fec0003800000 */
        /* <DEDUP_REMOVED lines=15> */
[----:B-1----:R-:W-:-:S05]  /*1c70*/  IMAD.WIDE.U32 R16, R19, 0x4, R16 ;  /* 0x0000000413107825 */ /* 0x002fca00078e0010 */
[----:B------:R1:W5:Y:S02]  /*1c80*/  LDG.E.CONSTANT R24, desc[UR16][R16.64] ;  /* 0x0000001010187981 */ /* 0x000364000c1e9900 */
[----:B-1----:R-:W-:-:S05]  /*1c90*/  IMAD.WIDE.U32 R16, R19, 0x4, R16 ;  /* 0x0000000413107825 */ /* 0x002fca00078e0010 */
[----:B------:R-:W5:Y:S01]  /*1ca0*/  LDG.E.CONSTANT R25, desc[UR16][R16.64] ;  /* 0x0000001010197981 */ /* 0x000f62000c1e9900 */
[----:B------:R-:W-:Y:S01]  /*1cb0*/  VIADD R6, R6, 0x8 ;  /* 0x0000000806067836 */ /* 0x000fe20000000000 */
[----:B--2---:R-:W-:-:S04]  /*1cc0*/  FSETP.GT.AND P1, PT, R8, R22, PT ;  /* 0x000000160800720b */ /* 0x004fc80003f24000 */
[----:B------:R-:W-:-:S04]  /*1cd0*/  FSEL R19, R8, R22, P1 ;  /* 0x0000001608137208 */ /* 0x000fc80000800000 */
[----:B---3--:R-:W-:-:S04]  /*1ce0*/  FSETP.GT.AND P1, PT, R10, R19, PT ;  /* 0x000000130a00720b */ /* 0x008fc80003f24000 */
[----:B------:R-:W-:-:S04]  /*1cf0*/  FSEL R19, R10, R19, P1 ;  /* 0x000000130a137208 */ /* 0x000fc80000800000 */
[----:B----4-:R-:W-:-:S04]  /*1d00*/  FSETP.GT.AND P1, PT, R18, R19, PT ;  /* 0x000000131200720b */ /* 0x010fc80003f24000 */
[----:B------:R-:W-:-:S04]  /*1d10*/  FSEL R19, R18, R19, P1 ;  /* 0x0000001312137208 */ /* 0x000fc80000800000 */
[----:B-----5:R-:W-:-:S04]  /*1d20*/  FSETP.GT.AND P1, PT, R20, R19, PT ;  /* 0x000000131400720b */ /* 0x020fc80003f24000 */
[----:B------:R-:W-:-:S04]  /*1d30*/  FSEL R20, R20, R19, P1 ;  /* 0x0000001314147208 */ /* 0x000fc80000800000 */
[----:B------:R-:W-:-:S04]  /*1d40*/  FSETP.GT.AND P1, PT, R21, R20, PT ;  /* 0x000000141500720b */ /* 0x000fc80003f24000 */
[----:B------:R-:W-:-:S04]  /*1d50*/  FSEL R20, R21, R20, P1 ;  /* 0x0000001415147208 */ /* 0x000fc80000800000 */
[----:B------:R-:W-:-:S04]  /*1d60*/  FSETP.GT.AND P1, PT, R23, R20, PT ;  /* 0x000000141700720b */ /* 0x000fc80003f24000 */
[----:B------:R-:W-:-:S04]  /*1d70*/  FSEL R23, R23, R20, P1 ;  /* 0x0000001417177208 */ /* 0x000fc80000800000 */
[----:B------:R-:W-:-:S04]  /*1d80*/  FSETP.GT.AND P1, PT, R24, R23, PT ;  /* 0x000000171800720b */ /* 0x000fc80003f24000 */
[----:B------:R-:W-:-:S04]  /*1d90*/  FSEL R22, R24, R23, P1 ;  /* 0x0000001718167208 */ /* 0x000fc80000800000 */
[----:B------:R-:W-:-:S04]  /*1da0*/  FSETP.GT.AND P1, PT, R25, R22, PT ;  /* 0x000000161900720b */ /* 0x000fc80003f24000 */
[----:B------:R-:W-:-:S09]  /*1db0*/  FSEL R22, R25, R22, P1 ;  /* 0x0000001619167208 */ /* 0x000fd20000800000 */
.L_x_141:
[----:B------:R-:W-:Y:S05]  /*1dc0*/  BSYNC.RECONVERGENT B2 ;  /* 0x0000000000027941 */ /* 0x000fea0003800200 */
.L_x_140:
[----:B------:R-:W-:Y:S05]  /*1dd0*/  @!P0 BRA `(.L_x_139) ;  /* 0x0000000c005c8947 */ /* 0x000fea0003800000 */
[----:B------:R-:W-:Y:S01]  /*1de0*/  ISETP.GE.U32.AND P1, PT, R9, 0x4, PT ;  /* 0x000000040900780c */ /* 0x000fe20003f26070 */
[----:B------:R-:W-:Y:S01]  /*1df0*/  BSSY.RECONVERGENT B2, `(.L_x_142) ;  /* 0x0000017000027945 */ /* 0x000fe20003800200 */
[----:B------:R-:W-:-:S11]  /*1e00*/  ISETP.NE.AND P0, PT, R11, RZ, PT ;  /* 0x000000ff0b00720c */ /* 0x000fd60003f05270 */
[----:B------:R-:W-:Y:S05]  /*1e10*/  @!P1 BRA `(.L_x_143) ;  /* 0x0000000000509947 */ /* 0x000fea0003800000 */
[----:B------:R-:W1:Y:S08]  /*1e20*/  LDC R19, c[0x0][0x3b0] ;  /* 0x0000ec00ff137b82 */ /* 0x000e700000000800 */
[----:B------:R-:W2:Y:S01]  /*1e30*/  LDC.64 R8, c[0x0][0x380] ;  /* 0x0000e000ff087b82 */ /* 0x000ea20000000a00 */
[----:B-1----:R-:W-:-:S04]  /*1e40*/  IMAD R21, R6, R19, R3 ;  /* 0x0000001306157224 */ /* 0x002fc800078e0203 */
[----:B--2---:R-:W-:-:S05]  /*1e50*/  IMAD.WIDE R20, R21, 0x4, R8 ;  /* 0x0000000415147825 */ /* 0x004fca00078e0208 */
[----:B------:R-:W2:Y:S01]  /*1e60*/  LDG.E.CONSTANT R23, desc[UR16][R20.64] ;  /* 0x0000001014177981 */ /* 0x000ea2000c1e9900 */
[----:B------:R-:W-:-:S05]  /*1e70*/  IMAD.WIDE.U32 R8, R19, 0x4, R20 ;  /* 0x0000000413087825 */ /* 0x000fca00078e0014 */
[----:B------:R-:W3:Y:S01]  /*1e80*/  LDG.E.CONSTANT R25, desc[UR16][R8.64] ;  /* 0x0000001008197981 */ /* 0x000ee2000c1e9900 */
[----:B------:R-:W-:-:S05]  /*1e90*/  IMAD.WIDE.U32 R16, R19, 0x4, R8 ;  /* 0x0000000413107825 */ /* 0x000fca00078e0008 */
[----:B------:R-:W4:Y:S01]  /*1ea0*/  LDG.E.CONSTANT R27, desc[UR16][R16.64] ;  /* 0x00000010101b7981 */ /* 0x000f22000c1e9900 */
[----:B------:R-:W-:-:S06]  /*1eb0*/  IMAD.WIDE.U32 R18, R19, 0x4, R16 ;  /* 0x0000000413127825 */ /* 0x000fcc00078e0010 */
        /* <DEDUP_REMOVED lines=9> */
[----:B------:R-:W-:-:S09]  /*1f50*/  FSEL R22, R19, R22, P1 ;  /* 0x0000001613167208 */ /* 0x000fd20000800000 */
.L_x_143:
[----:B------:R-:W-:Y:S05]  /*1f60*/  BSYNC.RECONVERGENT B2 ;  /* 0x0000000000027941 */ /* 0x000fea0003800200 */
.L_x_142:
[----:B------:R-:W-:Y:S05]  /*1f70*/  @!P0 BRA `(.L_x_139) ;  /* 0x0000000800f48947 */ /* 0x000fea0003800000 */
[----:B------:R-:W1:Y:S08]  /*1f80*/  LDC R19, c[0x0][0x3b0] ;  /* 0x0000ec00ff137b82 */ /* 0x000e700000000800 */
[----:B------:R-:W2:Y:S01]  /*1f90*/  LDC.64 R8, c[0x0][0x380] ;  /* 0x0000e000ff087b82 */ /* 0x000ea20000000a00 */
[----:B-1----:R-:W-:-:S04]  /*1fa0*/  IMAD R17, R6, R19, R3 ;  /* 0x0000001306117224 */ /* 0x002fc800078e0203 */
[----:B--2---:R-:W-:-:S05]  /*1fb0*/  IMAD.WIDE R8, R17, 0x4, R8 ;  /* 0x0000000411087825 */ /* 0x004fca00078e0208 */
[----:B------:R-:W2:Y:S01]  /*1fc0*/  LDG.E.CONSTANT R17, desc[UR16][R8.64] ;  /* 0x0000001008117981 */ /* 0x000ea2000c1e9900 */
[----:B------:R-:W-:Y:S02]  /*1fd0*/  ISETP.NE.AND P1, PT, R11, 0x1, PT ;  /* 0x000000010b00780c */ /* 0x000fe40003f25270 */
[----:B--2---:R-:W-:-:S04]  /*1fe0*/  FSETP.GT.AND P0, PT, R17, R22, PT ;  /* 0x000000161100720b */ /* 0x004fc80003f04000 */
[----:B------:R-:W-:-:S07]  /*1ff0*/  FSEL R22, R17, R22, P0 ;  /* 0x0000001611167208 */ /* 0x000fce0000000000 */
[----:B------:R-:W-:Y:S05]  /*2000*/  @!P1 BRA `(.L_x_139) ;  /* 0x0000000800d09947 */ /* 0x000fea0003800000 */
[----:B------:R-:W-:-:S05]  /*2010*/  IMAD.WIDE.U32 R8, R19, 0x4, R8 ;  /* 0x0000000413087825 */ /* 0x000fca00078e0008 */
[----:B------:R-:W2:Y:S01]  /*2020*/  LDG.E.CONSTANT R17, desc[UR16][R8.64] ;  /* 0x0000001008117981 */ /* 0x000ea2000c1e9900 */
[----:B------:R-:W-:Y:S02]  /*2030*/  ISETP.NE.AND P1, PT, R11, 0x2, PT ;  /* 0x000000020b00780c */ /* 0x000fe40003f25270 */
[----:B--2---:R-:W-:-:S04]  /*2040*/  FSETP.GT.AND P0, PT, R17, R22, PT ;  /* 0x000000161100720b */ /* 0x004fc80003f04000 */
[----:B------:R-:W-:-:S07]  /*2050*/  FSEL R22, R17, R22, P0 ;  /* 0x0000001611167208 */ /* 0x000fce0000000000 */
[----:B------:R-:W-:Y:S05]  /*2060*/  @!P1 BRA `(.L_x_139) ;  /* 0x0000000800b89947 */ /* 0x000fea0003800000 */
[----:B------:R-:W-:-:S06]  /*2070*/  IMAD.WIDE.U32 R8, R19, 0x4, R8 ;  /* 0x0000000413087825 */ /* 0x000fcc00078e0008 */
[----:B------:R-:W2:Y:S02]  /*2080*/  LDG.E.CONSTANT R9, desc[UR16][R8.64] ;  /* 0x0000001008097981 */ /* 0x000ea4000c1e9900 */
[----:B--2---:R-:W-:-:S04]  /*2090*/  FSETP.GT.AND P0, PT, R9, R22, PT ;  /* 0x000000160900720b */ /* 0x004fc80003f04000 */
[----:B------:R-:W-:Y:S01]  /*20a0*/  FSEL R22, R9, R22, P0 ;  /* 0x0000001609167208 */ /* 0x000fe20000000000 */
[----:B------:R-:W-:Y:S08]  /*20b0*/  BRA `(.L_x_139) ;  /* 0x0000000800a47947 */ /* 0x000ff00003800000 */
.L_x_135:
[----:B------:R-:W-:Y:S01]  /*20c0*/  ISETP.GT.U32.AND P1, PT, R8, -0x10, PT ;  /* 0xfffffff00800780c */ /* 0x000fe20003f24070 */
[----:B------:R-:W-:Y:S01]  /*20d0*/  BSSY.RECONVERGENT B2, `(.L_x_144) ;  /* 0x000004f000027945 */ /* 0x000fe20003800200 */
[----:B------:R-:W-:Y:S01]  /*20e0*/  LOP3.LUT R10, R9, 0xf, RZ, 0xc0, !PT ;  /* 0x0000000f090a7812 */ /* 0x000fe200078ec0ff */
[----:B------:R-:W-:-:S03]  /*20f0*/  IMAD.MOV.U32 R22, RZ, RZ, 0x7f7fffff ;  /* 0x7f7fffffff167424 */ /* 0x000fc600078e00ff */
[----:B------:R-:W-:-:S07]  /*2100*/  ISETP.NE.AND P0, PT, R10, RZ, PT ;  /* 0x000000ff0a00720c */ /* 0x000fce0003f05270 */
[----:B------:R-:W-:Y:S06]  /*2110*/  @P1 BRA `(.L_x_145) ;  /* 0x0000000400281947 */ /* 0x000fec0003800000 */
[----:B------:R-:W-:Y:S01]  /*2120*/  LOP3.LUT R18, R9, 0xfffffff0, RZ, 0xc0, !PT ;  /* 0xfffffff009127812 */ /* 0x000fe200078ec0ff */
[----:B------:R-:W-:Y:S02]  /*2130*/  IMAD.MOV.U32 R8, RZ, RZ, RZ ;  /* 0x000000ffff087224 */ /* 0x000fe400078e00ff */
[----:B------:R-:W-:-:S07]  /*2140*/  IMAD.MOV.U32 R22, RZ, RZ, 0x7f7fffff ;  /* 0x7f7fffffff167424 */ /* 0x000fce00078e00ff */
.L_x_146:
        /* <DEDUP_REMOVED lines=16> */
[----:B--2---:R-:W-:-:S04]  /*2250*/  FSETP.GEU.AND P1, PT, R25, R22, PT ;  /* 0x000000161900720b */ /* 0x004fc80003f2e000 */
[----:B------:R-:W-:Y:S02]  /*2260*/  FSEL R28, R25, R22, !P1 ;  /* 0x00000016191c7208 */ /* 0x000fe40004800000 */
[----:B------:R1:W2:Y:S02]  /*2270*/  LDG.E.CONSTANT R22, desc[UR16][R16.64] ;  /* 0x0000001010167981 */ /* 0x0002a4000c1e9900 */
[----:B---3--:R-:W-:Y:S01]  /*2280*/  FSETP.GEU.AND P1, PT, R21, R28, PT ;  /* 0x0000001c1500720b */ /* 0x008fe20003f2e000 */
[----:B-1----:R-:W-:-:S03]  /*2290*/  IMAD.WIDE.U32 R16, R19, 0x4, R16 ;  /* 0x0000000413107825 */ /* 0x002fc600078e0010 */
[----:B------:R-:W-:Y:S02]  /*22a0*/  FSEL R25, R21, R28, !P1 ;  /* 0x0000001c15197208 */ /* 0x000fe40004800000 */
[----:B------:R1:W3:Y:S02]  /*22b0*/  LDG.E.CONSTANT R21, desc[UR16][R16.64] ;  /* 0x0000001010157981 */ /* 0x0002e4000c1e9900 */
[----:B----4-:R-:W-:Y:S01]  /*22c0*/  FSETP.GEU.AND P1, PT, R20, R25, PT ;  /* 0x000000191400720b */ /* 0x010fe20003f2e000 */
[----:B-1----:R-:W-:-:S03]  /*22d0*/  IMAD.WIDE.U32 R16, R19, 0x4, R16 ;  /* 0x0000000413107825 */ /* 0x002fc600078e0010 */
[----:B------:R-:W-:Y:S02]  /*22e0*/  FSEL R25, R20, R25, !P1 ;  /* 0x0000001914197208 */ /* 0x000fe40004800000 */
[----:B------:R1:W4:Y:S02]  /*22f0*/  LDG.E.CONSTANT R20, desc[UR16][R16.64] ;  /* 0x0000001010147981 */ /* 0x000324000c1e9900 */
[----:B-----5:R-:W-:Y:S01]  /*2300*/  FSETP.GEU.AND P1, PT, R24, R25, PT ;  /* 0x000000191800720b */ /* 0x020fe20003f2e000 */
[----:B-1----:R-:W-:-:S03]  /*2310*/  IMAD.WIDE.U32 R16, R19, 0x4, R16 ;  /* 0x0000000413107825 */ /* 0x002fc600078e0010 */
[----:B------:R-:W-:Y:S02]  /*2320*/  FSEL R28, R24, R25, !P1 ;  /* 0x00000019181c7208 */ /* 0x000fe40004800000 */
[----:B------:R1:W5:Y:S02]  /*2330*/  LDG.E.CONSTANT R24, desc[UR16][R16.64] ;  /* 0x0000001010187981 */ /* 0x000364000c1e9900 */
[----:B------:R-:W-:Y:S01]  /*2340*/  FSETP.GEU.AND P1, PT, R23, R28, PT ;  /* 0x0000001c1700720b */ /* 0x000fe20003f2e000 */
[----:B-1----:R-:W-:-:S03]  /*2350*/  IMAD.WIDE.U32 R16, R19, 0x4, R16 ;  /* 0x0000000413107825 */ /* 0x002fc600078e0010 */
[----:B------:R-:W-:Y:S02]  /*2360*/  FSEL R25, R23, R28, !P1 ;  /* 0x0000001c17197208 */ /* 0x000fe40004800000 */
[----:B------:R1:W5:Y:S02]  /*2370*/  LDG.E.CONSTANT R23, desc[UR16][R16.64] ;  /* 0x0000001010177981 */ /* 0x000364000c1e9900 */
[----:B------:R-:W-:Y:S01]  /*2380*/  FSETP.GEU.AND P1, PT, R26, R25, PT ;  /* 0x000000191a00720b */ /* 0x000fe20003f2e000 */
[----:B-1----:R-:W-:-:S03]  /*2390*/  IMAD.WIDE.U32 R16, R19, 0x4, R16 ;  /* 0x0000000413107825 */ /* 0x002fc600078e0010 */
[----:B------:R-:W-:Y:S02]  /*23a0*/  FSEL R27, R26, R25, !P1 ;  /* 0x000000191a1b7208 */ /* 0x000fe40004800000 */
        /* <DEDUP_REMOVED lines=13> */
[----:B-1----:R-:W-:-:S05]  /*2480*/  IMAD.WIDE.U32 R16, R19, 0x4, R16 ;  /* 0x0000000413107825 */ /* 0x002fca00078e0010 */
[----:B------:R-:W4:Y:S01]  /*2490*/  LDG.E.CONSTANT R19, desc[UR16][R16.64] ;  /* 0x0000001010137981 */ /* 0x000f22000c1e9900 */
[-C--:B-----5:R-:W-:Y:S01]  /*24a0*/  FSETP.GEU.AND P1, PT, R24, R27.reuse, PT ;  /* 0x0000001b1800720b */ /* 0x0a0fe20003f2e000 */
[----:B------:R-:W-:Y:S02]  /*24b0*/  VIADD R8, R8, 0x10 ;  /* 0x0000001008087836 */ /* 0x000fe40000000000 */
[----:B------:R-:W-:Y:S01]  /*24c0*/  VIADD R6, R6, 0x10 ;  /* 0x0000001006067836 */ /* 0x000fe20000000000 */
[----:B------:R-:W-:Y:S02]  /*24d0*/  FSEL R24, R24, R27, !P1 ;  /* 0x0000001b18187208 */ /* 0x000fe40004800000 */
[----:B------:R-:W-:Y:S02]  /*24e0*/  ISETP.NE.AND P2, PT, R8, R18, PT ;  /* 0x000000120800720c */ /* 0x000fe40003f45270 */
[----:B------:R-:W-:-:S04]  /*24f0*/  FSETP.GEU.AND P1, PT, R23, R24, PT ;  /* 0x000000181700720b */ /* 0x000fc80003f2e000 */
[----:B------:R-:W-:-:S04]  /*2500*/  FSEL R24, R23, R24, !P1 ;  /* 0x0000001817187208 */ /* 0x000fc80004800000 */
[----:B------:R-:W-:-:S04]  /*2510*/  FSETP.GEU.AND P1, PT, R25, R24, PT ;  /* 0x000000181900720b */ /* 0x000fc80003f2e000 */
[----:B------:R-:W-:-:S04]  /*2520*/  FSEL R25, R25, R24, !P1 ;  /* 0x0000001819197208 */ /* 0x000fc80004800000 */
[----:B--2---:R-:W-:-:S04]  /*2530*/  FSETP.GEU.AND P1, PT, R22, R25, PT ;  /* 0x000000191600720b */ /* 0x004fc80003f2e000 */
[----:B------:R-:W-:-:S04]  /*2540*/  FSEL R22, R22, R25, !P1 ;  /* 0x0000001916167208 */ /* 0x000fc80004800000 */
[----:B---3--:R-:W-:-:S04]  /*2550*/  FSETP.GEU.AND P1, PT, R21, R22, PT ;  /* 0x000000161500720b */ /* 0x008fc80003f2e000 */
[----:B------:R-:W-:-:S04]  /*2560*/  FSEL R21, R21, R22, !P1 ;  /* 0x0000001615157208 */ /* 0x000fc80004800000 */
[----:B----4-:R-:W-:-:S04]  /*2570*/  FSETP.GEU.AND P1, PT, R20, R21, PT ;  /* 0x000000151400720b */ /* 0x010fc80003f2e000 */
[----:B------:R-:W-:-:S04]  /*2580*/  FSEL R20, R20, R21, !P1 ;  /* 0x0000001514147208 */ /* 0x000fc80004800000 */
[----:B------:R-:W-:-:S04]  /*2590*/  FSETP.GEU.AND P1, PT, R19, R20, PT ;  /* 0x000000141300720b */ /* 0x000fc80003f2e000 */
[----:B------:R-:W-:Y:S01]  /*25a0*/  FSEL R22, R19, R20, !P1 ;  /* 0x0000001413167208 */ /* 0x000fe20004800000 */
[----:B------:R-:W-:Y:S08]  /*25b0*/  @P2 BRA `(.L_x_146) ;  /* 0xfffffff800e42947 */ /* 0x000ff0000383ffff */
.L_x_145:
[----:B------:R-:W-:Y:S05]  /*25c0*/  BSYNC.RECONVERGENT B2 ;  /* 0x0000000000027941 */ /* 0x000fea0003800200 */
.L_x_144:
        /* <DEDUP_REMOVED lines=26> */
[----:B--2---:R-:W-:-:S04]  /*2770*/  FSETP.GEU.AND P1, PT, R8, R22, PT ;  /* 0x000000160800720b */ /* 0x004fc80003f2e000 */
[----:B------:R-:W-:-:S04]  /*2780*/  FSEL R19, R8, R22, !P1 ;  /* 0x0000001608137208 */ /* 0x000fc80004800000 */
[----:B---3--:R-:W-:-:S04]  /*2790*/  FSETP.GEU.AND P1, PT, R10, R19, PT ;  /* 0x000000130a00720b */ /* 0x008fc80003f2e000 */
[----:B------:R-:W-:-:S04]  /*27a0*/  FSEL R19, R10, R19, !P1 ;  /* 0x000000130a137208 */ /* 0x000fc80004800000 */
[----:B----4-:R-:W-:-:S04]  /*27b0*/  FSETP.GEU.AND P1, PT, R18, R19, PT ;  /* 0x000000131200720b */ /* 0x010fc80003f2e000 */
[----:B------:R-:W-:-:S04]  /*27c0*/  FSEL R19, R18, R19, !P1 ;  /* 0x0000001312137208 */ /* 0x000fc80004800000 */
[----:B-----5:R-:W-:-:S04]  /*27d0*/  FSETP.GEU.AND P1, PT, R20, R19, PT ;  /* 0x000000131400720b */ /* 0x020fc80003f2e000 */
[----:B------:R-:W-:-:S04]  /*27e0*/  FSEL R20, R20, R19, !P1 ;  /* 0x0000001314147208 */ /* 0x000fc80004800000 */
[----:B------:R-:W-:-:S04]  /*27f0*/  FSETP.GEU.AND P1, PT, R21, R20, PT ;  /* 0x000000141500720b */ /* 0x000fc80003f2e000 */
[----:B------:R-:W-:-:S04]  /*2800*/  FSEL R20, R21, R20, !P1 ;  /* 0x0000001415147208 */ /* 0x000fc80004800000 */
[----:B------:R-:W-:-:S04]  /*2810*/  FSETP.GEU.AND P1, PT, R23, R20, PT ;  /* 0x000000141700720b */ /* 0x000fc80003f2e000 */
[----:B------:R-:W-:-:S04]  /*2820*/  FSEL R23, R23, R20, !P1 ;  /* 0x0000001417177208 */ /* 0x000fc80004800000 */
[----:B------:R-:W-:-:S04]  /*2830*/  FSETP.GEU.AND P1, PT, R24, R23, PT ;  /* 0x000000171800720b */ /* 0x000fc80003f2e000 */
[----:B------:R-:W-:-:S04]  /*2840*/  FSEL R22, R24, R23, !P1 ;  /* 0x0000001718167208 */ /* 0x000fc80004800000 */
[----:B------:R-:W-:-:S04]  /*2850*/  FSETP.GEU.AND P1, PT, R25, R22, PT ;  /* 0x000000161900720b */ /* 0x000fc80003f2e000 */
[----:B------:R-:W-:-:S09]  /*2860*/  FSEL R22, R25, R22, !P1 ;  /* 0x0000001619167208 */ /* 0x000fd20004800000 */
.L_x_148:
[----:B------:R-:W-:Y:S05]  /*2870*/  BSYNC.RECONVERGENT B2 ;  /* 0x0000000000027941 */ /* 0x000fea0003800200 */
.L_x_147:
        /* <DEDUP_REMOVED lines=24> */
[----:B------:R-:W-:-:S09]  /*2a00*/  FSEL R22, R19, R22, !P1 ;  /* 0x0000001613167208 */ /* 0x000fd20004800000 */
.L_x_150:
[----:B------:R-:W-:Y:S05]  /*2a10*/  BSYNC.RECONVERGENT B2 ;  /* 0x0000000000027941 */ /* 0x000fea0003800200 */
.L_x_149:
[----:B------:R-:W-:Y:S05]  /*2a20*/  @!P0 BRA `(.L_x_139) ;  /* 0x0000000000488947 */ /* 0x000fea0003800000 */
[----:B------:R-:W1:Y:S08]  /*2a30*/  LDC R19, c[0x0][0x3b0] ;  /* 0x0000ec00ff137b82 */ /* 0x000e700000000800 */
[----:B------:R-:W2:Y:S01]  /*2a40*/  LDC.64 R8, c[0x0][0x388] ;  /* 0x0000e200ff087b82 */ /* 0x000ea20000000a00 */
[----:B-1----:R-:W-:-:S04]  /*2a50*/  IMAD R17, R6, R19, R3 ;  /* 0x0000001306117224 */ /* 0x002fc800078e0203 */
[----:B--2---:R-:W-:-:S05]  /*2a60*/  IMAD.WIDE R8, R17, 0x4, R8 ;  /* 0x0000000411087825 */ /* 0x004fca00078e0208 */
[----:B------:R-:W2:Y:S01]  /*2a70*/  LDG.E.CONSTANT R17, desc[UR16][R8.64] ;  /* 0x0000001008117981 */ /* 0x000ea2000c1e9900 */
[----:B------:R-:W-:Y:S02]  /*2a80*/  ISETP.NE.AND P1, PT, R11, 0x1, PT ;  /* 0x000000010b00780c */ /* 0x000fe40003f25270 */
[----:B--2---:R-:W-:-:S04]  /*2a90*/  FSETP.GEU.AND P0, PT, R17, R22, PT ;  /* 0x000000161100720b */ /* 0x004fc80003f0e000 */
[----:B------:R-:W-:-:S07]  /*2aa0*/  FSEL R22, R17, R22, !P0 ;  /* 0x0000001611167208 */ /* 0x000fce0004000000 */
[----:B------:R-:W-:Y:S05]  /*2ab0*/  @!P1 BRA `(.L_x_139) ;  /* 0x0000000000249947 */ /* 0x000fea0003800000 */
[----:B------:R-:W-:Y:S01]  /*2ac0*/  ISETP.NE.AND P1, PT, R11, 0x2, PT ;  /* 0x000000020b00780c */ /* 0x000fe20003f25270 */
[----:B------:R-:W-:-:S05]  /*2ad0*/  IMAD.WIDE.U32 R10, R19, 0x4, R8 ;  /* 0x00000004130a7825 */ /* 0x000fca00078e0008 */
[----:B------:R-:W2:Y:S07]  /*2ae0*/  LDG.E.CONSTANT R17, desc[UR16][R10.64] ;  /* 0x000000100a117981 */ /* 0x000eae000c1e9900 */
[----:B------:R-:W-:-:S06]  /*2af0*/  @P1 IMAD.WIDE.U32 R8, R19, 0x4, R10 ;  /* 0x0000000413081825 */ /* 0x000fcc00078e000a */
[----:B------:R-:W3:Y:S01]  /*2b00*/  @P1 LDG.E.CONSTANT R9, desc[UR16][R8.64] ;  /* 0x0000001008091981 */ /* 0x000ee2000c1e9900 */
[----:B--2---:R-:W-:-:S04]  /*2b10*/  FSETP.GEU.AND P0, PT, R17, R22, PT ;  /* 0x000000161100720b */ /* 0x004fc80003f0e000 */
[----:B------:R-:W-:-:S04]  /*2b20*/  FSEL R22, R17, R22, !P0 ;  /* 0x0000001611167208 */ /* 0x000fc80004000000 */
[----:B---3--:R-:W-:-:S04]  /*2b30*/  @P1 FSETP.GEU.AND P0, PT, R9, R22, PT ;  /* 0x000000160900120b */ /* 0x008fc80003f0e000 */
[----:B------:R-:W-:-:S09]  /*2b40*/  @P1 FSEL R22, R9, R22, !P0 ;  /* 0x0000001609161208 */ /* 0x000fd20004000000 */
.L_x_139:
[----:B------:R-:W-:Y:S05]  /*2b50*/  BSYNC.RECONVERGENT B1 ;  /* 0x0000000000017941 */ /* 0x000fea0003800200 */
.L_x_134:
[----:B------:R-:W1:Y:S01]  /*2b60*/  LDCU UR5, c[0x0][0x3a8] ;  /* 0x00007500ff0577ac */ /* 0x000e620008000800 */
[----:B------:R-:W2:Y:S01]  /*2b70*/  LDC.64 R8, c[0x0][0x3b8] ;  /* 0x0000ee00ff087b82 */ /* 0x000ea20000000a00 */
[----:B------:R-:W3:Y:S01]  /*2b80*/  F2F.F32.F64 R19, R14 ;  /* 0x0000000e00137310 */ /* 0x000ee20000301000 */
[----:B------:R-:W-:Y:S01]  /*2b90*/  VIADD R6, R7, 0xffffffff ;  /* 0xffffffff07067836 */ /* 0x000fe20000000000 */
[----:B------:R-:W4:Y:S01]  /*2ba0*/  LDCU.64 UR18, c[0x0][0x3b0] ;  /* 0x00007600ff1277ac */ /* 0x000f220008000a00 */
[----:B------:R-:W3:Y:S01]  /*2bb0*/  LDCU UR4, c[0x0][0x3a4] ;  /* 0x00007480ff0477ac */ /* 0x000ee20008000800 */
[----:B-1----:R-:W-:Y:S01]  /*2bc0*/  ISETP.NE.AND P0, PT, RZ, UR5, PT ;  /* 0x00000005ff007c0c */ /* 0x002fe2000bf05270 */
[----:B----4-:R-:W-:-:S04]  /*2bd0*/  IMAD R17, R6, UR18, R3 ;  /* 0x0000001206117c24 */ /* 0x010fc8000f8e0203 */
[----:B--2---:R-:W-:-:S08]  /*2be0*/  IMAD.WIDE R8, R17, 0x4, R8 ;  /* 0x0000000411087825 */ /* 0x004fd000078e0208 */
[C-C-:B---3--:R-:W-:Y:S01]  /*2bf0*/  @P0 FFMA R11, -R19.reuse, UR4, R22.reuse ;  /* 0x00000004130b0c23 */ /* 0x148fe20008000116 */
[----:B------:R-:W-:Y:S01]  /*2c00*/  @!P0 FFMA R11, R19, UR4, R22 ;  /* 0x00000004130b8c23 */ /* 0x000fe20008000016 */
[----:B------:R-:W-:-:S04]  /*2c10*/  ISETP.GE.AND P0, PT, R7, UR19, PT ;  /* 0x0000001307007c0c */ /* 0x000fc8000bf06270 */
[----:B------:R4:W-:Y:S09]  /*2c20*/  STG.E desc[UR16][R8.64], R11 ;  /* 0x0000000b08007986 */ /* 0x0009f2000c101910 */
[----:B------:R-:W-:Y:S05]  /*2c30*/  @P0 BRA `(.L_x_126) ;  /* 0x00000014008c0947 */ /* 0x000fea0003800000 */
.L_x_162:
[----:B------:R-:W1:Y:S08]  /*2c40*/  LDC R6, c[0x0][0x3b0] ;  /* 0x0000ec00ff067b82 */ /* 0x000e700000000800 */
[----:B----4-:R-:W2:Y:S08]  /*2c50*/  LDC.64 R10, c[0x0][0x380] ;  /* 0x0000e000ff0a7b82 */ /* 0x010eb00000000a00 */
[----:B------:R-:W3:Y:S08]  /*2c60*/  LDC.64 R16, c[0x0][0x388] ;  /* 0x0000e200ff107b82 */ /* 0x000ef00000000a00 */
[----:B------:R-:W4:Y:S01]  /*2c70*/  LDC.64 R18, c[0x0][0x390] ;  /* 0x0000e400ff127b82 */ /* 0x000f220000000a00 */
[----:B-1----:R-:W-:-:S02]  /*2c80*/  IMAD R20, R7, R6, -R6 ;  /* 0x0000000607147224 */ /* 0x002fc400078e0a06 */
[--C-:B------:R-:W-:Y:S02]  /*2c90*/  IMAD R8, R7, R6, R3.reuse ;  /* 0x0000000607087224 */ /* 0x100fe400078e0203 */
[----:B------:R-:W-:Y:S02]  /*2ca0*/  IMAD.IADD R9, R20, 0x1, R3 ;  /* 0x0000000114097824 */ /* 0x000fe400078e0203 */
[C---:B--2---:R-:W-:Y:S01]  /*2cb0*/  IMAD.WIDE R22, R8.reuse, 0x4, R10 ;  /* 0x0000000408167825 */ /* 0x044fe200078e020a */
[----:B------:R-:W1:Y:S05]  /*2cc0*/  LDC R28, c[0x0][0x3a0] ;  /* 0x0000e800ff1c7b82 */ /* 0x000e6a0000000800 */
[----:B------:R-:W2:Y:S01]  /*2cd0*/  LDG.E.CONSTANT R22, desc[UR16][R22.64] ;  /* 0x0000001016167981 */ /* 0x000ea2000c1e9900 */
[----:B---3--:R-:W-:-:S06]  /*2ce0*/  IMAD.WIDE R20, R8, 0x4, R16 ;  /* 0x0000000408147825 */ /* 0x008fcc00078e0210 */
[----:B------:R-:W2:Y:S01]  /*2cf0*/  LDG.E.CONSTANT R21, desc[UR16][R20.64] ;  /* 0x0000001014157981 */ /* 0x000ea2000c1e9900 */
[----:B----4-:R-:W-:-:S06]  /*2d00*/  IMAD.WIDE R18, R9, 0x4, R18 ;  /* 0x0000000409127825 */ /* 0x010fcc00078e0212 */
[----:B------:R-:W3:Y:S01]  /*2d10*/  LDG.E.CONSTANT R18, desc[UR16][R18.64] ;  /* 0x0000001012127981 */ /* 0x000ee2000c1e9900 */
[----:B------:R-:W-:Y:S01]  /*2d20*/  BSSY.RECONVERGENT B1, `(.L_x_151) ;  /* 0x0000147000017945 */ /* 0x000fe20003800200 */
[C---:B--2---:R-:W-:Y:S01]  /*2d30*/  FADD R9, R22.reuse, -R21 ;  /* 0x8000001516097221 */ /* 0x044fe20000000000 */
[--C-:B---3--:R-:W-:Y:S01]  /*2d40*/  FADD R24, R22, -R18.reuse ;  /* 0x8000001216187221 */ /* 0x108fe20000000000 */
[----:B------:R-:W-:-:S04]  /*2d50*/  FADD R26, R21, -R18 ;  /* 0x80000012151a7221 */ /* 0x000fc80000000000 */
[----:B------:R-:W-:-:S04]  /*2d60*/  FSETP.GT.AND P0, PT, |R24|, R9, PT ;  /* 0x000000091800720b */ /* 0x000fc80003f04200 */
[----:B------:R-:W-:-:S04]  /*2d70*/  FSEL R9, |R24|, R9, P0 ;  /* 0x0000000918097208 */ /* 0x000fc80000000200 */
[----:B------:R-:W-:-:S04]  /*2d80*/  FSETP.GT.AND P0, PT, |R26|, R9, PT ;  /* 0x000000091a00720b */ /* 0x000fc80003f04200 */
[----:B------:R-:W-:Y:S01]  /*2d90*/  FSEL R26, |R26|, R9, P0 ;  /* 0x000000091a1a7208 */ /* 0x000fe20000000200 */
[----:B------:R-:W-:-:S03]  /*2da0*/  VIADD R9, R7, 0x1 ;  /* 0x0000000107097836 */ /* 0x000fc60000000000 */
[----:B------:R-:W2:Y:S01]  /*2db0*/  F2F.F64.F32 R22, R26 ;  /* 0x0000001a00167310 */ /* 0x000ea20000201800 */
[----:B-1----:R-:W-:-:S05]  /*2dc0*/  IMAD.IADD R20, R9, 0x1, -R28 ;  /* 0x0000000109147824 */ /* 0x002fca00078e0a1c */
[----:B------:R-:W-:Y:S01]  /*2dd0*/  ISETP.GT.AND P0, PT, R20, R7, PT ;  /* 0x000000071400720c */ /* 0x000fe20003f04270 */
[----:B--2---:R-:W-:Y:S01]  /*2de0*/  DADD R18, R22, -R14 ;  /* 0x0000000016127229 */ /* 0x004fe2000000080e */
[----:B------:R-:W-:-:S07]  /*2df0*/  IMAD.MOV.U32 R24, RZ, RZ, R4 ;  /* 0x000000ffff187224 */ /* 0x000fce00078e0004 */
[----:B0-----:R-:W-:-:S04]  /*2e00*/  DFMA R14, R12, R18, R14 ;  /* 0x000000120c0e722b */ /* 0x001fc8000000000e */
[----:B------:R-:W-:Y:S07]  /*2e10*/  @P0 BRA `(.L_x_152) ;  /* 0x0000001000dc0947 */ /* 0x000fee0003800000 */
[----:B------:R-:W0:Y:S01]  /*2e20*/  LDCU UR4, c[0x0][0x3a8] ;  /* 0x00007500ff0477ac */ /* 0x000e220008000800 */
[----:B------:R-:W-:Y:S01]  /*2e30*/  IMAD.MOV.U32 R7, RZ, RZ, R20 ;  /* 0x000000ffff077224 */ /* 0x000fe200078e0014 */
[----:B0-----:R-:W-:-:S09]  /*2e40*/  UISETP.NE.AND UP0, UPT, UR4, URZ, UPT ;  /* 0x000000ff0400728c */ /* 0x001fd2000bf05270 */
[----:B------:R-:W-:Y:S05]  /*2e50*/  BRA.U !UP0, `(.L_x_153) ;  /* 0x0000000908687547 */ /* 0x000fea000b800000 */
[----:B------:R-:W-:Y:S01]  /*2e60*/  ISETP.GE.U32.AND P0, PT, R28, 0x10, PT ;  /* 0x000000101c00780c */ /* 0x000fe20003f06070 */
[----:B------:R-:W-:Y:S01]  /*2e70*/  UISETP.NE.AND UP1, UPT, UR10, URZ, UPT ;  /* 0x000000ff0a00728c */ /* 0x000fe2000bf25270 */
[----:B------:R-:W-:-:S11]  /*2e80*/  IMAD.MOV.U32 R24, RZ, RZ, -0x800001 ;  /* 0xff7fffffff187424 */ /* 0x000fd600078e00ff */
[----:B------:R-:W-:Y:S05]  /*2e90*/  @!P0 BRA `(.L_x_154) ;  /* 0x00000004001c8947 */ /* 0x000fea0003800000 */
[----:B------:R-:W-:Y:S01]  /*2ea0*/  IMAD.MOV.U32 R24, RZ, RZ, -0x800001 ;  /* 0xff7fffffff187424 */ /* 0x000fe200078e00ff */
[----:B------:R-:W-:-:S06]  /*2eb0*/  UMOV UR4, URZ ;  /* 0x000000ff00047c82 */ /* 0x000fcc0008000000 */
.L_x_155:
[----:B------:R-:W-:-:S04]  /*2ec0*/  IMAD R17, R7, R6, R3 ;  /* 0x0000000607117224 */ /* 0x000fc800078e0203 */
[----:B------:R-:W-:-:S05]  /*2ed0*/  IMAD.WIDE R16, R17, 0x4, R10 ;  /* 0x0000000411107825 */ /* 0x000fca00078e020a */
[----:B------:R0:W2:Y:S02]  /*2ee0*/  LDG.E.CONSTANT R25, desc[UR16][R16.64] ;  /* 0x0000001010197981 */ /* 0x0000a4000c1e9900 */
[----:B0-----:R-:W-:-:S05]  /*2ef0*/  IMAD.WIDE.U32 R16, R6, 0x4, R16 ;  /* 0x0000000406107825 */ /* 0x001fca00078e0010 */
[----:B------:R0:W3:Y:S02]  /*2f00*/  LDG.E.CONSTANT R23, desc[UR16][R16.64] ;  /* 0x0000001010177981 */ /* 0x0000e4000c1e9900 */
[----:B0-----:R-:W-:-:S05]  /*2f10*/  IMAD.WIDE.U32 R16, R6, 0x4, R16 ;  /* 0x0000000406107825 */ /* 0x001fca00078e0010 */
[----:B------:R0:W4:Y:S02]  /*2f20*/  LDG.E.CONSTANT R22, desc[UR16][R16.64] ;  /* 0x0000001010167981 */ /* 0x000124000c1e9900 */
[----:B0-----:R-:W-:-:S05]  /*2f30*/  IMAD.WIDE.U32 R16, R6, 0x4, R16 ;  /* 0x0000000406107825 */ /* 0x001fca00078e0010 */
[----:B------:R0:W5:Y:S02]  /*2f40*/  LDG.E.CONSTANT R21, desc[UR16][R16.64] ;  /* 0x0000001010157981 */ /* 0x000164000c1e9900 */
        /* <DEDUP_REMOVED lines=8> */
[----:B0-----:R-:W-:Y:S01]  /*2fd0*/  IMAD.WIDE.U32 R16, R6, 0x4, R16 ;  /* 0x0000000406107825 */ /* 0x001fe200078e0010 */
[----:B--2---:R-:W-:-:S04]  /*2fe0*/  FSETP.GT.AND P0, PT, R25, R24, PT ;  /* 0x000000181900720b */ /* 0x004fc80003f04000 */
[----:B------:R-:W-:Y:S02]  /*2ff0*/  FSEL R28, R25, R24, P0 ;  /* 0x00000018191c7208 */ /* 0x000fe40000000000 */
[----:B------:R0:W2:Y:S02]  /*3000*/  LDG.E.CONSTANT R24, desc[UR16][R16.64] ;  /* 0x0000001010187981 */ /* 0x0000a4000c1e9900 */
[----:B---3--:R-:W-:Y:S01]  /*3010*/  FSETP.GT.AND P0, PT, R23, R28, PT ;  /* 0x0000001c1700720b */ /* 0x008fe20003f04000 */
[----:B0-----:R-:W-:-:S03]  /*3020*/  IMAD.WIDE.U32 R16, R6, 0x4, R16 ;  /* 0x0000000406107825 */ /* 0x001fc600078e0010 */
[----:B------:R-:W-:Y:S02]  /*3030*/  FSEL R25, R23, R28, P0 ;  /* 0x0000001c17197208 */ /* 0x000fe40000000000 */
[----:B------:R0:W3:Y:S02]  /*3040*/  LDG.E.CONSTANT R23, desc[UR16][R16.64] ;  /* 0x0000001010177981 */ /* 0x0000e4000c1e9900 */
[----:B----4-:R-:W-:Y:S01]  /*3050*/  FSETP.GT.AND P0, PT, R22, R25, PT ;  /* 0x000000191600720b */ /* 0x010fe20003f04000 */
[----:B0-----:R-:W-:-:S03]  /*3060*/  IMAD.WIDE.U32 R16, R6, 0x4, R16 ;  /* 0x0000000406107825 */ /* 0x001fc600078e0010 */
[----:B------:R-:W-:Y:S02]  /*3070*/  FSEL R28, R22, R25, P0 ;  /* 0x00000019161c7208 */ /* 0x000fe40000000000 */
[----:B------:R0:W4:Y:S02]  /*3080*/  LDG.E.CONSTANT R22, desc[UR16][R16.64] ;  /* 0x0000001010167981 */ /* 0x000124000c1e9900 */
[----:B-----5:R-:W-:Y:S01]  /*3090*/  FSETP.GT.AND P0, PT, R21, R28, PT ;  /* 0x0000001c1500720b */ /* 0x020fe20003f04000 */
[----:B0-----:R-:W-:-:S03]  /*30a0*/  IMAD.WIDE.U32 R16, R6, 0x4, R16 ;  /* 0x0000000406107825 */ /* 0x001fc600078e0010 */
[----:B------:R-:W-:Y:S02]  /*30b0*/  FSEL R25, R21, R28, P0 ;  /* 0x0000001c15197208 */ /* 0x000fe40000000000 */
[----:B------:R0:W5:Y:S02]  /*30c0*/  LDG.E.CONSTANT R21, desc[UR16][R16.64] ;  /* 0x0000001010157981 */ /* 0x000164000c1e9900 */
[----:B------:R-:W-:Y:S01]  /*30d0*/  FSETP.GT.AND P0, PT, R20, R25, PT ;  /* 0x000000191400720b */ /* 0x000fe20003f04000 */
        /* <DEDUP_REMOVED lines=11> */
[----:B0-----:R-:W-:-:S05]  /*3190*/  IMAD.WIDE.U32 R16, R6, 0x4, R16 ;  /* 0x0000000406107825 */ /* 0x001fca00078e0010 */
[----:B------:R-:W5:Y:S01]  /*31a0*/  LDG.E.CONSTANT R25, desc[UR16][R16.64] ;  /* 0x0000001010197981 */ /* 0x000f62000c1e9900 */
[CC--:B------:R-:W-:Y:S01]  /*31b0*/  FSETP.GT.AND P0, PT, R26.reuse, R27.reuse, PT ;  /* 0x0000001b1a00720b */ /* 0x0c0fe20003f04000 */
[----:B------:R-:W-:Y:S01]  /*31c0*/  UIADD3 UR4, UPT, UPT, UR4, 0x10, URZ ;  /* 0x0000001004047890 */ /* 0x000fe2000fffe0ff */
[----:B------:R-:W-:Y:S02]  /*31d0*/  VIADD R7, R7, 0x10 ;  /* 0x0000001007077836 */ /* 0x000fe40000000000 */
[----:B------:R-:W-:Y:S01]  /*31e0*/  FSEL R27, R26, R27, P0 ;  /* 0x0000001b1a1b7208 */ /* 0x000fe20000000000 */
[----:B------:R-:W-:-:S03]  /*31f0*/  UISETP.NE.AND UP0, UPT, UR4, UR14, UPT ;  /* 0x0000000e0400728c */ /* 0x000fc6000bf05270 */
        /* <DEDUP_REMOVED lines=15> */
[----:B------:R-:W-:Y:S01]  /*32f0*/  FSEL R24, R25, R18, P0 ;  /* 0x0000001219187208 */ /* 0x000fe20000000000 */
[----:B------:R-:W-:Y:S08]  /*3300*/  BRA.U UP0, `(.L_x_155) ;  /* 0xfffffff900ec7547 */ /* 0x000ff0000b83ffff */
.L_x_154:
[----:B------:R-:W-:Y:S05]  /*3310*/  BRA.U !UP1, `(.L_x_152) ;  /* 0x0000000d099c7547 */ /* 0x000fea000b800000 */
[----:B------:R-:W-:Y:S02]  /*3320*/  UISETP.GE.U32.AND UP0, UPT, UR11, 0x7, UPT ;  /* 0x000000070b00788c */ /* 0x000fe4000bf06070 */
[----:B------:R-:W-:-:S07]  /*3330*/  UISETP.NE.AND UP1, UPT, UR12, URZ, UPT ;  /* 0x000000ff0c00728c */ /* 0x000fce000bf25270 */
[----:B------:R-:W-:Y:S05]  /*3340*/  BRA.U !UP0, `(.L_x_156) ;  /* 0x0000000108887547 */ /* 0x000fea000b800000 */
        /* <DEDUP_REMOVED lines=34> */
.L_x_156:
[----:B------:R-:W-:Y:S05]  /*3570*/  BRA.U !UP1, `(.L_x_152) ;  /* 0x0000000d09047547 */ /* 0x000fea000b800000 */
[----:B------:R-:W-:Y:S02]  /*3580*/  UISETP.GE.U32.AND UP0, UPT, UR13, 0x3, UPT ;  /* 0x000000030d00788c */ /* 0x000fe4000bf06070 */
[----:B------:R-:W-:-:S07]  /*3590*/  UISETP.NE.AND UP1, UPT, UR6, URZ, UPT ;  /* 0x000000ff0600728c */ /* 0x000fce000bf25270 */
[----:B------:R-:W-:Y:S05]  /*35a0*/  BRA.U !UP0, `(.L_x_157) ;  /* 0x0000000108487547 */ /* 0x000fea000b800000 */
[----:B------:R-:W-:-:S04]  /*35b0*/  IMAD R17, R7, R6, R3 ;  /* 0x0000000607117224 */ /* 0x000fc800078e0203 */
[----:B------:R-:W-:-:S05]  /*35c0*/  IMAD.WIDE R16, R17, 0x4, R10 ;  /* 0x0000000411107825 */ /* 0x000fca00078e020a */
        /* <DEDUP_REMOVED lines=16> */
.L_x_157:
[----:B------:R-:W-:Y:S05]  /*36d0*/  BRA.U !UP1, `(.L_x_152) ;  /* 0x0000000909ac7547 */ /* 0x000fea000b800000 */
[----:B------:R-:W-:-:S04]  /*36e0*/  IMAD R7, R7, R6, R3 ;  /* 0x0000000607077224 */ /* 0x000fc800078e0203 */
[----:B------:R-:W-:-:S05]  /*36f0*/  IMAD.WIDE R10, R7, 0x4, R10 ;  /* 0x00000004070a7825 */ /* 0x000fca00078e020a */
[----:B------:R-:W2:Y:S01]  /*3700*/  LDG.E.CONSTANT R7, desc[UR16][R10.64] ;  /* 0x000000100a077981 */ /* 0x000ea2000c1e9900 */
[----:B------:R-:W-:Y:S01]  /*3710*/  UISETP.NE.AND UP0, UPT, UR6, 0x1, UPT ;  /* 0x000000010600788c */ /* 0x000fe2000bf05270 */
[----:B--2---:R-:W-:-:S04]  /*3720*/  FSETP.GT.AND P0, PT, R7, R24, PT ;  /* 0x000000180700720b */ /* 0x004fc80003f04000 */
[----:B------:R-:W-:-:S04]  /*3730*/  FSEL R24, R7, R24, P0 ;  /* 0x0000001807187208 */ /* 0x000fc80000000000 */
[----:B------:R-:W-:Y:S05]  /*3740*/  BRA.U !UP0, `(.L_x_152) ;  /* 0x0000000908907547 */ /* 0x000fea000b800000 */
[----:B------:R-:W-:-:S05]  /*3750*/  IMAD.WIDE.U32 R10, R6, 0x4, R10 ;  /* 0x00000004060a7825 */ /* 0x000fca00078e000a */
[----:B------:R-:W2:Y:S01]  /*3760*/  LDG.E.CONSTANT R7, desc[UR16][R10.64] ;  /* 0x000000100a077981 */ /* 0x000ea2000c1e9900 */
[----:B------:R-:W-:Y:S01]  /*3770*/  UISETP.NE.AND UP0, UPT, UR6, 0x2, UPT ;  /* 0x000000020600788c */ /* 0x000fe2000bf05270 */
[----:B--2---:R-:W-:-:S04]  /*3780*/  FSETP.GT.AND P0, PT, R7, R24, PT ;  /* 0x000000180700720b */ /* 0x004fc80003f04000 */
[----:B------:R-:W-:-:S04]  /*3790*/  FSEL R24, R7, R24, P0 ;  /* 0x0000001807187208 */ /* 0x000fc80000000000 */
[----:B------:R-:W-:Y:S05]  /*37a0*/  BRA.U !UP0, `(.L_x_152) ;  /* 0x0000000908787547 */ /* 0x000fea000b800000 */
[----:B------:R-:W-:-:S06]  /*37b0*/  IMAD.WIDE.U32 R6, R6, 0x4, R10 ;  /* 0x0000000406067825 */ /* 0x000fcc00078e000a */
[----:B------:R-:W2:Y:S02]  /*37c0*/  LDG.E.CONSTANT R7, desc[UR16][R6.64] ;  /* 0x0000001006077981 */ /* 0x000ea4000c1e9900 */
[----:B--2---:R-:W-:-:S04]  /*37d0*/  FSETP.GT.AND P0, PT, R7, R24, PT ;  /* 0x000000180700720b */ /* 0x004fc80003f04000 */
[----:B------:R-:W-:Y:S01]  /*37e0*/  FSEL R24, R7, R24, P0 ;  /* 0x0000001807187208 */ /* 0x000fe20000000000 */
[----:B------:R-:W-:Y:S08]  /*37f0*/  BRA `(.L_x_152) ;  /* 0x0000000800647947 */ /* 0x000ff00003800000 */
.L_x_153:
[----:B------:R-:W-:Y:S01]  /*3800*/  ISETP.GE.U32.AND P0, PT, R28, 0x10, PT ;  /* 0x000000101c00780c */ /* 0x000fe20003f06070 */
[----:B------:R-:W-:Y:S01]  /*3810*/  UISETP.NE.AND UP1, UPT, UR10, URZ, UPT ;  /* 0x000000ff0a00728c */ /* 0x000fe2000bf25270 */
[----:B------:R-:W-:-:S11]  /*3820*/  IMAD.MOV.U32 R24, RZ, RZ, 0x7f7fffff ;  /* 0x7f7fffffff187424 */ /* 0x000fd600078e00ff */
[----:B------:R-:W-:Y:S05]  /*3830*/  @!P0 BRA `(.L_x_158) ;  /* 0x00000004001c8947 */ /* 0x000fea0003800000 */
[----:B------:R-:W-:Y:S01]  /*3840*/  IMAD.MOV.U32 R24, RZ, RZ, 0x7f7fffff ;  /* 0x7f7fffffff187424 */ /* 0x000fe200078e00ff */
[----:B------:R-:W-:-:S06]  /*3850*/  UMOV UR4, URZ ;  /* 0x000000ff00047c82 */ /* 0x000fcc0008000000 */
.L_x_159:
        /* <DEDUP_REMOVED lines=18> */
[----:B--2---:R-:W-:-:S04]  /*3980*/  FSETP.GEU.AND P0, PT, R25, R24, PT ;  /* 0x000000181900720b */ /* 0x004fc80003f0e000 */
[----:B------:R-:W-:Y:S02]  /*3990*/  FSEL R28, R25, R24, !P0 ;  /* 0x00000018191c7208 */ /* 0x000fe40004000000 */
[----:B------:R0:W2:Y:S02]  /*39a0*/  LDG.E.CONSTANT R24, desc[UR16][R18.64] ;  /* 0x0000001012187981 */ /* 0x0000a4000c1e9900 */
[----:B---3--:R-:W-:Y:S01]  /*39b0*/  FSETP.GEU.AND P0, PT, R23, R28, PT ;  /* 0x0000001c1700720b */ /* 0x008fe20003f0e000 */
[----:B0-----:R-:W-:-:S03]  /*39c0*/  IMAD.WIDE.U32 R18, R6, 0x4, R18 ;  /* 0x0000000406127825 */ /* 0x001fc600078e0012 */
[----:B------:R-:W-:Y:S02]  /*39d0*/  FSEL R25, R23, R28, !P0 ;  /* 0x0000001c17197208 */ /* 0x000fe40004000000 */
[----:B------:R0:W3:Y:S02]  /*39e0*/  LDG.E.CONSTANT R23, desc[UR16][R18.64] ;  /* 0x0000001012177981 */ /* 0x0000e4000c1e9900 */
[----:B----4-:R-:W-:Y:S01]  /*39f0*/  FSETP.GEU.AND P0, PT, R22, R25, PT ;  /* 0x000000191600720b */ /* 0x010fe20003f0e000 */
[----:B0-----:R-:W-:-:S03]  /*3a00*/  IMAD.WIDE.U32 R18, R6, 0x4, R18 ;  /* 0x0000000406127825 */ /* 0x001fc600078e0012 */
[----:B------:R-:W-:Y:S02]  /*3a10*/  FSEL R28, R22, R25, !P0 ;  /* 0x00000019161c7208 */ /* 0x000fe40004000000 */
[----:B------:R0:W4:Y:S02]  /*3a20*/  LDG.E.CONSTANT R22, desc[UR16][R18.64] ;  /* 0x0000001012167981 */ /* 0x000124000c1e9900 */
[----:B-----5:R-:W-:Y:S01]  /*3a30*/  FSETP.GEU.AND P0, PT, R21, R28, PT ;  /* 0x0000001c1500720b */ /* 0x020fe20003f0e000 */
[----:B0-----:R-:W-:-:S03]  /*3a40*/  IMAD.WIDE.U32 R18, R6, 0x4, R18 ;  /* 0x0000000406127825 */ /* 0x001fc600078e0012 */
[----:B------:R-:W-:Y:S02]  /*3a50*/  FSEL R25, R21, R28, !P0 ;  /* 0x0000001c15197208 */ /* 0x000fe40004000000 */
[----:B------:R0:W5:Y:S02]  /*3a60*/  LDG.E.CONSTANT R21, desc[UR16][R18.64] ;  /* 0x0000001012157981 */ /* 0x000164000c1e9900 */
[----:B------:R-:W-:Y:S01]  /*3a70*/  FSETP.GEU.AND P0, PT, R20, R25, PT ;  /* 0x000000191400720b */ /* 0x000fe20003f0e000 */
        /* <DEDUP_REMOVED lines=11> */
[----:B0-----:R-:W-:-:S05]  /*3b30*/  IMAD.WIDE.U32 R18, R6, 0x4, R18 ;  /* 0x0000000406127825 */ /* 0x001fca00078e0012 */
[----:B------:R-:W5:Y:S01]  /*3b40*/  LDG.E.CONSTANT R25, desc[UR16][R18.64] ;  /* 0x0000001012197981 */ /* 0x000f62000c1e9900 */
[CC--:B------:R-:W-:Y:S01]  /*3b50*/  FSETP.GEU.AND P0, PT, R26.reuse, R27.reuse, PT ;  /* 0x0000001b1a00720b */ /* 0x0c0fe20003f0e000 */
[----:B------:R-:W-:Y:S01]  /*3b60*/  UIADD3 UR4, UPT, UPT, UR4, 0x10, URZ ;  /* 0x0000001004047890 */ /* 0x000fe2000fffe0ff */
[----:B------:R-:W-:Y:S02]  /*3b70*/  VIADD R7, R7, 0x10 ;  /* 0x0000001007077836 */ /* 0x000fe40000000000 */
[----:B------:R-:W-:Y:S01]  /*3b80*/  FSEL R27, R26, R27, !P0 ;  /* 0x0000001b1a1b7208 */ /* 0x000fe20004000000 */
[----:B------:R-:W-:-:S03]  /*3b90*/  UISETP.NE.AND UP0, UPT, UR4, UR14, UPT ;  /* 0x0000000e0400728c */ /* 0x000fc6000bf05270 */
        /* <DEDUP_REMOVED lines=15> */
[----:B------:R-:W-:Y:S01]  /*3c90*/  FSEL R24, R25, R10, !P0 ;  /* 0x0000000a19187208 */ /* 0x000fe20004000000 */
[----:B------:R-:W-:Y:S08]  /*3ca0*/  BRA.U UP0, `(.L_x_159) ;  /* 0xfffffff900ec7547 */ /* 0x000ff0000b83ffff */
.L_x_158:
        /* <DEDUP_REMOVED lines=38> */
.L_x_160:
        /* <DEDUP_REMOVED lines=22> */
.L_x_161:
[----:B------:R-:W-:Y:S05]  /*4070*/  BRA.U !UP1, `(.L_x_152) ;  /* 0x0000000109447547 */ /* 0x000fea000b800000 */
[----:B------:R-:W-:-:S04]  /*4080*/  IMAD R7, R7, R6, R3 ;  /* 0x0000000607077224 */ /* 0x000fc800078e0203 */
[----:B------:R-:W-:-:S05]  /*4090*/  IMAD.WIDE R16, R7, 0x4, R16 ;  /* 0x0000000407107825 */ /* 0x000fca00078e0210 */
[----:B------:R-:W2:Y:S01]  /*40a0*/  LDG.E.CONSTANT R7, desc[UR16][R16.64] ;  /* 0x0000001010077981 */ /* 0x000ea2000c1e9900 */
[----:B------:R-:W-:Y:S01]  /*40b0*/  UISETP.NE.AND UP0, UPT, UR6, 0x1, UPT ;  /* 0x000000010600788c */ /* 0x000fe2000bf05270 */
[----:B--2---:R-:W-:-:S04]  /*40c0*/  FSETP.GEU.AND P0, PT, R7, R24, PT ;  /* 0x000000180700720b */ /* 0x004fc80003f0e000 */
[----:B------:R-:W-:-:S04]  /*40d0*/  FSEL R24, R7, R24, !P0 ;  /* 0x0000001807187208 */ /* 0x000fc80004000000 */
[----:B------:R-:W-:Y:S05]  /*40e0*/  BRA.U !UP0, `(.L_x_152) ;  /* 0x0000000108287547 */ /* 0x000fea000b800000 */
[----:B------:R-:W-:Y:S01]  /*40f0*/  UISETP.NE.AND UP0, UPT, UR6, 0x2, UPT ;  /* 0x000000020600788c */ /* 0x000fe2000bf05270 */
[----:B------:R-:W-:-:S05]  /*4100*/  IMAD.WIDE.U32 R16, R6, 0x4, R16 ;  /* 0x0000000406107825 */ /* 0x000fca00078e0010 */
[----:B------:R-:W-:Y:S01]  /*4110*/  PLOP3.LUT P1, PT, PT, PT, UP0, 0x80, 0x8 ;  /* 0x000000000008781c */ /* 0x000fe20003f2f008 */
[----:B------:R-:W2:-:S12]  /*4120*/  LDG.E.CONSTANT R11, desc[UR16][R16.64] ;  /* 0x00000010100b7981 */ /* 0x000e98000c1e9900 */
[----:B------:R-:W-:-:S06]  /*4130*/  @P1 IMAD.WIDE.U32 R6, R6, 0x4, R16 ;  /* 0x0000000406061825 */ /* 0x000fcc00078e0010 */
[----:B------:R-:W3:Y:S01]  /*4140*/  @P1 LDG.E.CONSTANT R7, desc[UR16][R6.64] ;  /* 0x0000001006071981 */ /* 0x000ee2000c1e9900 */
[----:B--2---:R-:W-:-:S04]  /*4150*/  FSETP.GEU.AND P0, PT, R11, R24, PT ;  /* 0x000000180b00720b */ /* 0x004fc80003f0e000 */
[----:B------:R-:W-:-:S04]  /*4160*/  FSEL R24, R11, R24, !P0 ;  /* 0x000000180b187208 */ /* 0x000fc80004000000 */
[----:B---3--:R-:W-:-:S04]  /*4170*/  @P1 FSETP.GEU.AND P0, PT, R7, R24, PT ;  /* 0x000000180700120b */ /* 0x008fc80003f0e000 */
[----:B------:R-:W-:-:S09]  /*4180*/  @P1 FSEL R24, R7, R24, !P0 ;  /* 0x0000001807181208 */ /* 0x000fd20004000000 */
.L_x_152:
[----:B------:R-:W-:Y:S05]  /*4190*/  BSYNC.RECONVERGENT B1 ;  /* 0x0000000000017941 */ /* 0x000fea0003800200 */
.L_x_151:
[----:B------:R-:W0:Y:S01]  /*41a0*/  LDCU UR4, c[0x0][0x3a8] ;  /* 0x00007500ff0477ac */ /* 0x000e220008000800 */
[----:B------:R-:W1:Y:S01]  /*41b0*/  LDC.64 R10, c[0x0][0x3b8] ;  /* 0x0000ee00ff0a7b82 */ /* 0x000e620000000a00 */
[----:B------:R-:W2:Y:S01]  /*41c0*/  F2F.F32.F64 R7, R14 ;  /* 0x0000000e00077310 */ /* 0x000ea20000301000 */
[----:B------:R-:W2:Y:S01]  /*41d0*/  LDCU UR5, c[0x0][0x3a4] ;  /* 0x00007480ff0577ac */ /* 0x000ea20008000800 */
[----:B0-----:R-:W-:Y:S01]  /*41e0*/  ISETP.NE.AND P0, PT, RZ, UR4, PT ;  /* 0x00000004ff007c0c */ /* 0x001fe2000bf05270 */
[----:B------:R-:W0:Y:S01]  /*41f0*/  LDCU UR4, c[0x0][0x3b4] ;  /* 0x00007680ff0477ac */ /* 0x000e220008000800 */
[----:B-1----:R-:W-:-:S11]  /*4200*/  IMAD.WIDE R10, R8, 0x4, R10 ;  /* 0x00000004080a7825 */ /* 0x002fd600078e020a */
[C-C-:B--2---:R-:W-:Y:S01]  /*4210*/  @P0 FFMA R17, -R7.reuse, UR5, R24.reuse ;  /* 0x0000000507110c23 */ /* 0x144fe20008000118 */
[----:B------:R-:W-:Y:S01]  /*4220*/  @!P0 FFMA R17, R7, UR5, R24 ;  /* 0x0000000507118c23 */ /* 0x000fe20008000018 */
[----:B------:R-:W-:-:S04]  /*4230*/  IMAD.MOV.U32 R7, RZ, RZ, R9 ;  /* 0x000000ffff077224 */ /* 0x000fc800078e0009 */
[----:B------:R1:W-:Y:S01]  /*4240*/  STG.E desc[UR16][R10.64], R17 ;  /* 0x000000110a007986 */ /* 0x0003e2000c101910 */
[----:B0-----:R-:W-:-:S13]  /*4250*/  ISETP.GE.AND P0, PT, R9, UR4, PT ;  /* 0x0000000409007c0c */ /* 0x001fda000bf06270 */
[----:B-1----:R-:W-:Y:S05]  /*4260*/  @!P0 BRA `(.L_x_162) ;  /* 0xffffffe800748947 */ /* 0x002fea000383ffff */
.L_x_126:
[----:B------:R-:W-:Y:S05]  /*4270*/  BSYNC.RECONVERGENT B0 ;  /* 0x0000000000007941 */ /* 0x000fea0003800200 */
.L_x_125:
[----:B------:R-:W5:Y:S01]  /*4280*/  LDCU UR4, c[0x0][0x3b0] ;  /* 0x00007600ff0477ac */ /* 0x000f620008000800 */
[----:B------:R-:W-:-:S05]  /*4290*/  VIADD R3, R3, UR7 ;  /* 0x0000000703037c36 */ /* 0x000fca0008000000 */
[----:B-----5:R-:W-:-:S13]  /*42a0*/  ISETP.GE.AND P0, PT, R3, UR4, PT ;  /* 0x0000000403007c0c */ /* 0x020fda000bf06270 */
[----:B------:R-:W-:Y:S05]  /*42b0*/  @!P0 BRA `(.L_x_163) ;  /* 0xffffffbc00f08947 */ /* 0x000fea000383ffff */
[----:B------:R-:W-:Y:S05]  /*42c0*/  EXIT ;  /* 0x000000000000794d */ /* 0x000fea0003800000 */
        .weak           $__internal_2_$__cuda_sm20_div_rn_f64_full
        .type           $__internal_2_$__cuda_sm20_div_rn_f64_full,@function
        .size           $__internal_2_$__cuda_sm20_div_rn_f64_full,(.L_x_228 - $__internal_2_$__cuda_sm20_div_rn_f64_full)
$__internal_2_$__cuda_sm20_div_rn_f64_full:
[----:B------:R-:W-:Y:S01]  /*42d0*/  IMAD.U32 R16, RZ, RZ, UR9 ;  /* 0x00000009ff107e24 */ /* 0x000fe2000f8e00ff */
[C---:B------:R-:W-:Y:S01]  /*42e0*/  FSETP.GEU.AND P3, PT, |R15|.reuse, 1.469367938527859385e-39, PT ;  /* 0x001000000f00780b */ /* 0x040fe20003f6e200 */
[----:B------:R-:W-:Y:S01]  /*42f0*/  ULOP3.LUT UR4, UR9, 0x800fffff, URZ, 0xc0, !UPT ;  /* 0x800fffff09047892 */ /* 0x000fe2000f8ec0ff */
[----:B------:R-:W-:Y:S01]  /*4300*/  IMAD.U32 R26, RZ, RZ, UR8 ;  /* 0x00000008ff1a7e24 */ /* 0x000fe2000f8e00ff */
[----:B------:R-:W-:Y:S01]  /*4310*/  LOP3.LUT R28, R15, 0x7ff00000, RZ, 0xc0, !PT ;  /* 0x7ff000000f1c7812 */ /* 0x000fe200078ec0ff */
[----:B------:R-:W-:Y:S01]  /*4320*/  IMAD.U32 R27, RZ, RZ, UR9 ;  /* 0x00000009ff1b7e24 */ /* 0x000fe2000f8e00ff */
[----:B------:R-:W-:Y:S01]  /*4330*/  FSETP.GEU.AND P0, PT, |R16|, 1.469367938527859385e-39, PT ;  /* 0x001000001000780b */ /* 0x000fe20003f0e200 */
[----:B------:R-:W-:Y:S01]  /*4340*/  IMAD.U32 R16, RZ, RZ, UR8 ;  /* 0x00000008ff107e24 */ /* 0x000fe2000f8e00ff */
[----:B------:R-:W-:Y:S01]  /*4350*/  ULOP3.LUT UR5, UR4, 0x3ff00000, URZ, 0xfc, !UPT ;  /* 0x3ff0000004057892 */ /* 0x000fe2000f8efcff */
[----:B------:R-:W-:Y:S01]  /*4360*/  IMAD.U32 R17, RZ, RZ, UR9 ;  /* 0x00000009ff117e24 */ /* 0x000fe2000f8e00ff */
[----:B------:R-:W-:Y:S01]  /*4370*/  BSSY.RECONVERGENT B2, `(.L_x_164) ;  /* 0x0000056000027945 */ /* 0x000fe20003800200 */
[----:B------:R-:W-:Y:S01]  /*4380*/  IMAD.MOV.U32 R26, RZ, RZ, R16 ;  /* 0x000000ffff1a7224 */ /* 0x000fe200078e0010 */
[----:B------:R-:W-:Y:S01]  /*4390*/  UMOV UR4, UR8 ;  /* 0x0000000800047c82 */ /* 0x000fe20008000000 */
[----:B------:R-:W-:Y:S01]  /*43a0*/  IMAD.MOV.U32 R29, RZ, RZ, 0x1ca00000 ;  /* 0x1ca00000ff1d7424 */ /* 0x000fe200078e00ff */
[----:B------:R-:W-:Y:S01]  /*43b0*/  @!P3 LOP3.LUT R17, R27, 0x7ff00000, RZ, 0xc0, !PT ;  /* 0x7ff000001b11b812 */ /* 0x000fe200078ec0ff */
[----:B------:R-:W-:Y:S01]  /*43c0*/  IMAD.U32 R24, RZ, RZ, UR4 ;  /* 0x00000004ff187e24 */ /* 0x000fe2000f8e00ff */
[----:B------:R-:W-:Y:S01]  /*43d0*/  ULOP3.LUT UR4, UR9, 0x7ff00000, URZ, 0xc0, !UPT ;  /* 0x7ff0000009047892 */ /* 0x000fe2000f8ec0ff */
[----:B------:R-:W-:Y:S01]  /*43e0*/  IMAD.U32 R25, RZ, RZ, UR5 ;  /* 0x00000005ff197e24 */ /* 0x000fe2000f8e00ff */
[----:B------:R-:W-:Y:S01]  /*43f0*/  @!P3 ISETP.GE.U32.AND P4, PT, R28, R17, PT ;  /* 0x000000111c00b20c */ /* 0x000fe20003f86070 */
[----:B------:R-:W-:Y:S01]  /*4400*/  @!P0 DMUL R24, R26, 8.98846567431157953865e+307 ;  /* 0x7fe000001a188828 */ /* 0x000fe20000000000 */
[----:B------:R-:W-:-:S02]  /*4410*/  IMAD.MOV.U32 R22, RZ, RZ, R14 ;  /* 0x000000ffff167224 */ /* 0x000fc400078e000e */
[----:B------:R-:W-:Y:S01]  /*4420*/  ISETP.GE.U32.AND P2, PT, R28, UR4, PT ;  /* 0x000000041c007c0c */ /* 0x000fe2000bf46070 */
[----:B------:R-:W-:Y:S01]  /*4430*/  @!P3 IMAD.MOV.U32 R16, RZ, RZ, RZ ;  /* 0x000000ffff10b224 */ /* 0x000fe200078e00ff */
[C---:B------:R-:W-:Y:S01]  /*4440*/  @!P3 SEL R17, R29.reuse, 0x63400000, !P4 ;  /* 0x634000001d11b807 */ /* 0x040fe20006000000 */
[----:B------:R-:W0:Y:S01]  /*4450*/  MUFU.RCP64H R19, R25 ;  /* 0x0000001900137308 */ /* 0x000e220000001800 */
[----:B------:R-:W-:Y:S01]  /*4460*/  SEL R23, R29, 0x63400000, !P2 ;  /* 0x634000001d177807 */ /* 0x000fe20005000000 */
[----:B------:R-:W-:Y:S01]  /*4470*/  IMAD.MOV.U32 R18, RZ, RZ, 0x1 ;  /* 0x00000001ff127424 */ /* 0x000fe200078e00ff */
[--C-:B------:R-:W-:Y:S02]  /*4480*/  @!P3 LOP3.LUT R17, R17, 0x80000000, R15.reuse, 0xf8, !PT ;  /* 0x800000001111b812 */ /* 0x100fe400078ef80f */
[----:B------:R-:W-:Y:S02]  /*4490*/  LOP3.LUT R23, R23, 0x800fffff, R15, 0xf8, !PT ;  /* 0x800fffff17177812 */ /* 0x000fe400078ef80f */
[----:B------:R-:W-:-:S06]  /*44a0*/  @!P3 LOP3.LUT R17, R17, 0x100000, RZ, 0xfc, !PT ;  /* 0x001000001111b812 */ /* 0x000fcc00078efcff */
[----:B------:R-:W-:Y:S02]  /*44b0*/  @!P3 DFMA R22, R22, 2, -R16 ;  /* 0x400000001616b82b */ /* 0x000fe40000000810 */
[----:B0-----:R-:W-:-:S08]  /*44c0*/  DFMA R16, R18, -R24, 1 ;  /* 0x3ff000001210742b */ /* 0x001fd00000000818 */
[----:B------:R-:W-:-:S08]  /*44d0*/  DFMA R16, R16, R16, R16 ;  /* 0x000000101010722b */ /* 0x000fd00000000010 */
[----:B------:R-:W-:-:S08]  /*44e0*/  DFMA R16, R18, R16, R18 ;  /* 0x000000101210722b */ /* 0x000fd00000000012 */
[----:B------:R-:W-:-:S08]  /*44f0*/  DFMA R20, R16, -R24, 1 ;  /* 0x3ff000001014742b */ /* 0x000fd00000000818 */
[----:B------:R-:W-:-:S08]  /*4500*/  DFMA R20, R16, R20, R16 ;  /* 0x000000141014722b */ /* 0x000fd00000000010 */
[----:B------:R-:W-:-:S08]  /*4510*/  DMUL R16, R20, R22 ;  /* 0x0000001614107228 */ /* 0x000fd00000000000 */
[----:B------:R-:W-:-:S08]  /*4520*/  DFMA R18, R16, -R24, R22 ;  /* 0x800000181012722b */ /* 0x000fd00000000016 */
[----:B------:R-:W-:Y:S01]  /*4530*/  DFMA R18, R20, R18, R16 ;  /* 0x000000121412722b */ /* 0x000fe20000000010 */
[----:B------:R-:W-:Y:S01]  /*4540*/  IMAD.MOV.U32 R20, RZ, RZ, R28 ;  /* 0x000000ffff147224 */ /* 0x000fe200078e001c */
[----:B------:R-:W-:Y:S01]  /*4550*/  @!P3 LOP3.LUT R20, R23, 0x7ff00000, RZ, 0xc0, !PT ;  /* 0x7ff000001714b812 */ /* 0x000fe200078ec0ff */
[----:B------:R-:W-:Y:S01]  /*4560*/  IMAD.U32 R21, RZ, RZ, UR4 ;  /* 0x00000004ff157e24 */ /* 0x000fe2000f8e00ff */
[----:B------:R-:W-:-:S03]  /*4570*/  @!P0 LOP3.LUT R21, R25, 0x7ff00000, RZ, 0xc0, !PT ;  /* 0x7ff0000019158812 */ /* 0x000fc600078ec0ff */
[----:B------:R-:W-:-:S05]  /*4580*/  VIADD R16, R20, 0xffffffff ;  /* 0xffffffff14107836 */ /* 0x000fca0000000000 */
[----:B------:R-:W-:Y:S01]  /*4590*/  ISETP.GT.U32.AND P0, PT, R16, 0x7feffffe, PT ;  /* 0x7feffffe1000780c */ /* 0x000fe20003f04070 */
[----:B------:R-:W-:-:S05]  /*45a0*/  VIADD R16, R21, 0xffffffff ;  /* 0xffffffff15107836 */ /* 0x000fca0000000000 */
[----:B------:R-:W-:-:S13]  /*45b0*/  ISETP.GT.U32.OR P0, PT, R16, 0x7feffffe, P0 ;  /* 0x7feffffe1000780c */ /* 0x000fda0000704470 */
[----:B------:R-:W-:Y:S05]  /*45c0*/  @P0 BRA `(.L_x_165) ;  /* 0x00000000006c0947 */ /* 0x000fea0003800000 */
[----:B------:R-:W-:-:S04]  /*45d0*/  LOP3.LUT R15, R27, 0x7ff00000, RZ, 0xc0, !PT ;  /* 0x7ff000001b0f7812 */ /* 0x000fc800078ec0ff */
[CC--:B------:R-:W-:Y:S02]  /*45e0*/  VIADDMNMX R14, R28.reuse, -R15.reuse, 0xb9600000, !PT ;  /* 0xb96000001c0e7446 */ /* 0x0c0fe4000780090f */
[----:B------:R-:W-:Y:S02]  /*45f0*/  ISETP.GE.U32.AND P0, PT, R28, R15, PT ;  /* 0x0000000f1c00720c */ /* 0x000fe40003f06070 */
[----:B------:R-:W-:Y:S02]  /*4600*/  VIMNMX R14, PT, PT, R14, 0x46a00000, PT ;  /* 0x46a000000e0e7848 */ /* 0x000fe40003fe0100 */
[----:B------:R-:W-:-:S05]  /*4610*/  SEL R29, R29, 0x63400000, !P0 ;  /* 0x634000001d1d7807 */ /* 0x000fca0004000000 */
[----:B------:R-:W-:Y:S02]  /*4620*/  IMAD.IADD R20, R14, 0x1, -R29 ;  /* 0x000000010e147824 */ /* 0x000fe400078e0a1d */
[----:B------:R-:W-:Y:S02]  /*4630*/  IMAD.MOV.U32 R14, RZ, RZ, RZ ;  /* 0x000000ffff0e7224 */ /* 0x000fe400078e00ff */
[----:B------:R-:W-:-:S06]  /*4640*/  VIADD R15, R20, 0x7fe00000 ;  /* 0x7fe00000140f7836 */ /* 0x000fcc0000000000 */
[----:B------:R-:W-:-:S10]  /*4650*/  DMUL R16, R18, R14 ;  /* 0x0000000e12107228 */ /* 0x000fd40000000000 */
[----:B------:R-:W-:-:S13]  /*4660*/  FSETP.GTU.AND P0, PT, |R17|, 1.469367938527859385e-39, PT ;  /* 0x001000001100780b */ /* 0x000fda0003f0c200 */
[----:B------:R-:W-:Y:S05]  /*4670*/  @P0 BRA `(.L_x_166) ;  /* 0x0000000000940947 */ /* 0x000fea0003800000 */
[----:B------:R-:W-:-:S06]  /*4680*/  DFMA R22, R18, -R24, R22 ;  /* 0x800000181216722b */ /* 0x000fcc0000000016 */
[----:B------:R-:W-:-:S04]  /*4690*/  IMAD.MOV.U32 R22, RZ, RZ, RZ ;  /* 0x000000ffff167224 */ /* 0x000fc800078e00ff */
[C---:B------:R-:W-:Y:S02]  /*46a0*/  FSETP.NEU.AND P0, PT, R23.reuse, RZ, PT ;  /* 0x000000ff1700720b */ /* 0x040fe40003f0d000 */
[----:B------:R-:W-:-:S04]  /*46b0*/  LOP3.LUT R26, R23, 0x80000000, R27, 0x48, !PT ;  /* 0x80000000171a7812 */ /* 0x000fc800078e481b */
[----:B------:R-:W-:-:S07]  /*46c0*/  LOP3.LUT R23, R26, R15, RZ, 0xfc, !PT ;  /* 0x0000000f1a177212 */ /* 0x000fce00078efcff */
[----:B------:R-:W-:Y:S05]  /*46d0*/  @!P0 BRA `(.L_x_166) ;  /* 0x00000000007c8947 */ /* 0x000fea0003800000 */
[----:B------:R-:W-:Y:S02]  /*46e0*/  IMAD.MOV R15, RZ, RZ, -R20 ;  /* 0x000000ffff0f7224 */ /* 0x000fe400078e0a14 */
[----:B------:R-:W-:-:S06]  /*46f0*/  IMAD.MOV.U32 R14, RZ, RZ, RZ ;  /* 0x000000ffff0e7224 */ /* 0x000fcc00078e00ff */
[----:B------:R-:W-:Y:S02]  /*4700*/  DFMA R14, R16, -R14, R18 ;  /* 0x8000000e100e722b */ /* 0x000fe40000000012 */
[----:B------:R-:W-:-:S04]  /*4710*/  DMUL.RP R18, R18, R22 ;  /* 0x0000001612127228 */ /* 0x000fc80000008000 */
[----:B------:R-:W-:-:S04]  /*4720*/  IADD3 R14, PT, PT, -R20, -0x43300000, RZ ;  /* 0xbcd00000140e7810 */ /* 0x000fc80007ffe1ff */
[----:B------:R-:W-:Y:S02]  /*4730*/  FSETP.NEU.AND P0, PT, |R15|, R14, PT ;  /* 0x0000000e0f00720b */ /* 0x000fe40003f0d200 */
[----:B------:R-:W-:Y:S02]  /*4740*/  LOP3.LUT R15, R19, R26, RZ, 0x3c, !PT ;  /* 0x0000001a130f7212 */ /* 0x000fe400078e3cff */
[----:B------:R-:W-:Y:S02]  /*4750*/  FSEL R16, R18, R16, !P0 ;  /* 0x0000001012107208 */ /* 0x000fe40004000000 */
[----:B------:R-:W-:Y:S01]  /*4760*/  FSEL R17, R15, R17, !P0 ;  /* 0x000000110f117208 */ /* 0x000fe20004000000 */
[----:B------:R-:W-:Y:S06]  /*4770*/  BRA `(.L_x_166) ;  /* 0x0000000000547947 */ /* 0x000fec0003800000 */
.L_x_165:
[----:B------:R-:W-:-:S14]  /*4780*/  DSETP.NAN.AND P0, PT, R14, R14, PT ;  /* 0x0000000e0e00722a */ /* 0x000fdc0003f08000 */
[----:B------:R-:W-:Y:S05]  /*4790*/  @P0 BRA `(.L_x_167) ;  /* 0x0000000000440947 */ /* 0x000fea0003800000 */
[----:B------:R-:W-:-:S14]  /*47a0*/  DSETP.NAN.AND P0, PT, R26, R26, PT ;  /* 0x0000001a1a00722a */ /* 0x000fdc0003f08000 */
[----:B------:R-:W-:Y:S05]  /*47b0*/  @P0 BRA `(.L_x_168) ;  /* 0x0000000000300947 */ /* 0x000fea0003800000 */
[----:B------:R-:W-:Y:S01]  /*47c0*/  ISETP.NE.AND P0, PT, R20, R21, PT ;  /* 0x000000151400720c */ /* 0x000fe20003f05270 */
[----:B------:R-:W-:Y:S02]  /*47d0*/  IMAD.MOV.U32 R16, RZ, RZ, 0x0 ;  /* 0x00000000ff107424 */ /* 0x000fe400078e00ff */
[----:B------:R-:W-:-:S10]  /*47e0*/  IMAD.MOV.U32 R17, RZ, RZ, -0x80000 ;  /* 0xfff80000ff117424 */ /* 0x000fd400078e00ff */
[----:B------:R-:W-:Y:S05]  /*47f0*/  @!P0 BRA `(.L_x_166) ;  /* 0x0000000000348947 */ /* 0x000fea0003800000 */
[----:B------:R-:W-:Y:S02]  /*4800*/  ISETP.NE.AND P0, PT, R20, 0x7ff00000, PT ;  /* 0x7ff000001400780c */ /* 0x000fe40003f05270 */
[----:B------:R-:W-:Y:S02]  /*4810*/  LOP3.LUT R17, R15, 0x80000000, R27, 0x48, !PT ;  /* 0x800000000f117812 */ /* 0x000fe400078e481b */
[----:B------:R-:W-:-:S13]  /*4820*/  ISETP.EQ.OR P0, PT, R21, RZ, !P0 ;  /* 0x000000ff1500720c */ /* 0x000fda0004702670 */
[----:B------:R-:W-:Y:S01]  /*4830*/  @P0 LOP3.LUT R14, R17, 0x7ff00000, RZ, 0xfc, !PT ;  /* 0x7ff00000110e0812 */ /* 0x000fe200078efcff */
[----:B------:R-:W-:Y:S02]  /*4840*/  @!P0 IMAD.MOV.U32 R16, RZ, RZ, RZ ;  /* 0x000000ffff108224 */ /* 0x000fe400078e00ff */
[----:B------:R-:W-:Y:S02]  /*4850*/  @P0 IMAD.MOV.U32 R16, RZ, RZ, RZ ;  /* 0x000000ffff100224 */ /* 0x000fe400078e00ff */
[----:B------:R-:W-:Y:S01]  /*4860*/  @P0 IMAD.MOV.U32 R17, RZ, RZ, R14 ;  /* 0x000000ffff110224 */ /* 0x000fe200078e000e */
[----:B------:R-:W-:Y:S06]  /*4870*/  BRA `(.L_x_166) ;  /* 0x0000000000147947 */ /* 0x000fec0003800000 */
.L_x_168:
[----:B------:R-:W-:Y:S01]  /*4880*/  LOP3.LUT R17, R27, 0x80000, RZ, 0xfc, !PT ;  /* 0x000800001b117812 */ /* 0x000fe200078efcff */
[----:B------:R-:W-:Y:S01]  /*4890*/  IMAD.MOV.U32 R16, RZ, RZ, R26 ;  /* 0x000000ffff107224 */ /* 0x000fe200078e001a */
[----:B------:R-:W-:Y:S06]  /*48a0*/  BRA `(.L_x_166) ;  /* 0x0000000000087947 */ /* 0x000fec0003800000 */
.L_x_167:
[----:B------:R-:W-:Y:S01]  /*48b0*/  LOP3.LUT R17, R15, 0x80000, RZ, 0xfc, !PT ;  /* 0x000800000f117812 */ /* 0x000fe200078efcff */
[----:B------:R-:W-:-:S07]  /*48c0*/  IMAD.MOV.U32 R16, RZ, RZ, R14 ;  /* 0x000000ffff107224 */ /* 0x000fce00078e000e */
.L_x_166:
[----:B------:R-:W-:Y:S05]  /*48d0*/  BSYNC.RECONVERGENT B2 ;  /* 0x0000000000027941 */ /* 0x000fea0003800200 */
.L_x_164:
[----:B------:R-:W-:Y:S02]  /*48e0*/  IMAD.MOV.U32 R14, RZ, RZ, R10 ;  /* 0x000000ffff0e7224 */ /* 0x000fe400078e000a */
[----:B------:R-:W-:-:S04]  /*48f0*/  IMAD.MOV.U32 R15, RZ, RZ, 0x0 ;  /* 0x00000000ff0f7424 */ /* 0x000fc800078e00ff */
[----:B------:R-:W-:Y:S05]  /*4900*/  RET.REL.NODEC R14 `(chande_many_series_one_param_f32) ;  /* 0xffffffb40ebc7950 */ /* 0x000fea0003c3ffff */
.L_x_169:
        /* <DEDUP_REMOVED lines=15> */
.L_x_228:


//--------------------- .text.chande_batch_from_tr_f32 --------------------------
	.section	.text.chande_batch_from_tr_f32,"ax",@progbits
	.align	128
        .global         chande_batch_from_tr_f32
        .type           chande_batch_from_tr_f32,@function
        .size           chande_batch_from_tr_f32,(.L_x_229 - chande_batch_from_tr_f32)
        .other          chande_batch_from_tr_f32,@"STO_CUDA_ENTRY STV_DEFAULT"
chande_batch_from_tr_f32:
.text.chande_batch_from_tr_f32:
[----:B------:R-:W-:Y:S01]  /*0000*/  LDC R1, c[0x0][0x37c] ;  /* 0x0000df00ff017b82 */ /* 0x000fe20000000800 */
[----:B------:R-:W0:Y:S01]  /*0010*/  S2R R3, SR_CTAID.X ;  /* 0x0000000000037919 */ /* 0x000e220000002500 */
[----:B------:R-:W0:Y:S02]  /*0020*/  LDCU UR4, c[0x0][0x3c8] ;  /* 0x00007900ff0477ac */ /* 0x000e240008000800 */
[----:B0-----:R-:W-:-:S13]  /*0030*/  ISETP.GE.AND P0, PT, R3, UR4, PT ;  /* 0x0000000403007c0c */ /* 0x001fda000bf06270 */
[----:B------:R-:W-:Y:S05]  /*0040*/  @P0 EXIT ;  /* 0x000000000000094d */ /* 0x000fea0003800000 */
[----:B------:R-:W0:Y:S01]  /*0050*/  LDC.64 R4, c[0x0][0x398] ;  /* 0x0000e600ff047b82 */ /* 0x000e220000000a00 */
[----:B------:R-:W1:Y:S07]  /*0060*/  LDCU.64 UR6, c[0x0][0x358] ;  /* 0x00006b00ff0677ac */ /* 0x000e6e0008000a00 */
[----:B------:R-:W2:Y:S08]  /*0070*/  LDC.64 R6, c[0x0][0x3b8] ;  /* 0x0000ee00ff067b82 */ /* 0x000eb00000000a00 */
[----:B------:R-:W3:Y:S01]  /*0080*/  LDC.64 R8, c[0x0][0x3c0] ;  /* 0x0000f000ff087b82 */ /* 0x000ee20000000a00 */
[----:B0-----:R-:W-:-:S07]  /*0090*/  IMAD.WIDE.U32 R4, R3, 0x4, R4 ;  /* 0x0000000403047825 */ /* 0x001fce00078e0004 */
[----:B------:R-:W0:Y:S01]  /*00a0*/  LDC.64 R14, c[0x0][0x3b0] ;  /* 0x0000ec00ff0e7b82 */ /* 0x000e220000000a00 */
[----:B-1----:R-:W4:Y:S01]  /*00b0*/  LDG.E.CONSTANT R0, desc[UR6][R4.64] ;  /* 0x0000000604007981 */ /* 0x002f22000c1e9900 */
[----:B--2---:R-:W-:-:S05]  /*00c0*/  IMAD.WIDE.U32 R6, R3, 0x4, R6 ;  /* 0x0000000403067825 */ /* 0x004fca00078e0006 */
[----:B------:R-:W3:Y:S01]  /*00d0*/  LDG.E.CONSTANT R2, desc[UR6][R6.64] ;  /* 0x0000000606027981 */ /* 0x000ee2000c1e9900 */
[----:B----4-:R-:W-:Y:S02]  /*00e0*/  ISETP.GE.AND P0, PT, R0, 0x1, PT ;  /* 0x000000010000780c */ /* 0x010fe40003f06270 */
[----:B---3--:R-:W-:-:S04]  /*00f0*/  VIMNMX R11, PT, PT, R2, R9, !PT ;  /* 0x00000009020b7248 */ /* 0x008fc80007fe0100 */
[----:B------:R-:W-:-:S13]  /*0100*/  ISETP.GE.OR P0, PT, R11, R8, !P0 ;  /* 0x000000080b00720c */ /* 0x000fda0004706670 */
[----:B0-----:R-:W-:Y:S05]  /*0110*/  @P0 EXIT ;  /* 0x000000000000094d */ /* 0x001fea0003800000 */
[----:B------:R-:W0:Y:S01]  /*0120*/  LDC.64 R12, c[0x0][0x3a0] ;  /* 0x0000e800ff0c7b82 */ /* 0x000e220000000a00 */
[----:B------:R-:W-:-:S05]  /*0130*/  IMAD.WIDE.U32 R14, R3, 0x4, R14 ;  /* 0x00000004030e7825 */ /* 0x000fca00078e000e */
[----:B------:R-:W5:Y:S02]  /*0140*/  LDG.E.CONSTANT R4, desc[UR6][R14.64] ;  /* 0x000000060e047981 */ /* 0x000f64000c1e9900 */
[----:B------:R-:W1:Y:S01]  /*0150*/  LDC.64 R6, c[0x0][0x3a8] ;  /* 0x0000ea00ff067b82 */ /* 0x000e620000000a00 */
[----:B0-----:R-:W-:-:S05]  /*0160*/  IMAD.WIDE.U32 R12, R3, 0x4, R12 ;  /* 0x00000004030c7825 */ /* 0x001fca00078e000c */
[----:B------:R-:W5:Y:S01]  /*0170*/  LDG.E.CONSTANT R5, desc[UR6][R12.64] ;  /* 0x000000060c057981 */ /* 0x000f62000c1e9900 */
[----:B-1----:R-:W-:-:S06]  /*0180*/  IMAD.WIDE.U32 R6, R3, 0x4, R6 ;  /* 0x0000000403067825 */ /* 0x002fcc00078e0006 */
[----:B------:R0:W5:Y:S02]  /*0190*/  LDG.E.CONSTANT R6, desc[UR6][R6.64] ;  /* 0x0000000606067981 */ /* 0x000164000c1e9900 */
[----:B0-----:R-:W0:Y:S01]  /*01a0*/  S2R R7, SR_TID.X ;  /* 0x0000000000077919 */ /* 0x001e220000002100 */
[----:B------:R-:W1:Y:S01]  /*01b0*/  LDCU UR4, c[0x0][0x3c4] ;  /* 0x00007880ff0477ac */ /* 0x000e620008000800 */
[----:B------:R-:W-:Y:S01]  /*01c0*/  BSSY.RECONVERGENT B0, `(.L_x_170) ;  /* 0x000000e000007945 */ /* 0x000fe20003800200 */
[----:B-1----:R-:W-:Y:S01]  /*01d0*/  IMAD.U32 R10, RZ, RZ, UR4 ;  /* 0x00000004ff0a7e24 */ /* 0x002fe2000f8e00ff */
[C---:B0-----:R-:W-:Y:S02]  /*01e0*/  ISETP.GE.AND P0, PT, R7.reuse, R8, PT ;  /* 0x000000080700720c */ /* 0x041fe40003f06270 */
[----:B------:R-:W-:-:S11]  /*01f0*/  ISETP.NE.AND P1, PT, R7, RZ, PT ;  /* 0x000000ff0700720c */ /* 0x000fd60003f25270 */
[----:B------:R-:W-:Y:S05]  /*0200*/  @P0 BRA `(.L_x_171) ;  /* 0x0000000000240947 */ /* 0x000fea0003800000 */
[----:B------:R-:W0:Y:S01]  /*0210*/  LDC R16, c[0x0][0x360] ;  /* 0x0000d800ff107b82 */ /* 0x000e220000000800 */
[----:B------:R-:W-:-:S07]  /*0220*/  IMAD.MOV.U32 R11, RZ, RZ, 0x7fc00000 ;  /* 0x7fc00000ff0b7424 */ /* 0x000fce00078e00ff */
[----:B------:R-:W1:Y:S02]  /*0230*/  LDC.64 R12, c[0x0][0x3d0] ;  /* 0x0000f400ff0c7b82 */ /* 0x000e640000000a00 */
.L_x_172:
[--C-:B--2---:R-:W-:Y:S02]  /*0240*/  IMAD R15, R3, R8, R7.reuse ;  /* 0x00000008030f7224 */ /* 0x104fe400078e0207 */
[----:B0-----:R-:W-:Y:S02]  /*0250*/  IMAD.IADD R7, R16, 0x1, R7 ;  /* 0x0000000110077824 */ /* 0x001fe400078e0207 */
[----:B-1----:R-:W-:-:S03]  /*0260*/  IMAD.WIDE R14, R15, 0x4, R12 ;  /* 0x000000040f0e7825 */ /* 0x002fc600078e020c */
[----:B------:R-:W-:Y:S02]  /*0270*/  ISETP.GE.AND P0, PT, R7, R8, PT ;  /* 0x000000080700720c */ /* 0x000fe40003f06270 */
[----:B------:R2:W-:Y:S11]  /*0280*/  STG.E desc[UR6][R14.64], R11 ;  /* 0x0000000b0e007986 */ /* 0x0005f6000c101906 */
[----:B------:R-:W-:Y:S05]  /*0290*/  @!P0 BRA `(.L_x_172) ;  /* 0xfffffffc00e88947 */ /* 0x000fea000383ffff */
.L_x_171:
[----:B------:R-:W-:Y:S05]  /*02a0*/  BSYNC.RECONVERGENT B0 ;  /* 0x0000000000007941 */ /* 0x000fea0003800200 */
.L_x_170:
[----:B------:R-:W-:Y:S06]  /*02b0*/  BAR.SYNC.DEFER_BLOCKING 0x0 ;  /* 0x0000000000007b1d */ /* 0x000fec0000010000 */
[----:B------:R-:W-:Y:S05]  /*02c0*/  @P1 EXIT ;  /* 0x000000000000194d */ /* 0x000fea0003800000 */
[----:B------:R-:W-:Y:S01]  /*02d0*/  VIADD R7, R9, 0x1 ;  /* 0x0000000109077836 */ /* 0x000fe20000000000 */
[----:B--2---:R-:W-:-:S04]  /*02e0*/  CS2R R14, SRZ ;  /* 0x00000000000e7805 */ /* 0x004fc8000001ff00 */
[----:B------:R-:W-:-:S05]  /*02f0*/  VIADDMNMX R12, R0, R9, R7, !PT ;  /* 0x00000009000c7246 */ /* 0x000fca0007800107 */
[----:B------:R-:W-:Y:S02]  /*0300*/  IMAD.IADD R8, R12, 0x1, -R9 ;  /* 0x000000010c087824 */ /* 0x000fe400078e0a09 */
[----:B------:R-:W-:-:S03]  /*0310*/  IMAD.IADD R12, R9, 0x1, -R12 ;  /* 0x00000001090c7824 */ /* 0x000fc600078e0a0c */
[----:B------:R-:W-:Y:S02]  /*0320*/  LOP3.LUT R9, R8, 0xf, RZ, 0xc0, !PT ;  /* 0x0000000f08097812 */ /* 0x000fe400078ec0ff */
[----:B------:R-:W-:Y:S02]  /*0330*/  ISETP.GT.U32.AND P0, PT, R12, -0x10, PT ;  /* 0xfffffff00c00780c */ /* 0x000fe40003f04070 */
[----:B------:R-:W-:-:S11]  /*0340*/  ISETP.NE.AND P1, PT, R9, RZ, PT ;  /* 0x000000ff0900720c */ /* 0x000fd60003f25270 */
[----:B------:R-:W-:Y:S05]  /*0350*/  @P0 BRA `(.L_x_173) ;  /* 0x0000000000e40947 */ /* 0x000fea0003800000 */
[----:B------:R-:W-:Y:S02]  /*0360*/  LOP3.LUT R7, R8, 0xfffffff0, RZ, 0xc0, !PT ;  /* 0xfffffff008077812 */ /* 0x000fe400078ec0ff */
[----:B------:R-:W-:Y:S01]  /*0370*/  CS2R R14, SRZ ;  /* 0x00000000000e7805 */ /* 0x000fe2000001ff00 */
[----:B------:R-:W-:-:S06]  /*0380*/  UMOV UR4, URZ ;  /* 0x000000ff00047c82 */ /* 0x000fcc0008000000 */
.L_x_174:
[----:B------:R-:W0:Y:S02]  /*0390*/  LDC.64 R12, c[0x0][0x390] ;  /* 0x0000e400ff0c7b82 */ /* 0x000e240000000a00 */
[----:B0-----:R-:W-:-:S05]  /*03a0*/  IMAD.WIDE R12, R10, 0x4, R12 ;  /* 0x000000040a0c7825 */ /* 0x001fca00078e020c */
[----:B------:R-:W2:Y:S04]  /*03b0*/  LDG.E.CONSTANT R26, desc[UR6][R12.64] ;  /* 0x000000060c1a7981 */ /* 0x000ea8000c1e9900 */
[----:B------:R-:W3:Y:S04]  /*03c0*/  LDG.E.CONSTANT R28, desc[UR6][R12.64+0x4] ;  /* 0x000004060c1c7981 */ /* 0x000ee8000c1e9900 */
[----:B------:R-:W4:Y:S04]  /*03d0*/  LDG.E.CONSTANT R20, desc[UR6][R12.64+0x8] ;  /* 0x000008060c147981 */ /* 0x000f28000c1e9900 */
[----:B------:R-:W4:Y:S04]  /*03e0*/  LDG.E.CONSTANT R29, desc[UR6][R12.64+0xc] ;  /* 0x00000c060c1d7981 */ /* 0x000f28000c1e9900 */
[----:B------:R-:W4:Y:S04]  /*03f0*/  LDG.E.CONSTANT R27, desc[UR6][R12.64+0x10] ;  /* 0x000010060c1b7981 */ /* 0x000f28000c1e9900 */
[----:B------:R-:W4:Y:S04]  /*0400*/  LDG.E.CONSTANT R25, desc[UR6][R12.64+0x14] ;  /* 0x000014060c197981 */ /* 0x000f28000c1e9900 */
[----:B------:R-:W4:Y:S04]  /*0410*/  LDG.E.CONSTANT R11, desc[UR6][R12.64+0x18] ;  /* 0x000018060c0b7981 */ /* 0x000f28000c1e9900 */
[----:B------:R-:W4:Y:S04]  /*0420*/  LDG.E.CONSTANT R24, desc[UR6][R12.64+0x1c] ;  /* 0x00001c060c187981 */ /* 0x000f28000c1e9900 */
[----:B------:R-:W4:Y:S04]  /*0430*/  LDG.E.CONSTANT R23, desc[UR6][R12.64+0x20] ;  /* 0x000020060c177981 */ /* 0x000f28000c1e9900 */
[----:B------:R-:W4:Y:S04]  /*0440*/  LDG.E.CONSTANT R22, desc[UR6][R12.64+0x24] ;  /* 0x000024060c167981 */ /* 0x000f28000c1e9900 */
[----:B------:R-:W4:Y:S01]  /*0450*/  LDG.E.CONSTANT R21, desc[UR6][R12.64+0x28] ;  /* 0x000028060c157981 */ /* 0x000f22000c1e9900 */
[----:B--2---:R0:W1:Y:S08]  /*0460*/  F2F.F64.F32 R18, R26 ;  /* 0x0000001a00127310 */ /* 0x0040700000201800 */
[----:B---3--:R2:W3:Y:S01]  /*0470*/  F2F.F64.F32 R16, R28 ;  /* 0x0000001c00107310 */ /* 0x0084e20000201800 */
[----:B0-----:R-:W3:Y:S01]  /*0480*/  LDG.E.CONSTANT R26, desc[UR6][R12.64+0x38] ;  /* 0x000038060c1a7981 */ /* 0x001ee2000c1e9900 */
[----:B-1----:R-:W-:-:S03]  /*0490*/  DADD R18, R18, R14 ;  /* 0x0000000012127229 */ /* 0x002fc6000000000e */
[----:B--2---:R-:W2:Y:S03]  /*04a0*/  LDG.E.CONSTANT R28, desc[UR6][R12.64+0x3c] ;  /* 0x00003c060c1c7981 */ /* 0x004ea6000c1e9900 */
[----:B----4-:R0:W1:Y:S02]  /*04b0*/  F2F.F64.F32 R14, R20 ;  /* 0x00000014000e7310 */ /* 0x0100640000201800 */
[----:B0-----:R-:W4:Y:S01]  /*04c0*/  LDG.E.CONSTANT R20, desc[UR6][R12.64+0x2c] ;  /* 0x00002c060c147981 */ /* 0x001f22000c1e9900 */
[----:B---3--:R-:W-:-:S03]  /*04d0*/  DADD R16, R18, R16 ;  /* 0x0000000012107229 */ /* 0x008fc60000000010 */
[----:B------:R-:W3:Y:S04]  /*04e0*/  LDG.E.CONSTANT R19, desc[UR6][R12.64+0x30] ;  /* 0x000030060c137981 */ /* 0x000ee8000c1e9900 */
[----:B------:R0:W2:Y:S01]  /*04f0*/  LDG.E.CONSTANT R18, desc[UR6][R12.64+0x34] ;  /* 0x000034060c127981 */ /* 0x0000a2000c1e9900 */
[----:B-1----:R-:W-:Y:S02]  /*0500*/  DADD R14, R16, R14 ;  /* 0x00000000100e7229 */ /* 0x002fe4000000000e */
[----:B------:R-:W1:Y:S06]  /*0510*/  F2F.F64.F32 R16, R29 ;  /* 0x0000001d00107310 */ /* 0x000e6c0000201800 */
[----:B-1----:R-:W-:-:S02]  /*0520*/  DADD R14, R14, R16 ;  /* 0x000000000e0e7229 */ /* 0x002fc40000000010 */
[----:B------:R-:W1:Y:S06]  /*0530*/  F2F.F64.F32 R16, R27 ;  /* 0x0000001b00107310 */ /* 0x000e6c0000201800 */
[----:B-1----:R-:W-:Y:S02]  /*0540*/  DADD R14, R14, R16 ;  /* 0x000000000e0e7229 */ /* 0x002fe40000000010 */
[----:B------:R-:W1:Y:S08]  /*0550*/  F2F.F64.F32 R16, R25 ;  /* 0x0000001900107310 */ /* 0x000e700000201800 */
[----:B0-----:R-:W0:Y:S01]  /*0560*/  F2F.F64.F32 R12, R11 ;  /* 0x0000000b000c7310 */ /* 0x001e220000201800 */
[----:B-1----:R-:W-:-:S07]  /*0570*/  DADD R14, R14, R16 ;  /* 0x000000000e0e7229 */ /* 0x002fce0000000010 */
[----:B------:R-:W1:Y:S01]  /*0580*/  F2F.F64.F32 R16, R24 ;  /* 0x0000001800107310 */ /* 0x000e620000201800 */
[----:B0-----:R-:W-:-:S07]  /*0590*/  DADD R14, R14, R12 ;  /* 0x000000000e0e7229 */ /* 0x001fce000000000c */
[----:B------:R-:W0:Y:S01]  /*05a0*/  F2F.F64.F32 R12, R23 ;  /* 0x00000017000c7310 */ /* 0x000e220000201800 */
[----:B-1----:R-:W-:-:S07]  /*05b0*/  DADD R14, R14, R16 ;  /* 0x000000000e0e7229 */ /* 0x002fce0000000010 */
[----:B------:R-:W1:Y:S01]  /*05c0*/  F2F.F64.F32 R16, R22 ;  /* 0x0000001600107310 */ /* 0x000e620000201800 */
[----:B0-----:R-:W-:-:S07]  /*05d0*/  DADD R12, R14, R12 ;  /* 0x000000000e0c7229 */ /* 0x001fce000000000c */
[----:B------:R-:W0:Y:S01]  /*05e0*/  F2F.F64.F32 R14, R21 ;  /* 0x00000015000e7310 */ /* 0x000e220000201800 */
[----:B-1----:R-:W-:-:S08]  /*05f0*/  DADD R12, R12, R16 ;  /* 0x000000000c0c7229 */ /* 0x002fd00000000010 */
[----:B0-----:R-:W-:Y:S01]  /*0600*/  DADD R12, R12, R14 ;  /* 0x000000000c0c7229 */ /* 0x001fe2000000000e */
[----:B------:R-:W-:-:S06]  /*0610*/  UIADD3 UR4, UPT, UPT, UR4, 0x10, URZ ;  /* 0x0000001004047890 */ /* 0x000fcc000fffe0ff */
[----:B------:R-:W-:Y:S01]  /*0620*/  ISETP.NE.AND P0, PT, R7, UR4, PT ;  /* 0x0000000407007c0c */ /* 0x000fe2000bf05270 */
[----:B------:R-:W-:Y:S01]  /*0630*/  VIADD R10, R10, 0x10 ;  /* 0x000000100a0a7836 */ /* 0x000fe20000000000 */
[----:B----4-:R-:W0:Y:S08]  /*0640*/  F2F.F64.F32 R16, R20 ;  /* 0x0000001400107310 */ /* 0x010e300000201800 */
[----:B---3--:R-:W1:Y:S01]  /*0650*/  F2F.F64.F32 R14, R19 ;  /* 0x00000013000e7310 */ /* 0x008e620000201800 */
[----:B0-----:R-:W-:-:S07]  /*0660*/  DADD R12, R12, R16 ;  /* 0x000000000c0c7229 */ /* 0x001fce0000000010 */
[----:B--2---:R-:W0:Y:S01]  /*0670*/  F2F.F64.F32 R16, R18 ;  /* 0x0000001200107310 */ /* 0x004e220000201800 */
[----:B-1----:R-:W-:-:S07]  /*0680*/  DADD R12, R12, R14 ;  /* 0x000000000c0c7229 */ /* 0x002fce000000000e */
[----:B------:R-:W1:Y:S01]  /*0690*/  F2F.F64.F32 R26, R26 ;  /* 0x0000001a001a7310 */ /* 0x000e620000201800 */
[----:B0-----:R-:W-:-:S07]  /*06a0*/  DADD R12, R12, R16 ;  /* 0x000000000c0c7229 */ /* 0x001fce0000000010 */
[----:B------:R-:W0:Y:S01]  /*06b0*/  F2F.F64.F32 R28, R28 ;  /* 0x0000001c001c7310 */ /* 0x000e220000201800 */
[----:B-1----:R-:W-:-:S08]  /*06c0*/  DADD R12, R12, R26 ;  /* 0x000000000c0c7229 */ /* 0x002fd0000000001a */
[----:B0-----:R-:W-:Y:S01]  /*06d0*/  DADD R14, R12, R28 ;  /* 0x000000000c0e7229 */ /* 0x001fe2000000001c */
[----:B------:R-:W-:Y:S10]  /*06e0*/  @P0 BRA `(.L_x_174) ;  /* 0xfffffffc00280947 */ /* 0x000ff4000383ffff */
.L_x_173:
[----:B------:R-:W-:Y:S01]  /*06f0*/  IMAD.MOV.U32 R7, RZ, RZ, R2 ;  /* 0x000000ffff077224 */ /* 0x000fe200078e0002 */
[----:B------:R-:W-:Y:S06]  /*0700*/  @!P1 BRA `(.L_x_175) ;  /* 0x0000000000f89947 */ /* 0x000fec0003800000 */
[----:B------:R-:W-:Y:S02]  /*0710*/  ISETP.GE.U32.AND P0, PT, R9, 0x8, PT ;  /* 0x000000080900780c */ /* 0x000fe40003f06070 */
[----:B------:R-:W-:-:S04]  /*0720*/  LOP3.LUT R2, R8, 0x7, RZ, 0xc0, !PT ;  /* 0x0000000708027812 */ /* 0x000fc800078ec0ff */
[----:B------:R-:W-:-:S07]  /*0730*/  ISETP.NE.AND P1, PT, R2, RZ, PT ;  /* 0x000000ff0200720c */ /* 0x000fce0003f25270 */
[----:B------:R-:W-:Y:S06]  /*0740*/  @!P0 BRA `(.L_x_176) ;  /* 0x00000000006c8947 */ /* 0x000fec0003800000 */
        /* <DEDUP_REMOVED lines=9> */
[----:B------:R-:W4:Y:S01]  /*07e0*/  LDG.E.CONSTANT R9, desc[UR6][R20.64+0x1c] ;  /* 0x00001c0614097981 */ /* 0x000f22000c1e9900 */
[----:B------:R-:W-:Y:S01]  /*07f0*/  VIADD R10, R10, 0x8 ;  /* 0x000000080a0a7836 */ /* 0x000fe20000000000 */
[----:B--2---:R-:W0:Y:S08]  /*0800*/  F2F.F64.F32 R16, R23 ;  /* 0x0000001700107310 */ /* 0x004e300000201800 */
[----:B---3--:R-:W1:Y:S01]  /*0810*/  F2F.F64.F32 R12, R24 ;  /* 0x00000018000c7310 */ /* 0x008e620000201800 */
[----:B0-----:R-:W-:-:S07]  /*0820*/  DADD R16, R14, R16 ;  /* 0x000000000e107229 */ /* 0x001fce0000000010 */
[----:B----4-:R-:W0:Y:S01]  /*0830*/  F2F.F64.F32 R14, R25 ;  /* 0x00000019000e7310 */ /* 0x010e220000201800 */
        /* <DEDUP_REMOVED lines=8> */
[----:B-1----:R-:W-:-:S07]  /*08c0*/  DADD R14, R16, R14 ;  /* 0x00000000100e7229 */ /* 0x002fce000000000e */
[----:B------:R-:W1:Y:S01]  /*08d0*/  F2F.F64.F32 R16, R9 ;  /* 0x0000000900107310 */ /* 0x000e620000201800 */
[----:B0-----:R-:W-:-:S08]  /*08e0*/  DADD R14, R14, R12 ;  /* 0x000000000e0e7229 */ /* 0x001fd0000000000c */
[----:B-1----:R-:W-:-:S11]  /*08f0*/  DADD R14, R14, R16 ;  /* 0x000000000e0e7229 */ /* 0x002fd60000000010 */
.L_x_176:
[----:B------:R-:W-:Y:S05]  /*0900*/  @!P1 BRA `(.L_x_175) ;  /* 0x0000000000789947 */ /* 0x000fea0003800000 */
        /* <DEDUP_REMOVED lines=17> */
[----:B0-----:R-:W-:-:S08]  /*0a20*/  DADD R14, R12, R14 ;  /* 0x000000000c0e7229 */ /* 0x001fd0000000000e */
[----:B-1----:R-:W-:-:S11]  /*0a30*/  DADD R14, R14, R18 ;  /* 0x000000000e0e7229 */ /* 0x002fd60000000012 */
.L_x_177:
[----:B------:R-:W-:Y:S05]  /*0a40*/  @!P1 BRA `(.L_x_175) ;  /* 0x0000000000289947 */ /* 0x000fea0003800000 */
[----:B------:R-:W0:Y:S01]  /*0a50*/  LDC.64 R12, c[0x0][0x390] ;  /* 0x0000e400ff0c7b82 */ /* 0x000e220000000a00 */
[----:B------:R-:W-:-:S05]  /*0a60*/  UMOV UR4, URZ ;  /* 0x000000ff00047c82 */ /* 0x000fca0008000000 */
.L_x_178:
[----:B0-----:R-:W-:-:S06]  /*0a70*/  IMAD.WIDE R16, R10, 0x4, R12 ;  /* 0x000000040a107825 */ /* 0x001fcc00078e020c */
[----:B------:R-:W2:Y:S01]  /*0a80*/  LDG.E.CONSTANT R16, desc[UR6][R16.64] ;  /* 0x0000000610107981 */ /* 0x000ea2000c1e9900 */
[----:B------:R-:W-:Y:S01]  /*0a90*/  UIADD3 UR4, UPT, UPT, UR4, 0x1, URZ ;  /* 0x0000000104047890 */ /* 0x000fe2000fffe0ff */
[----:B------:R-:W-:-:S05]  /*0aa0*/  VIADD R10, R10, 0x1 ;  /* 0x000000010a0a7836 */ /* 0x000fca0000000000 */
[----:B------:R-:W-:Y:S01]  /*0ab0*/  ISETP.NE.AND P0, PT, R8, UR4, PT ;  /* 0x0000000408007c0c */ /* 0x000fe2000bf05270 */
[----:B--2---:R-:W0:Y:S02]  /*0ac0*/  F2F.F64.F32 R18, R16 ;  /* 0x0000001000127310 */ /* 0x004e240000201800 */
[----:B0-----:R-:W-:-:S10]  /*0ad0*/  DADD R14, R18, R14 ;  /* 0x00000000120e7229 */ /* 0x001fd4000000000e */
[----:B------:R-:W-:Y:S05]  /*0ae0*/  @P0 BRA `(.L_x_178) ;  /* 0xfffffffc00e00947 */ /* 0x000fea000383ffff */
.L_x_175:
[----:B------:R-:W0:Y:S01]  /*0af0*/  I2F.F64.U32 R12, R0 ;  /* 0x00000000000c7312 */ /* 0x000e220000201800 */
[----:B------:R-:W-:Y:S01]  /*0b00*/  IMAD.MOV.U32 R8, RZ, RZ, 0x1 ;  /* 0x00000001ff087424 */ /* 0x000fe200078e00ff */
[----:B------:R-:W-:-:S06]  /*0b10*/  FSETP.GEU.AND P1, PT, |R15|, 6.5827683646048100446e-37, PT ;  /* 0x036000000f00780b */ /* 0x000fcc0003f2e200 */
[----:B0-----:R-:W0:Y:S02]  /*0b20*/  MUFU.RCP64H R9, R13 ;  /* 0x0000000d00097308 */ /* 0x001e240000001800 */
[----:B0-----:R-:W-:-:S08]  /*0b30*/  DFMA R10, -R12, R8, 1 ;  /* 0x3ff000000c0a742b */ /* 0x001fd00000000108 */
[----:B------:R-:W-:-:S08]  /*0b40*/  DFMA R10, R10, R10, R10 ;  /* 0x0000000a0a0a722b */ /* 0x000fd0000000000a */
[----:B------:R-:W-:-:S08]  /*0b50*/  DFMA R10, R8, R10, R8 ;  /* 0x0000000a080a722b */ /* 0x000fd00000000008 */
[----:B------:R-:W-:-:S08]  /*0b60*/  DFMA R8, -R12, R10, 1 ;  /* 0x3ff000000c08742b */ /* 0x000fd0000000010a */
[----:B------:R-:W-:-:S08]  /*0b70*/  DFMA R8, R10, R8, R10 ;  /* 0x000000080a08722b */ /* 0x000fd0000000000a */
[----:B------:R-:W-:-:S08]  /*0b80*/  DMUL R10, R8, R14 ;  /* 0x0000000e080a7228 */ /* 0x000fd00000000000 */
[----:B------:R-:W-:-:S08]  /*0b90*/  DFMA R16, -R12, R10, R14 ;  /* 0x0000000a0c10722b */ /* 0x000fd0000000010e */
[----:B------:R-:W-:-:S10]  /*0ba0*/  DFMA R8, R8, R16, R10 ;  /* 0x000000100808722b */ /* 0x000fd4000000000a */
[----:B------:R-:W-:-:S05]  /*0bb0*/  FFMA R2, RZ, R13, R9 ;  /* 0x0000000dff027223 */ /* 0x000fca0000000009 */
[----:B------:R-:W-:-:S13]  /*0bc0*/  FSETP.GT.AND P0, PT, |R2|, 1.469367938527859385e-39, PT ;  /* 0x001000000200780b */ /* 0x000fda0003f04200 */
[----:B------:R-:W-:Y:S05]  /*0bd0*/  @P0 BRA P1, `(.L_x_179) ;  /* 0x0000000000080947 */ /* 0x000fea0000800000 */
[----:B------:R-:W-:-:S07]  /*0be0*/  MOV R24, 0xc00 ;  /* 0x00000c0000187802 */ /* 0x000fce0000000f00 */
[----:B-----5:R-:W-:Y:S05]  /*0bf0*/  CALL.REL.NOINC `($__internal_3_$__cuda_sm20_div_rn_f64_full) ;  /* 0x0000001400047944 */ /* 0x020fea0003c00000 */
.L_x_179:
[----:B------:R-:W-:Y:S01]  /*0c00*/  IADD3 R15, PT, PT, R7, 0x1, -R0 ;  /* 0x00000001070f7810 */ /* 0x000fe20007ffe800 */
[----:B------:R-:W-:Y:S01]  /*0c10*/  IMAD.MOV.U32 R2, RZ, RZ, 0x7f7fffff ;  /* 0x7f7fffffff027424 */ /* 0x000fe200078e00ff */
[----:B-----5:R-:W-:Y:S02]  /*0c20*/  ISETP.NE.AND P0, PT, R6, RZ, PT ;  /* 0x000000ff0600720c */ /* 0x020fe40003f05270 */
[----:B------:R-:W-:Y:S02]  /*0c30*/  ISETP.GT.AND P1, PT, R15, R7, PT ;  /* 0x000000070f00720c */ /* 0x000fe40003f24270 */
[----:B------:R-:W-:-:S05]  /*0c40*/  FSEL R2, R2, -3.40282346638528859812e+38, !P0 ;  /* 0xff7fffff02027808 */ /* 0x000fca0004000000 */
[----:B------:R-:W-:-:S06]  /*0c50*/  IMAD.MOV.U32 R14, RZ, RZ, R2 ;  /* 0x000000ffff0e7224 */ /* 0x000fcc00078e0002 */
[----:B------:R-:W-:Y:S05]  /*0c60*/  @P1 BRA `(.L_x_180) ;  /* 0x0000000800201947 */ /* 0x000fea0003800000 */
[C---:B------:R-:W-:Y:S01]  /*0c70*/  VIADD R10, R0.reuse, 0xffffffff ;  /* 0xffffffff000a7836 */ /* 0x040fe20000000000 */
[----:B------:R-:W-:Y:S01]  /*0c80*/  LOP3.LUT R24, R0, 0x7, RZ, 0xc0, !PT ;  /* 0x0000000700187812 */ /* 0x000fe200078ec0ff */
[----:B------:R-:W-:-:S03]  /*0c90*/  IMAD.MOV.U32 R14, RZ, RZ, R2 ;  /* 0x000000ffff0e7224 */ /* 0x000fc600078e0002 */
[----:B------:R-:W-:Y:S02]  /*0ca0*/  ISETP.GE.U32.AND P2, PT, R10, 0x7, PT ;  /* 0x000000070a00780c */ /* 0x000fe40003f46070 */
[----:B------:R-:W-:-:S11]  /*0cb0*/  ISETP.NE.AND P1, PT, R24, RZ, PT ;  /* 0x000000ff1800720c */ /* 0x000fd60003f25270 */
[----:B------:R-:W-:Y:S05]  /*0cc0*/  @!P2 BRA `(.L_x_181) ;  /* 0x0000000000eca947 */ /* 0x000fea0003800000 */
[----:B------:R-:W-:Y:S01]  /*0cd0*/  LOP3.LUT R25, R0, 0x7ffffff8, RZ, 0xc0, !PT ;  /* 0x7ffffff800197812 */ /* 0x000fe200078ec0ff */
[----:B------:R-:W-:Y:S01]  /*0ce0*/  IMAD.MOV.U32 R14, RZ, RZ, R2 ;  /* 0x000000ffff0e7224 */ /* 0x000fe200078e0002 */
[----:B------:R-:W-:-:S06]  /*0cf0*/  UMOV UR4, URZ ;  /* 0x000000ff00047c82 */ /* 0x000fcc0008000000 */
.L_x_182:
[----:B------:R-:W0:Y:S08]  /*0d00*/  LDC.64 R10, c[0x0][0x380] ;  /* 0x0000e000ff0a7b82 */ /* 0x000e300000000a00 */
[----:B------:R-:W1:Y:S01]  /*0d10*/  LDC.64 R12, c[0x0][0x388] ;  /* 0x0000e200ff0c7b82 */ /* 0x000e620000000a00 */
[----:B0-----:R-:W-:-:S05]  /*0d20*/  IMAD.WIDE R10, R15, 0x4, R10 ;  /* 0x000000040f0a7825 */ /* 0x001fca00078e020a */
[----:B------:R-:W2:Y:S04]  /*0d30*/  @P0 LDG.E.CONSTANT R23, desc[UR6][R10.64] ;  /* 0x000000060a170981 */ /* 0x000ea8000c1e9900 */
[----:B------:R-:W3:Y:S04]  /*0d40*/  @P0 LDG.E.CONSTANT R22, desc[UR6][R10.64+0x4] ;  /* 0x000004060a160981 */ /* 0x000ee8000c1e9900 */
[----:B------:R-:W4:Y:S04]  /*0d50*/  @P0 LDG.E.CONSTANT R20, desc[UR6][R10.64+0x8] ;  /* 0x000008060a140981 */ /* 0x000f28000c1e9900 */
[----:B------:R-:W5:Y:S04]  /*0d60*/  @P0 LDG.E.CONSTANT R19, desc[UR6][R10.64+0xc] ;  /* 0x00000c060a130981 */ /* 0x000f68000c1e9900 */
[----:B------:R-:W5:Y:S04]  /*0d70*/  @P0 LDG.E.CONSTANT R18, desc[UR6][R10.64+0x10] ;  /* 0x000010060a120981 */ /* 0x000f68000c1e9900 */
[----:B------:R-:W5:Y:S04]  /*0d80*/  @P0 LDG.E.CONSTANT R17, desc[UR6][R10.64+0x14] ;  /* 0x000014060a110981 */ /* 0x000f68000c1e9900 */
[----:B------:R-:W5:Y:S04]  /*0d90*/  @P0 LDG.E.CONSTANT R16, desc[UR6][R10.64+0x18] ;  /* 0x000018060a100981 */ /* 0x000f68000c1e9900 */
[----:B------:R0:W5:Y:S01]  /*0da0*/  @P0 LDG.E.CONSTANT R21, desc[UR6][R10.64+0x1c] ;  /* 0x00001c060a150981 */ /* 0x000162000c1e9900 */
[----:B-1----:R-:W-:-:S05]  /*0db0*/  IMAD.WIDE R12, R15, 0x4, R12 ;  /* 0x000000040f0c7825 */ /* 0x002fca00078e020c */
[----:B------:R-:W2:Y:S04]  /*0dc0*/  @!P0 LDG.E.CONSTANT R23, desc[UR6][R12.64] ;  /* 0x000000060c178981 */ /* 0x000ea8000c1e9900 */
[----:B------:R-:W3:Y:S04]  /*0dd0*/  @!P0 LDG.E.CONSTANT R22, desc[UR6][R12.64+0x4] ;  /* 0x000004060c168981 */ /* 0x000ee8000c1e9900 */
[----:B------:R-:W4:Y:S04]  /*0de0*/  @!P0 LDG.E.CONSTANT R20, desc[UR6][R12.64+0x8] ;  /* 0x000008060c148981 */ /* 0x000f28000c1e9900 */
[----:B------:R-:W5:Y:S04]  /*0df0*/  @!P0 LDG.E.CONSTANT R19, desc[UR6][R12.64+0xc] ;  /* 0x00000c060c138981 */ /* 0x000f68000c1e9900 */
[----:B------:R-:W5:Y:S04]  /*0e00*/  @!P0 LDG.E.CONSTANT R18, desc[UR6][R12.64+0x10] ;  /* 0x000010060c128981 */ /* 0x000f68000c1e9900 */
[----:B------:R-:W5:Y:S04]  /*0e10*/  @!P0 LDG.E.CONSTANT R17, desc[UR6][R12.64+0x14] ;  /* 0x000014060c118981 */ /* 0x000f68000c1e9900 */
[----:B------:R-:W5:Y:S04]  /*0e20*/  @!P0 LDG.E.CONSTANT R16, desc[UR6][R12.64+0x18] ;  /* 0x000018060c108981 */ /* 0x000f68000c1e9900 */
[----:B------:R-:W5:Y:S01]  /*0e30*/  @!P0 LDG.E.CONSTANT R21, desc[UR6][R12.64+0x1c] ;  /* 0x00001c060c158981 */ /* 0x000f62000c1e9900 */
[----:B------:R-:W-:Y:S01]  /*0e40*/  UIADD3 UR4, UPT, UPT, UR4, 0x8, URZ ;  /* 0x0000000804047890 */ /* 0x000fe2000fffe0ff */
[----:B------:R-:W-:-:S05]  /*0e50*/  VIADD R15, R15, 0x8 ;  /* 0x000000080f0f7836 */ /* 0x000fca0000000000 */
[----:B------:R-:W-:Y:S02]  /*0e60*/  ISETP.NE.AND P4, PT, R25, UR4, PT ;  /* 0x0000000419007c0c */ /* 0x000fe4000bf85270 */
[CC--:B--2---:R-:W-:Y:S02]  /*0e70*/  FSETP.GT.AND P2, PT, R23.reuse, R14.reuse, PT ;  /* 0x0000000e1700720b */ /* 0x0c4fe40003f44000 */
[CC--:B------:R-:W-:Y:S02]  /*0e80*/  FSETP.GEU.AND P3, PT, R23.reuse, R14.reuse, PT ;  /* 0x0000000e1700720b */ /* 0x0c0fe40003f6e000 */
[CC--:B0-----:R-:W-:Y:S02]  /*0e90*/  FSEL R11, R23.reuse, R14.reuse, P2 ;  /* 0x0000000e170b7208 */ /* 0x0c1fe40001000000 */
[----:B------:R-:W-:-:S04]  /*0ea0*/  @!P0 FSEL R11, R23, R14, !P3 ;  /* 0x0000000e170b8208 */ /* 0x000fc80005800000 */
[CC--:B---3--:R-:W-:Y:S02]  /*0eb0*/  FSETP.GT.AND P2, PT, R22.reuse, R11.reuse, PT ;  /* 0x0000000b1600720b */ /* 0x0c8fe40003f44000 */
[CC--:B------:R-:W-:Y:S02]  /*0ec0*/  FSETP.GEU.AND P3, PT, R22.reuse, R11.reuse, PT ;  /* 0x0000000b1600720b */ /* 0x0c0fe40003f6e000 */
[CC--:B------:R-:W-:Y:S02]  /*0ed0*/  FSEL R23, R22.reuse, R11.reuse, P2 ;  /* 0x0000000b16177208 */ /* 0x0c0fe40001000000 */
[----:B------:R-:W-:-:S04]  /*0ee0*/  @!P0 FSEL R23, R22, R11, !P3 ;  /* 0x0000000b16178208 */ /* 0x000fc80005800000 */
[CC--:B----4-:R-:W-:Y:S02]  /*0ef0*/  FSETP.GT.AND P2, PT, R20.reuse, R23.reuse, PT ;  /* 0x000000171400720b */ /* 0x0d0fe40003f44000 */
[CC--:B------:R-:W-:Y:S02]  /*0f00*/  FSETP.GEU.AND P3, PT, R20.reuse, R23.reuse, PT ;  /* 0x000000171400720b */ /* 0x0c0fe40003f6e000 */
[CC--:B------:R-:W-:Y:S02]  /*0f10*/  FSEL R10, R20.reuse, R23.reuse, P2 ;  /* 0x00000017140a7208 */ /* 0x0c0fe40001000000 */
[----:B------:R-:W-:-:S04]  /*0f20*/  @!P0 FSEL R10, R20, R23, !P3 ;  /* 0x00000017140a8208 */ /* 0x000fc80005800000 */
[CC--:B-----5:R-:W-:Y:S02]  /*0f30*/  FSETP.GT.AND P2, PT, R19.reuse, R10.reuse, PT ;  /* 0x0000000a1300720b */ /* 0x0e0fe40003f44000 */
[CC--:B------:R-:W-:Y:S02]  /*0f40*/  FSETP.GEU.AND P3, PT, R19.reuse, R10.reuse, PT ;  /* 0x0000000a1300720b */ /* 0x0c0fe40003f6e000 */
[CC--:B------:R-:W-:Y:S02]  /*0f50*/  FSEL R11, R19.reuse, R10.reuse, P2 ;  /* 0x0000000a130b7208 */ /* 0x0c0fe40001000000 */
[----:B------:R-:W-:-:S04]  /*0f60*/  @!P0 FSEL R11, R19, R10, !P3 ;  /* 0x0000000a130b8208 */ /* 0x000fc80005800000 */
[CC--:B------:R-:W-:Y:S02]  /*0f70*/  FSETP.GT.AND P2, PT, R18.reuse, R11.reuse, PT ;  /* 0x0000000b1200720b */ /* 0x0c0fe40003f44000 */
        /* <DEDUP_REMOVED lines=14> */
[----:B------:R-:W-:Y:S01]  /*1060*/  @!P0 FSEL R14, R21, R10, !P3 ;  /* 0x0000000a150e8208 */ /* 0x000fe20005800000 */
[----:B------:R-:W-:Y:S08]  /*1070*/  @P4 BRA `(.L_x_182) ;  /* 0xfffffffc00204947 */ /* 0x000ff0000383ffff */
.L_x_181:
[----:B------:R-:W-:Y:S05]  /*1080*/  @!P1 BRA `(.L_x_180) ;  /* 0x0000000400189947 */ /* 0x000fea0003800000 */
[----:B------:R-:W-:Y:S02]  /*1090*/  ISETP.GE.U32.AND P1, PT, R24, 0x4, PT ;  /* 0x000000041800780c */ /* 0x000fe40003f26070 */
[----:B------:R-:W-:-:S04]  /*10a0*/  LOP3.LUT R20, R0, 0x3, RZ, 0xc0, !PT ;  /* 0x0000000300147812 */ /* 0x000fc800078ec0ff */
[----:B------:R-:W-:-:S07]  /*10b0*/  ISETP.NE.AND P0, PT, R20, RZ, PT ;  /* 0x000000ff1400720c */ /* 0x000fce0003f05270 */
[----:B------:R-:W-:Y:S06]  /*10c0*/  @!P1 BRA `(.L_x_183) ;  /* 0x0000000000789947 */ /* 0x000fec0003800000 */
[----:B------:R-:W0:Y:S01]  /*10d0*/  LDC.64 R12, c[0x0][0x380] ;  /* 0x0000e000ff0c7b82 */ /* 0x000e220000000a00 */
[----:B------:R-:W-:-:S07]  /*10e0*/  ISETP.NE.AND P1, PT, R6, RZ, PT ;  /* 0x000000ff0600720c */ /* 0x000fce0003f25270 */
[----:B------:R-:W1:Y:S01]  /*10f0*/  LDC.64 R10, c[0x0][0x388] ;  /* 0x0000e200ff0a7b82 */ /* 0x000e620000000a00 */
[----:B0-----:R-:W-:-:S05]  /*1100*/  IMAD.WIDE R12, R15, 0x4, R12 ;  /* 0x000000040f0c7825 */ /* 0x001fca00078e020c */
[----:B------:R-:W2:Y:S04]  /*1110*/  @P1 LDG.E.CONSTANT R17, desc[UR6][R12.64] ;  /* 0x000000060c111981 */ /* 0x000ea8000c1e9900 */
[----:B------:R-:W3:Y:S04]  /*1120*/  @P1 LDG.E.CONSTANT R16, desc[UR6][R12.64+0x4] ;  /* 0x000004060c101981 */ /* 0x000ee8000c1e9900 */
[----:B------:R-:W4:Y:S04]  /*1130*/  @P1 LDG.E.CONSTANT R18, desc[UR6][R12.64+0x8] ;  /* 0x000008060c121981 */ /* 0x000f28000c1e9900 */
[----:B------:R0:W5:Y:S01]  /*1140*/  @P1 LDG.E.CONSTANT R19, desc[UR6][R12.64+0xc] ;  /* 0x00000c060c131981 */ /* 0x000162000c1e9900 */
[----:B-1----:R-:W-:-:S05]  /*1150*/  IMAD.WIDE R10, R15, 0x4, R10 ;  /* 0x000000040f0a7825 */ /* 0x002fca00078e020a */
[----:B------:R-:W2:Y:S04]  /*1160*/  @!P1 LDG.E.CONSTANT R17, desc[UR6][R10.64] ;  /* 0x000000060a119981 */ /* 0x000ea8000c1e9900 */
[----:B------:R-:W3:Y:S04]  /*1170*/  @!P1 LDG.E.CONSTANT R16, desc[UR6][R10.64+0x4] ;  /* 0x000004060a109981 */ /* 0x000ee8000c1e9900 */
[----:B------:R-:W4:Y:S04]  /*1180*/  @!P1 LDG.E.CONSTANT R18, desc[UR6][R10.64+0x8] ;  /* 0x000008060a129981 */ /* 0x000f28000c1e9900 */
[----:B------:R1:W5:Y:S01]  /*1190*/  @!P1 LDG.E.CONSTANT R19, desc[UR6][R10.64+0xc] ;  /* 0x00000c060a139981 */ /* 0x000362000c1e9900 */
[----:B------:R-:W-:Y:S01]  /*11a0*/  VIADD R15, R15, 0x4 ;  /* 0x000000040f0f7836 */ /* 0x000fe20000000000 */
[----:B--2---:R-:W-:-:S02]  /*11b0*/  FSETP.GT.AND P2, PT, R17, R14, PT ;  /* 0x0000000e1100720b */ /* 0x004fc40003f44000 */
[CC--:B------:R-:W-:Y:S02]  /*11c0*/  FSETP.GEU.AND P3, PT, R17.reuse, R14.reuse, PT ;  /* 0x0000000e1100720b */ /* 0x0c0fe40003f6e000 */
[CC--:B------:R-:W-:Y:S02]  /*11d0*/  FSEL R21, R17.reuse, R14.reuse, P2 ;  /* 0x0000000e11157208 */ /* 0x0c0fe40001000000 */
[----:B------:R-:W-:-:S04]  /*11e0*/  @!P1 FSEL R21, R17, R14, !P3 ;  /* 0x0000000e11159208 */ /* 0x000fc80005800000 */
[CC--:B---3--:R-:W-:Y:S02]  /*11f0*/  FSETP.GT.AND P2, PT, R16.reuse, R21.reuse, PT ;  /* 0x000000151000720b */ /* 0x0c8fe40003f44000 */
[CC--:B------:R-:W-:Y:S02]  /*1200*/  FSETP.GEU.AND P3, PT, R16.reuse, R21.reuse, PT ;  /* 0x000000151000720b */ /* 0x0c0fe40003f6e000 */
[CC--:B0-----:R-:W-:Y:S02]  /*1210*/  FSEL R13, R16.reuse, R21.reuse, P2 ;  /* 0x00000015100d7208 */ /* 0x0c1fe40001000000 */
[----:B------:R-:W-:-:S04]  /*1220*/  @!P1 FSEL R13, R16, R21, !P3 ;  /* 0x00000015100d9208 */ /* 0x000fc80005800000 */
[CC--:B----4-:R-:W-:Y:S02]  /*1230*/  FSETP.GT.AND P2, PT, R18.reuse, R13.reuse, PT ;  /* 0x0000000d1200720b */ /* 0x0d0fe40003f44000 */
[CC--:B------:R-:W-:Y:S02]  /*1240*/  FSETP.GEU.AND P3, PT, R18.reuse, R13.reuse, PT ;  /* 0x0000000d1200720b */ /* 0x0c0fe40003f6e000 */
[CC--:B-1----:R-:W-:Y:S02]  /*1250*/  FSEL R10, R18.reuse, R13.reuse, P2 ;  /* 0x0000000d120a7208 */ /* 0x0c2fe40001000000 */
[----:B------:R-:W-:-:S04]  /*1260*/  @!P1 FSEL R10, R18, R13, !P3 ;  /* 0x0000000d120a9208 */ /* 0x000fc80005800000 */
[CC--:B-----5:R-:W-:Y:S02]  /*1270*/  FSETP.GT.AND P2, PT, R19.reuse, R10.reuse, PT ;  /* 0x0000000a1300720b */ /* 0x0e0fe40003f44000 */
[CC--:B------:R-:W-:Y:S02]  /*1280*/  FSETP.GEU.AND P3, PT, R19.reuse, R10.reuse, PT ;  /* 0x0000000a1300720b */ /* 0x0c0fe40003f6e000 */
[CC--:B------:R-:W-:Y:S02]  /*1290*/  FSEL R14, R19.reuse, R10.reuse, P2 ;  /* 0x0000000a130e7208 */ /* 0x0c0fe40001000000 */
[----:B------:R-:W-:-:S09]  /*12a0*/  @!P1 FSEL R14, R19, R10, !P3 ;  /* 0x0000000a130e9208 */ /* 0x000fd20005800000 */
.L_x_183:
[----:B------:R-:W-:Y:S05]  /*12b0*/  @!P0 BRA `(.L_x_180) ;  /* 0x00000000008c8947 */ /* 0x000fea0003800000 */
[----:B------:R-:W-:Y:S02]  /*12c0*/  ISETP.NE.AND P1, PT, R20, 0x1, PT ;  /* 0x000000011400780c */ /* 0x000fe40003f25270 */
[----:B------:R-:W-:-:S04]  /*12d0*/  LOP3.LUT R10, R0, 0x1, RZ, 0xc0, !PT ;  /* 0x00000001000a7812 */ /* 0x000fc800078ec0ff */
[----:B------:R-:W-:-:S07]  /*12e0*/  ISETP.NE.U32.AND P0, PT, R10, 0x1, PT ;  /* 0x000000010a00780c */ /* 0x000fce0003f05070 */
[----:B------:R-:W-:Y:S06]  /*12f0*/  @!P1 BRA `(.L_x_184) ;  /* 0x0000000000489947 */ /* 0x000fec0003800000 */
[----:B------:R-:W0:Y:S01]  /*1300*/  LDC.64 R10, c[0x0][0x380] ;  /* 0x0000e000ff0a7b82 */ /* 0x000e220000000a00 */
[----:B------:R-:W-:Y:S01]  /*1310*/  ISETP.NE.AND P1, PT, R6, RZ, PT ;  /* 0x000000ff0600720c */ /* 0x000fe20003f25270 */
[----:B0-----:R-:W-:-:S06]  /*1320*/  IMAD.WIDE R12, R15, 0x4, R10 ;  /* 0x000000040f0c7825 */ /* 0x001fcc00078e020a */
[----:B------:R-:W0:Y:S06]  /*1330*/  LDC.64 R10, c[0x0][0x388] ;  /* 0x0000e200ff0a7b82 */ /* 0x000e2c0000000a00 */
[----:B------:R-:W2:Y:S04]  /*1340*/  @P1 LDG.E.CONSTANT R17, desc[UR6][R12.64] ;  /* 0x000000060c111981 */ /* 0x000ea8000c1e9900 */
[----:B------:R-:W3:Y:S01]  /*1350*/  @P1 LDG.E.CONSTANT R16, desc[UR6][R12.64+0x4] ;  /* 0x000004060c101981 */ /* 0x000ee2000c1e9900 */
[----:B0-----:R-:W-:-:S05]  /*1360*/  IMAD.WIDE R10, R15, 0x4, R10 ;  /* 0x000000040f0a7825 */ /* 0x001fca00078e020a */
[----:B------:R-:W2:Y:S04]  /*1370*/  @!P1 LDG.E.CONSTANT R17, desc[UR6][R10.64] ;  /* 0x000000060a119981 */ /* 0x000ea8000c1e9900 */
[----:B------:R-:W3:Y:S01]  /*1380*/  @!P1 LDG.E.CONSTANT R16, desc[UR6][R10.64+0x4] ;  /* 0x000004060a109981 */ /* 0x000ee2000c1e9900 */
[----:B------:R-:W-:Y:S01]  /*1390*/  VIADD R15, R15, 0x2 ;  /* 0x000000020f0f7836 */ /* 0x000fe20000000000 */
[CC--:B--2---:R-:W-:Y:S02]  /*13a0*/  FSETP.GT.AND P2, PT, R17.reuse, R14.reuse, PT ;  /* 0x0000000e1100720b */ /* 0x0c4fe40003f44000 */
[CC--:B------:R-:W-:Y:S02]  /*13b0*/  FSETP.GEU.AND P3, PT, R17.reuse, R14.reuse, PT ;  /* 0x0000000e1100720b */ /* 0x0c0fe40003f6e000 */
[----:B------:R-:W-:-:S02]  /*13c0*/  FSEL R19, R17, R14, P2 ;  /* 0x0000000e11137208 */ /* 0x000fc40001000000 */
[----:B------:R-:W-:-:S04]  /*13d0*/  @!P1 FSEL R19, R17, R14, !P3 ;  /* 0x0000000e11139208 */ /* 0x000fc80005800000 */
[CC--:B---3--:R-:W-:Y:S02]  /*13e0*/  FSETP.GT.AND P2, PT, R16.reuse, R19.reuse, PT ;  /* 0x000000131000720b */ /* 0x0c8fe40003f44000 */
[CC--:B------:R-:W-:Y:S02]  /*13f0*/  FSETP.GEU.AND P3, PT, R16.reuse, R19.reuse, PT ;  /* 0x000000131000720b */ /* 0x0c0fe40003f6e000 */
[CC--:B------:R-:W-:Y:S02]  /*1400*/  FSEL R14, R16.reuse, R19.reuse, P2 ;  /* 0x00000013100e7208 */ /* 0x0c0fe40001000000 */
[----:B------:R-:W-:-:S09]  /*1410*/  @!P1 FSEL R14, R16, R19, !P3 ;  /* 0x00000013100e9208 */ /* 0x000fd20005800000 */
.L_x_184:
[----:B------:R-:W-:Y:S05]  /*1420*/  @P0 BRA `(.L_x_180) ;  /* 0x0000000000300947 */ /* 0x000fea0003800000 */
[----:B------:R-:W-:-:S13]  /*1430*/  ISETP.NE.AND P2, PT, R6, RZ, PT ;  /* 0x000000ff0600720c */ /* 0x000fda0003f45270 */
[----:B------:R-:W0:Y:S08]  /*1440*/  @P2 LDC.64 R10, c[0x0][0x380] ;  /* 0x0000e000ff0a2b82 */ /* 0x000e300000000a00 */
[----:B------:R-:W1:Y:S01]  /*1450*/  @!P2 LDC.64 R12, c[0x0][0x388] ;  /* 0x0000e200ff0cab82 */ /* 0x000e620000000a00 */
[----:B0-----:R-:W-:-:S05]  /*1460*/  @P2 IMAD.WIDE R10, R15, 0x4, R10 ;  /* 0x000000040f0a2825 */ /* 0x001fca00078e020a */
[----:B------:R-:W2:Y:S01]  /*1470*/  @P2 LDG.E.CONSTANT R17, desc[UR6][R10.64] ;  /* 0x000000060a112981 */ /* 0x000ea2000c1e9900 */
[----:B-1----:R-:W-:-:S05]  /*1480*/  @!P2 IMAD.WIDE R12, R15, 0x4, R12 ;  /* 0x000000040f0ca825 */ /* 0x002fca00078e020c */
[----:B------:R-:W2:Y:S02]  /*1490*/  @!P2 LDG.E.CONSTANT R17, desc[UR6][R12.64] ;  /* 0x000000060c11a981 */ /* 0x000ea4000c1e9900 */
[CC--:B--2---:R-:W-:Y:S02]  /*14a0*/  FSETP.GT.AND P0, PT, R17.reuse, R14.reuse, PT ;  /* 0x0000000e1100720b */ /* 0x0c4fe40003f04000 */
[CC--:B------:R-:W-:Y:S02]  /*14b0*/  FSETP.GEU.AND P1, PT, R17.reuse, R14.reuse, PT ;  /* 0x0000000e1100720b */ /* 0x0c0fe40003f2e000 */
[CC--:B------:R-:W-:Y:S02]  /*14c0*/  FSEL R15, R17.reuse, R14.reuse, P0 ;  /* 0x0000000e110f7208 */ /* 0x0c0fe40000000000 */
[----:B------:R-:W-:-:S05]  /*14d0*/  @!P2 FSEL R15, R17, R14, !P1 ;  /* 0x0000000e110fa208 */ /* 0x000fca0004800000 */
[----:B------:R-:W-:-:S07]  /*14e0*/  IMAD.MOV.U32 R14, RZ, RZ, R15 ;  /* 0x000000ffff0e7224 */ /* 0x000fce00078e000f */
.L_x_180:
[----:B------:R-:W0:Y:S01]  /*14f0*/  LDCU UR4, c[0x0][0x3c0] ;  /* 0x00007800ff0477ac */ /* 0x000e220008000800 */
[----:B------:R-:W1:Y:S01]  /*1500*/  LDC.64 R10, c[0x0][0x3d0] ;  /* 0x0000f400ff0a7b82 */ /* 0x000e620000000a00 */
[----:B------:R-:W2:Y:S01]  /*1510*/  F2F.F32.F64 R12, R8 ;  /* 0x00000008000c7310 */ /* 0x000ea20000301000 */
[----:B------:R-:W-:Y:S01]  /*1520*/  ISETP.NE.AND P0, PT, R6, RZ, PT ;  /* 0x000000ff0600720c */ /* 0x000fe20003f05270 */
[----:B------:R-:W-:-:S12]  /*1530*/  VIADD R16, R7, 0x1 ;  /* 0x0000000107107836 */ /* 0x000fd80000000000 */
[CCC-:B--2---:R-:W-:Y:S01]  /*1540*/  @P0 FFMA R13, -R5.reuse, R12.reuse, R14.reuse ;  /* 0x0000000c050d0223 */ /* 0x1c4fe2000000010e */
[----:B------:R-:W-:Y:S01]  /*1550*/  @!P0 FFMA R13, R5, R12, R14 ;  /* 0x0000000c050d8223 */ /* 0x000fe2000000000e */
[----:B0-----:R-:W-:Y:S01]  /*1560*/  ISETP.GE.AND P0, PT, R16, UR4, PT ;  /* 0x0000000410007c0c */ /* 0x001fe2000bf06270 */
[----:B------:R-:W-:-:S04]  /*1570*/  IMAD R15, R3, UR4, R7 ;  /* 0x00000004030f7c24 */ /* 0x000fc8000f8e0207 */
[----:B-1----:R-:W-:-:S05]  /*1580*/  IMAD.WIDE R10, R15, 0x4, R10 ;  /* 0x000000040f0a7825 */ /* 0x002fca00078e020a */
[----:B------:R0:W-:Y:S03]  /*1590*/  STG.E desc[UR6][R10.64], R13 ;  /* 0x0000000d0a007986 */ /* 0x0001e6000c101906 */
[----:B------:R-:W-:Y:S05]  /*15a0*/  @P0 EXIT ;  /* 0x000000000000094d */ /* 0x000fea0003800000 */
[----:B0-----:R0:W1:Y:S01]  /*15b0*/  F2F.F64.F32 R10, R4 ;  /* 0x00000004000a7310 */ /* 0x0010620000201800 */
[----:B------:R-:W-:-:S07]  /*15c0*/  LOP3.LUT R17, R0, 0x7, RZ, 0xc0, !PT ;  /* 0x0000000700117812 */ /* 0x000fce00078ec0ff */
.L_x_190:
[----:B--2---:R-:W2:Y:S02]  /*15d0*/  LDC.64 R12, c[0x0][0x390] ;  /* 0x0000e400ff0c7b82 */ /* 0x004ea40000000a00 */
[----:B--2---:R-:W-:-:S06]  /*15e0*/  IMAD.WIDE R12, R16, 0x4, R12 ;  /* 0x00000004100c7825 */ /* 0x004fcc00078e020c */
[----:B------:R-:W2:Y:S01]  /*15f0*/  LDG.E.CONSTANT R12, desc[UR6][R12.64] ;  /* 0x000000060c0c7981 */ /* 0x000ea2000c1e9900 */
[----:B------:R-:W-:Y:S02]  /*1600*/  IMAD.IADD R18, R7, 0x1, -R0 ;  /* 0x0000000107127824 */ /* 0x000fe400078e0a00 */
[----:B------:R-:W-:Y:S02]  /*1610*/  IMAD.MOV.U32 R7, RZ, RZ, R16 ;  /* 0x000000ffff077224 */ /* 0x000fe400078e0010 */
[----:B------:R-:W-:Y:S02]  /*1620*/  VIADD R19, R18, 0x2 ;  /* 0x0000000212137836 */ /* 0x000fe40000000000 */
[----:B0-----:R-:W-:-:S03]  /*1630*/  IMAD.MOV.U32 R4, RZ, RZ, R2 ;  /* 0x000000ffff047224 */ /* 0x001fc600078e0002 */
[----:B------:R-:W-:Y:S01]  /*1640*/  ISETP.GT.AND P0, PT, R19, R16, PT ;  /* 0x000000101300720c */ /* 0x000fe20003f04270 */
[----:B--2---:R-:W0:Y:S02]  /*1650*/  F2F.F64.F32 R14, R12 ;  /* 0x0000000c000e7310 */ /* 0x004e240000201800 */
[----:B0-----:R-:W-:-:S08]  /*1660*/  DADD R14, R14, -R8 ;  /* 0x000000000e0e7229 */ /* 0x001fd00000000808 */
[----:B-1----:R-:W-:Y:S02]  /*1670*/  DFMA R8, R10, R14, R8 ;  /* 0x0000000e0a08722b */ /* 0x002fe40000000008 */
[----:B------:R-:W-:Y:S09]  /*1680*/  @P0 BRA `(.L_x_185) ;  /* 0x00000008002c0947 */ /* 0x000ff20003800000 */
[----:B------:R-:W-:Y:S02]  /*1690*/  VIADD R4, R0, 0xffffffff ;  /* 0xffffffff00047836 */ /* 0x000fe40000000000 */
[----:B------:R-:W-:-:S03]  /*16a0*/  IMAD.MOV.U32 R12, RZ, RZ, R19 ;  /* 0x000000ffff0c7224 */ /* 0x000fc600078e0013 */
[----:B------:R-:W-:Y:S01]  /*16b0*/  ISETP.GE.U32.AND P0, PT, R4, 0x7, PT ;  /* 0x000000070400780c */ /* 0x000fe20003f06070 */
[----:B------:R-:W-:-:S12]  /*16c0*/  IMAD.MOV.U32 R4, RZ, RZ, R2 ;  /* 0x000000ffff047224 */ /* 0x000fd800078e0002 */
[----:B------:R-:W-:Y:S05]  /*16d0*/  @!P0 BRA `(.L_x_186) ;  /* 0x0000000000f88947 */ /* 0x000fea0003800000 */
[----:B------:R-:W-:Y:S01]  /*16e0*/  LOP3.LUT R19, R0, 0x7ffffff8, RZ, 0xc0, !PT ;  /* 0x7ffffff800137812 */ /* 0x000fe200078ec0ff */
[----:B------:R-:W-:Y:S01]  /*16f0*/  IMAD.MOV.U32 R4, RZ, RZ, R2 ;  /* 0x000000ffff047224 */ /* 0x000fe200078e0002 */
[----:B------:R-:W-:-:S03]  /*1700*/  ISETP.NE.AND P0, PT, R6, RZ, PT ;  /* 0x000000ff0600720c */ /* 0x000fc60003f05270 */
[----:B------:R-:W-:-:S10]  /*1710*/  IMAD.MOV R19, RZ, RZ, -R19 ;  /* 0x000000ffff137224 */ /* 0x000fd400078e0a13 */
.L_x_187:
[----:B------:R-:W0:Y:S01]  /*1720*/  LDC.64 R12, c[0x0][0x380] ;  /* 0x0000e000ff0c7b82 */ /* 0x000e220000000a00 */
[----:B------:R-:W-:-:S07]  /*1730*/  VIADD R21, R18, 0x2 ;  /* 0x0000000212157836 */ /* 0x000fce0000000000 */
[----:B------:R-:W1:Y:S01]  /*1740*/  LDC.64 R14, c[0x0][0x388] ;  /* 0x0000e200ff0e7b82 */ /* 0x000e620000000a00 */
[----:B0-----:R-:W-:-:S05]  /*1750*/  IMAD.WIDE R12, R21, 0x4, R12 ;  /* 0x00000004150c7825 */ /* 0x001fca00078e020c */
[----:B------:R-:W2:Y:S01]  /*1760*/  @P0 LDG.E.CONSTANT R25, desc[UR6][R12.64] ;  /* 0x000000060c190981 */ /* 0x000ea2000c1e9900 */
[----:B-1----:R-:W-:-:S03]  /*1770*/  IMAD.WIDE R14, R21, 0x4, R14 ;  /* 0x00000004150e7825 */ /* 0x002fc600078e020e */
[----:B------:R-:W3:Y:S04]  /*1780*/  @P0 LDG.E.CONSTANT R26, desc[UR6][R12.64+0x4] ;  /* 0x000004060c1a0981 */ /* 0x000ee8000c1e9900 */
[----:B------:R-:W4:Y:S04]  /*1790*/  @P0 LDG.E.CONSTANT R23, desc[UR6][R12.64+0x8] ;  /* 0x000008060c170981 */ /* 0x000f28000c1e9900 */
[----:B------:R-:W5:Y:S04]  /*17a0*/  @P0 LDG.E.CONSTANT R22, desc[UR6][R12.64+0xc] ;  /* 0x00000c060c160981 */ /* 0x000f68000c1e9900 */
[----:B------:R-:W5:Y:S04]  /*17b0*/  @P0 LDG.E.CONSTANT R21, desc[UR6][R12.64+0x10] ;  /* 0x000010060c150981 */ /* 0x000f68000c1e9900 */
[----:B------:R-:W5:Y:S04]  /*17c0*/  @P0 LDG.E.CONSTANT R20, desc[UR6][R12.64+0x14] ;  /* 0x000014060c140981 */ /* 0x000f68000c1e9900 */
[----:B------:R-:W5:Y:S04]  /*17d0*/  @P0 LDG.E.CONSTANT R24, desc[UR6][R12.64+0x1c] ;  /* 0x00001c060c180981 */ /* 0x000f68000c1e9900 */
[----:B------:R-:W2:Y:S04]  /*17e0*/  @!P0 LDG.E.CONSTANT R25, desc[UR6][R14.64] ;  /* 0x000000060e198981 */ /* 0x000ea8000c1e9900 */
[----:B------:R-:W3:Y:S04]  /*17f0*/  @!P0 LDG.E.CONSTANT R26, desc[UR6][R14.64+0x4] ;  /* 0x000004060e1a8981 */ /* 0x000ee8000c1e9900 */
[----:B------:R-:W4:Y:S04]  /*1800*/  @!P0 LDG.E.CONSTANT R23, desc[UR6][R14.64+0x8] ;  /* 0x000008060e178981 */ /* 0x000f28000c1e9900 */
[----:B------:R-:W5:Y:S04]  /*1810*/  @!P0 LDG.E.CONSTANT R22, desc[UR6][R14.64+0xc] ;  /* 0x00000c060e168981 */ /* 0x000f68000c1e9900 */
[----:B------:R-:W5:Y:S04]  /*1820*/  @!P0 LDG.E.CONSTANT R21, desc[UR6][R14.64+0x10] ;  /* 0x000010060e158981 */ /* 0x000f68000c1e9900 */
[----:B------:R-:W5:Y:S04]  /*1830*/  @!P0 LDG.E.CONSTANT R20, desc[UR6][R14.64+0x14] ;  /* 0x000014060e148981 */ /* 0x000f68000c1e9900 */
[----:B------:R-:W5:Y:S01]  /*1840*/  @!P0 LDG.E.CONSTANT R24, desc[UR6][R14.64+0x1c] ;  /* 0x00001c060e188981 */ /* 0x000f62000c1e9900 */
[----:B--2---:R-:W-:-:S02]  /*1850*/  FSETP.GT.AND P1, PT, R25, R4, PT ;  /* 0x000000041900720b */ /* 0x004fc40003f24000 */
[CC--:B------:R-:W-:Y:S02]  /*1860*/  FSETP.GEU.AND P2, PT, R25.reuse, R4.reuse, PT ;  /* 0x000000041900720b */ /* 0x0c0fe40003f4e000 */
[CC--:B------:R-:W-:Y:S02]  /*1870*/  FSEL R27, R25.reuse, R4.reuse, P1 ;  /* 0x00000004191b7208 */ /* 0x0c0fe40000800000 */
[----:B------:R-:W-:Y:S02]  /*1880*/  @!P0 FSEL R27, R25, R4, !P2 ;  /* 0x00000004191b8208 */ /* 0x000fe40005000000 */
[----:B------:R0:W2:Y:S02]  /*1890*/  @P0 LDG.E.CONSTANT R4, desc[UR6][R12.64+0x18] ;  /* 0x000018060c040981 */ /* 0x0000a4000c1e9900 */
[CC--:B---3--:R-:W-:Y:S02]  /*18a0*/  FSETP.GT.AND P1, PT, R26.reuse, R27.reuse, PT ;  /* 0x0000001b1a00720b */ /* 0x0c8fe40003f24000 */
[----:B------:R-:W-:-:S02]  /*18b0*/  FSETP.GEU.AND P2, PT, R26, R27, PT ;  /* 0x0000001b1a00720b */ /* 0x000fc40003f4e000 */
[CC--:B------:R-:W-:Y:S02]  /*18c0*/  FSEL R28, R26.reuse, R27.reuse, P1 ;  /* 0x0000001b1a1c7208 */ /* 0x0c0fe40000800000 */
[----:B------:R-:W-:-:S04]  /*18d0*/  @!P0 FSEL R28, R26, R27, !P2 ;  /* 0x0000001b1a1c8208 */ /* 0x000fc80005000000 */
[CC--:B----4-:R-:W-:Y:S02]  /*18e0*/  FSETP.GT.AND P1, PT, R23.reuse, R28.reuse, PT ;  /* 0x0000001c1700720b */ /* 0x0d0fe40003f24000 */
[CC--:B------:R-:W-:Y:S02]  /*18f0*/  FSETP.GEU.AND P2, PT, R23.reuse, R28.reuse, PT ;  /* 0x0000001c1700720b */ /* 0x0c0fe40003f4e000 */
[CC--:B0-----:R-:W-:Y:S02]  /*1900*/  FSEL R13, R23.reuse, R28.reuse, P1 ;  /* 0x0000001c170d7208 */ /* 0x0c1fe40000800000 */
[----:B------:R-:W-:-:S04]  /*1910*/  @!P0 FSEL R13, R23, R28, !P2 ;  /* 0x0000001c170d8208 */ /* 0x000fc80005000000 */
[CC--:B-----5:R-:W-:Y:S02]  /*1920*/  FSETP.GT.AND P1, PT, R22.reuse, R13.reuse, PT ;  /* 0x0000000d1600720b */ /* 0x0e0fe40003f24000 */
[CC--:B------:R-:W-:Y:S01]  /*1930*/  FSETP.GEU.AND P2, PT, R22.reuse, R13.reuse, PT ;  /* 0x0000000d1600720b */ /* 0x0c0fe20003f4e000 */
[----:B------:R0:W2:Y:S01]  /*1940*/  @!P0 LDG.E.CONSTANT R4, desc[UR6][R14.64+0x18] ;  /* 0x000018060e048981 */ /* 0x0000a2000c1e9900 */
[CC--:B------:R-:W-:Y:S02]  /*1950*/  FSEL R12, R22.reuse, R13.reuse, P1 ;  /* 0x0000000d160c7208 */ /* 0x0c0fe40000800000 */
[----:B------:R-:W-:-:S04]  /*1960*/  @!P0 FSEL R12, R22, R13, !P2 ;  /* 0x0000000d160c8208 */ /* 0x000fc80005000000 */
[CC--:B------:R-:W-:Y:S02]  /*1970*/  FSETP.GT.AND P1, PT, R21.reuse, R12.reuse, PT ;  /* 0x0000000c1500720b */ /* 0x0c0fe40003f24000 */
[CC--:B------:R-:W-:Y:S02]  /*1980*/  FSETP.GEU.AND P2, PT, R21.reuse, R12.reuse, PT ;  /* 0x0000000c1500720b */ /* 0x0c0fe40003f4e000 */
[CC--:B------:R-:W-:Y:S02]  /*1990*/  FSEL R13, R21.reuse, R12.reuse, P1 ;  /* 0x0000000c150d7208 */ /* 0x0c0fe40000800000 */
[----:B------:R-:W-:Y:S01]  /*19a0*/  @!P0 FSEL R13, R21, R12, !P2 ;  /* 0x0000000c150d8208 */ /* 0x000fe20005000000 */
[----:B------:R-:W-:-:S03]  /*19b0*/  VIADD R19, R19, 0x8 ;  /* 0x0000000813137836 */ /* 0x000fc60000000000 */
[CC--:B------:R-:W-:Y:S02]  /*19c0*/  FSETP.GT.AND P1, PT, R20.reuse, R13.reuse, PT ;  /* 0x0000000d1400720b */ /* 0x0c0fe40003f24000 */
[CC--:B------:R-:W-:Y:S02]  /*19d0*/  FSETP.GEU.AND P2, PT, R20.reuse, R13.reuse, PT ;  /* 0x0000000d1400720b */ /* 0x0c0fe40003f4e000 */
[CC--:B0-----:R-:W-:Y:S02]  /*19e0*/  FSEL R15, R20.reuse, R13.reuse, P1 ;  /* 0x0000000d140f7208 */ /* 0x0c1fe40000800000 */
[----:B------:R-:W-:Y:S02]  /*19f0*/  @!P0 FSEL R15, R20, R13, !P2 ;  /* 0x0000000d140f8208 */ /* 0x000fe40005000000 */
[----:B------:R-:W-:Y:S01]  /*1a00*/  ISETP.NE.AND P3, PT, R19, RZ, PT ;  /* 0x000000ff1300720c */ /* 0x000fe20003f65270 */
[----:B------:R-:W-:Y:S01]  /*1a10*/  VIADD R18, R18, 0x8 ;  /* 0x0000000812127836 */ /* 0x000fe20000000000 */
[----:B--2---:R-:W-:-:S02]  /*1a20*/  FSETP.GT.AND P1, PT, R4, R15, PT ;  /* 0x0000000f0400720b */ /* 0x004fc40003f24000 */
        /* <DEDUP_REMOVED lines=8> */
[----:B------:R-:W-:-:S07]  /*1ab0*/  VIADD R12, R18, 0x2 ;  /* 0x00000002120c7836 */ /* 0x000fce0000000000 */
.L_x_186:
[----:B------:R-:W-:-:S13]  /*1ac0*/  ISETP.NE.AND P0, PT, R17, RZ, PT ;  /* 0x000000ff1100720c */ /* 0x000fda0003f05270 */
[----:B------:R-:W-:Y:S05]  /*1ad0*/  @!P0 BRA `(.L_x_185) ;  /* 0x0000000400188947 */ /* 0x000fea0003800000 */
[----:B------:R-:W-:Y:S01]  /*1ae0*/  VIADD R13, R17, 0xffffffff ;  /* 0xffffffff110d7836 */ /* 0x000fe20000000000 */
[----:B------:R-:W-:-:S04]  /*1af0*/  LOP3.LUT P0, R24, R0, 0x3, RZ, 0xc0, !PT ;  /* 0x0000000300187812 */ /* 0x000fc8000780c0ff */
[----:B------:R-:W-:-:S13]  /*1b00*/  ISETP.GE.U32.AND P1, PT, R13, 0x3, PT ;  /* 0x000000030d00780c */ /* 0x000fda0003f26070 */
[----:B------:R-:W-:Y:S05]  /*1b10*/  @!P1 BRA `(.L_x_188) ;  /* 0x0000000000789947 */ /* 0x000fea0003800000 */
[----:B------:R-:W0:Y:S01]  /*1b20*/  LDC.64 R14, c[0x0][0x380] ;  /* 0x0000e000ff0e7b82 */ /* 0x000e220000000a00 */
[----:B------:R-:W-:-:S07]  /*1b30*/  ISETP.NE.AND P1, PT, R6, RZ, PT ;  /* 0x000000ff0600720c */ /* 0x000fce0003f25270 */
[----:B------:R-:W1:Y:S01]  /*1b40*/  LDC.64 R18, c[0x0][0x388] ;  /* 0x0000e200ff127b82 */ /* 0x000e620000000a00 */
[----:B0-----:R-:W-:-:S05]  /*1b50*/  IMAD.WIDE R14, R12, 0x4, R14 ;  /* 0x000000040c0e7825 */ /* 0x001fca00078e020e */
[----:B------:R-:W2:Y:S04]  /*1b60*/  @P1 LDG.E.CONSTANT R13, desc[UR6][R14.64] ;  /* 0x000000060e0d1981 */ /* 0x000ea8000c1e9900 */
[----:B------:R-:W3:Y:S04]  /*1b70*/  @P1 LDG.E.CONSTANT R20, desc[UR6][R14.64+0x4] ;  /* 0x000004060e141981 */ /* 0x000ee8000c1e9900 */
[----:B------:R-:W4:Y:S04]  /*1b80*/  @P1 LDG.E.CONSTANT R21, desc[UR6][R14.64+0x8] ;  /* 0x000008060e151981 */ /* 0x000f28000c1e9900 */
[----:B------:R-:W5:Y:S01]  /*1b90*/  @P1 LDG.E.CONSTANT R22, desc[UR6][R14.64+0xc] ;  /* 0x00000c060e161981 */ /* 0x000f62000c1e9900 */
[----:B-1----:R-:W-:-:S05]  /*1ba0*/  IMAD.WIDE R18, R12, 0x4, R18 ;  /* 0x000000040c127825 */ /* 0x002fca00078e0212 */
[----:B------:R-:W2:Y:S04]  /*1bb0*/  @!P1 LDG.E.CONSTANT R13, desc[UR6][R18.64] ;  /* 0x00000006120d9981 */ /* 0x000ea8000c1e9900 */
[----:B------:R-:W3:Y:S04]  /*1bc0*/  @!P1 LDG.E.CONSTANT R20, desc[UR6][R18.64+0x4] ;  /* 0x0000040612149981 */ /* 0x000ee8000c1e9900 */
[----:B------:R-:W4:Y:S04]  /*1bd0*/  @!P1 LDG.E.CONSTANT R21, desc[UR6][R18.64+0x8] ;  /* 0x0000080612159981 */ /* 0x000f28000c1e9900 */
[----:B------:R-:W5:Y:S01]  /*1be0*/  @!P1 LDG.E.CONSTANT R22, desc[UR6][R18.64+0xc] ;  /* 0x00000c0612169981 */ /* 0x000f62000c1e9900 */
[----:B------:R-:W-:Y:S01]  /*1bf0*/  VIADD R12, R12, 0x4 ;  /* 0x000000040c0c7836 */ /* 0x000fe20000000000 */
[----:B--2---:R-:W-:-:S02]  /*1c00*/  FSETP.GT.AND P2, PT, R13, R4, PT ;  /* 0x000000040d00720b */ /* 0x004fc40003f44000 */
[CC--:B------:R-:W-:Y:S02]  /*1c10*/  FSETP.GEU.AND P3, PT, R13.reuse, R4.reuse, PT ;  /* 0x000000040d00720b */ /* 0x0c0fe40003f6e000 */
[CC--:B------:R-:W-:Y:S02]  /*1c20*/  FSEL R23, R13.reuse, R4.reuse, P2 ;  /* 0x000000040d177208 */ /* 0x0c0fe40001000000 */
        /* <DEDUP_REMOVED lines=12> */
[----:B------:R-:W-:-:S09]  /*1cf0*/  @!P1 FSEL R4, R22, R13, !P3 ;  /* 0x0000000d16049208 */ /* 0x000fd20005800000 */
.L_x_188:
        /* <DEDUP_REMOVED lines=23> */
.L_x_189:
        /* <DEDUP_REMOVED lines=13> */
.L_x_185:
[----:B------:R-:W0:Y:S01]  /*1f40*/  LDC.64 R12, c[0x0][0x3d0] ;  /* 0x0000f400ff0c7b82 */ /* 0x000e220000000a00 */
[----:B------:R-:W1:Y:S01]  /*1f50*/  LDCU UR4, c[0x0][0x3c0] ;  /* 0x00007800ff0477ac */ /* 0x000e620008000800 */
[----:B------:R-:W2:Y:S01]  /*1f60*/  F2F.F32.F64 R14, R8 ;  /* 0x00000008000e7310 */ /* 0x000ea20000301000 */
[----:B------:R-:W-:-:S13]  /*1f70*/  ISETP.NE.AND P0, PT, R6, RZ, PT ;  /* 0x000000ff0600720c */ /* 0x000fda0003f05270 */
[CCC-:B--2---:R-:W-:Y:S01]  /*1f80*/  @P0 FFMA R15, -R5.reuse, R14.reuse, R4.reuse ;  /* 0x0000000e050f0223 */ /* 0x1c4fe20000000104 */
[----:B------:R-:W-:Y:S01]  /*1f90*/  @!P0 FFMA R15, R5, R14, R4 ;  /* 0x0000000e050f8223 */ /* 0x000fe20000000004 */
[----:B-1----:R-:W-:Y:S02]  /*1fa0*/  IMAD R19, R3, UR4, R16 ;  /* 0x0000000403137c24 */ /* 0x002fe4000f8e0210 */
[----:B------:R-:W-:Y:S02]  /*1fb0*/  VIADD R16, R16, 0x1 ;  /* 0x0000000110107836 */ /* 0x000fe40000000000 */
[----:B0-----:R-:W-:-:S03]  /*1fc0*/  IMAD.WIDE R12, R19, 0x4, R12 ;  /* 0x00000004130c7825 */ /* 0x001fc600078e020c */
[----:B------:R-:W-:Y:S02]  /*1fd0*/  ISETP.NE.AND P0, PT, R16, UR4, PT ;  /* 0x0000000410007c0c */ /* 0x000fe4000bf05270 */
[----:B------:R2:W-:Y:S11]  /*1fe0*/  STG.E desc[UR6][R12.64], R15 ;  /* 0x0000000f0c007986 */ /* 0x0005f6000c101906 */
[----:B------:R-:W-:Y:S05]  /*1ff0*/  @P0 BRA `(.L_x_190) ;  /* 0xfffffff400740947 */ /* 0x000fea000383ffff */
[----:B------:R-:W-:Y:S05]  /*2000*/  EXIT ;  /* 0x000000000000794d */ /* 0x000fea0003800000 */
        .weak           $__internal_3_$__cuda_sm20_div_rn_f64_full
        .type           $__internal_3_$__cuda_sm20_div_rn_f64_full,@function
        .size           $__internal_3_$__cuda_sm20_div_rn_f64_full,(.L_x_229 - $__internal_3_$__cuda_sm20_div_rn_f64_full)
$__internal_3_$__cuda_sm20_div_rn_f64_full:
[C---:B------:R-:W-:Y:S01]  /*2010*/  FSETP.GEU.AND P0, PT, |R13|.reuse, 1.469367938527859385e-39, PT ;  /* 0x001000000d00780b */ /* 0x040fe20003f0e200 */
[----:B------:R-:W-:Y:S01]  /*2020*/  IMAD.MOV.U32 R16, RZ, RZ, 0x1 ;  /* 0x00000001ff107424 */ /* 0x000fe200078e00ff */
[C---:B------:R-:W-:Y:S01]  /*2030*/  LOP3.LUT R10, R13.reuse, 0x800fffff, RZ, 0xc0, !PT ;  /* 0x800fffff0d0a7812 */ /* 0x040fe200078ec0ff */
[----:B------:R-:W-:Y:S01]  /*2040*/  IMAD.MOV.U32 R2, RZ, RZ, 0x1ca00000 ;  /* 0x1ca00000ff027424 */ /* 0x000fe200078e00ff */
[----:B------:R-:W-:Y:S02]  /*2050*/  LOP3.LUT R21, R13, 0x7ff00000, RZ, 0xc0, !PT ;  /* 0x7ff000000d157812 */ /* 0x000fe400078ec0ff */
[----:B------:R-:W-:Y:S01]  /*2060*/  LOP3.LUT R11, R10, 0x3ff00000, RZ, 0xfc, !PT ;  /* 0x3ff000000a0b7812 */ /* 0x000fe200078efcff */
[----:B------:R-:W-:Y:S01]  /*2070*/  IMAD.MOV.U32 R10, RZ, RZ, R12 ;  /* 0x000000ffff0a7224 */ /* 0x000fe200078e000c */
[----:B------:R-:W-:-:S04]  /*2080*/  LOP3.LUT R22, R15, 0x7ff00000, RZ, 0xc0, !PT ;  /* 0x7ff000000f167812 */ /* 0x000fc800078ec0ff */
[----:B------:R-:W-:Y:S01]  /*2090*/  ISETP.GE.U32.AND P1, PT, R22, R21, PT ;  /* 0x000000151600720c */ /* 0x000fe20003f26070 */
[----:B------:R-:W-:Y:S01]  /*20a0*/  @!P0 DMUL R10, R12, 8.98846567431157953865e+307 ;  /* 0x7fe000000c0a8828 */ /* 0x000fe20000000000 */
[----:B------:R-:W-:-:S05]  /*20b0*/  IMAD.MOV.U32 R23, RZ, RZ, R22 ;  /* 0x000000ffff177224 */ /* 0x000fca00078e0016 */
[----:B------:R-:W0:Y:S02]  /*20c0*/  MUFU.RCP64H R17, R11 ;  /* 0x0000000b00117308 */ /* 0x000e240000001800 */
[----:B0-----:R-:W-:-:S08]  /*20d0*/  DFMA R8, R16, -R10, 1 ;  /* 0x3ff000001008742b */ /* 0x001fd0000000080a */
[----:B------:R-:W-:-:S08]  /*20e0*/  DFMA R8, R8, R8, R8 ;  /* 0x000000080808722b */ /* 0x000fd00000000008 */
[----:B------:R-:W-:Y:S01]  /*20f0*/  DFMA R16, R16, R8, R16 ;  /* 0x000000081010722b */ /* 0x000fe20000000010 */
[----:B------:R-:W-:Y:S01]  /*2100*/  SEL R9, R2, 0x63400000, !P1 ;  /* 0x6340000002097807 */ /* 0x000fe20004800000 */
[----:B------:R-:W-:Y:S01]  /*2110*/  IMAD.MOV.U32 R8, RZ, RZ, R14 ;  /* 0x000000ffff087224 */ /* 0x000fe200078e000e */
[----:B------:R-:W-:Y:S02]  /*2120*/  FSETP.GEU.AND P1, PT, |R15|, 1.469367938527859385e-39, PT ;  /* 0x001000000f00780b */ /* 0x000fe40003f2e200 */
[----:B------:R-:W-:-:S03]  /*2130*/  LOP3.LUT R9, R9, 0x800fffff, R15, 0xf8, !PT ;  /* 0x800fffff09097812 */ /* 0x000fc600078ef80f */
[----:B------:R-:W-:-:S08]  /*2140*/  DFMA R18, R16, -R10, 1 ;  /* 0x3ff000001012742b */ /* 0x000fd0000000080a */
[----:B------:R-:W-:Y:S01]  /*2150*/  DFMA R16, R16, R18, R16 ;  /* 0x000000121010722b */ /* 0x000fe20000000010 */
[----:B------:R-:W-:Y:S10]  /*2160*/  @P1 BRA `(.L_x_191) ;  /* 0x0000000000201947 */ /* 0x000ff40003800000 */
[----:B------:R-:W-:Y:S01]  /*2170*/  LOP3.LUT R19, R13, 0x7ff00000, RZ, 0xc0, !PT ;  /* 0x7ff000000d137812 */ /* 0x000fe200078ec0ff */
[----:B------:R-:W-:-:S03]  /*2180*/  IMAD.MOV.U32 R18, RZ, RZ, RZ ;  /* 0x000000ffff127224 */ /* 0x000fc600078e00ff */
[----:B------:R-:W-:-:S04]  /*2190*/  ISETP.GE.U32.AND P1, PT, R22, R19, PT ;  /* 0x000000131600720c */ /* 0x000fc80003f26070 */
[----:B------:R-:W-:-:S04]  /*21a0*/  SEL R19, R2, 0x63400000, !P1 ;  /* 0x6340000002137807 */ /* 0x000fc80004800000 */
[----:B------:R-:W-:-:S04]  /*21b0*/  LOP3.LUT R19, R19, 0x80000000, R15, 0xf8, !PT ;  /* 0x8000000013137812 */ /* 0x000fc800078ef80f */
[----:B------:R-:W-:-:S06]  /*21c0*/  LOP3.LUT R19, R19, 0x100000, RZ, 0xfc, !PT ;  /* 0x0010000013137812 */ /* 0x000fcc00078efcff */
[----:B------:R-:W-:-:S10]  /*21d0*/  DFMA R8, R8, 2, -R18 ;  /* 0x400000000808782b */ /* 0x000fd40000000812 */
[----:B------:R-:W-:-:S07]  /*21e0*/  LOP3.LUT R23, R9, 0x7ff00000, RZ, 0xc0, !PT ;  /* 0x7ff0000009177812 */ /* 0x000fce00078ec0ff */
.L_x_191:
[----:B------:R-:W-:Y:S01]  /*21f0*/  IMAD.MOV.U32 R26, RZ, RZ, R21 ;  /* 0x000000ffff1a7224 */ /* 0x000fe200078e0015 */
[----:B------:R-:W-:Y:S01]  /*2200*/  @!P0 LOP3.LUT R26, R11, 0x7ff00000, RZ, 0xc0, !PT ;  /* 0x7ff000000b1a8812 */ /* 0x000fe200078ec0ff */
[----:B------:R-:W-:Y:S01]  /*2210*/  VIADD R25, R23, 0xffffffff ;  /* 0xffffffff17197836 */ /* 0x000fe20000000000 */
[----:B------:R-:W-:-:S04]  /*2220*/  DMUL R18, R16, R8 ;  /* 0x0000000810127228 */ /* 0x000fc80000000000 */
[----:B------:R-:W-:Y:S01]  /*2230*/  ISETP.GT.U32.AND P0, PT, R25, 0x7feffffe, PT ;  /* 0x7feffffe1900780c */ /* 0x000fe20003f04070 */
[----:B------:R-:W-:-:S03]  /*2240*/  VIADD R25, R26, 0xffffffff ;  /* 0xffffffff1a197836 */ /* 0x000fc60000000000 */
[----:B------:R-:W-:Y:S02]  /*2250*/  DFMA R20, R18, -R10, R8 ;  /* 0x8000000a1214722b */ /* 0x000fe40000000008 */
[----:B------:R-:W-:-:S06]  /*2260*/  ISETP.GT.U32.OR P0, PT, R25, 0x7feffffe, P0 ;  /* 0x7feffffe1900780c */ /* 0x000fcc0000704470 */
[----:B------:R-:W-:-:S07]  /*2270*/  DFMA R20, R16, R20, R18 ;  /* 0x000000141014722b */ /* 0x000fce0000000012 */
        /* <DEDUP_REMOVED lines=12> */
[----:B------:R-:W-:Y:S01]  /*2340*/  DFMA R8, R20, -R10, R8 ;  /* 0x8000000a1408722b */ /* 0x000fe20000000008 */
[----:B------:R-:W-:-:S09]  /*2350*/  IMAD.MOV.U32 R14, RZ, RZ, RZ ;  /* 0x000000ffff0e7224 */ /* 0x000fd200078e00ff */
[C---:B------:R-:W-:Y:S02]  /*2360*/  FSETP.NEU.AND P0, PT, R9.reuse, RZ, PT ;  /* 0x000000ff0900720b */ /* 0x040fe40003f0d000 */
[----:B------:R-:W-:-:S04]  /*2370*/  LOP3.LUT R13, R9, 0x80000000, R13, 0x48, !PT ;  /* 0x80000000090d7812 */ /* 0x000fc800078e480d */
[----:B------:R-:W-:-:S07]  /*2380*/  LOP3.LUT R15, R13, R15, RZ, 0xfc, !PT ;  /* 0x0000000f0d0f7212 */ /* 0x000fce00078efcff */
[----:B------:R-:W-:Y:S05]  /*2390*/  @!P0 BRA `(.L_x_193) ;  /* 0x00000000007c8947 */ /* 0x000fea0003800000 */
[----:B------:R-:W-:Y:S01]  /*23a0*/  IMAD.MOV R9, RZ, RZ, -R2 ;  /* 0x000000ffff097224 */ /* 0x000fe200078e0a02 */
[----:B------:R-:W-:Y:S01]  /*23b0*/  DMUL.RP R14, R20, R14 ;  /* 0x0000000e140e7228 */ /* 0x000fe20000008000 */
[----:B------:R-:W-:-:S06]  /*23c0*/  IMAD.MOV.U32 R8, RZ, RZ, RZ ;  /* 0x000000ffff087224 */ /* 0x000fcc00078e00ff */
[----:B------:R-:W-:-:S03]  /*23d0*/  DFMA R8, R16, -R8, R20 ;  /* 0x800000081008722b */ /* 0x000fc60000000014 */
[----:B------:R-:W-:-:S03]  /*23e0*/  LOP3.LUT R13, R15, R13, RZ, 0x3c, !PT ;  /* 0x0000000d0f0d7212 */ /* 0x000fc600078e3cff */
[----:B------:R-:W-:-:S04]  /*23f0*/  IADD3 R8, PT, PT, -R2, -0x43300000, RZ ;  /* 0xbcd0000002087810 */ /* 0x000fc80007ffe1ff */
[----:B------:R-:W-:-:S04]  /*2400*/  FSETP.NEU.AND P0, PT, |R9|, R8, PT ;  /* 0x000000080900720b */ /* 0x000fc80003f0d200 */
[----:B------:R-:W-:Y:S02]  /*2410*/  FSEL R16, R14, R16, !P0 ;  /* 0x000000100e107208 */ /* 0x000fe40004000000 */
[----:B------:R-:W-:Y:S01]  /*2420*/  FSEL R17, R13, R17, !P0 ;  /* 0x000000110d117208 */ /* 0x000fe20004000000 */
[----:B------:R-:W-:Y:S06]  /*2430*/  BRA `(.L_x_193) ;  /* 0x0000000000547947 */ /* 0x000fec0003800000 */
.L_x_192:
        /* <DEDUP_REMOVED lines=16> */
.L_x_195:
[----:B------:R-:W-:Y:S01]  /*2540*/  LOP3.LUT R17, R13, 0x80000, RZ, 0xfc, !PT ;  /* 0x000800000d117812 */ /* 0x000fe200078efcff */
[----:B------:R-:W-:Y:S01]  /*2550*/  IMAD.MOV.U32 R16, RZ, RZ, R12 ;  /* 0x000000ffff107224 */ /* 0x000fe200078e000c */
[----:B------:R-:W-:Y:S06]  /*2560*/  BRA `(.L_x_193) ;  /* 0x0000000000087947 */ /* 0x000fec0003800000 */
.L_x_194:
[----:B------:R-:W-:Y:S01]  /*2570*/  LOP3.LUT R17, R15, 0x80000, RZ, 0xfc, !PT ;  /* 0x000800000f117812 */ /* 0x000fe200078efcff */
[----:B------:R-:W-:-:S07]  /*2580*/  IMAD.MOV.U32 R16, RZ, RZ, R14 ;  /* 0x000000ffff107224 */ /* 0x000fce00078e000e */
.L_x_193:
[----:B------:R-:W-:Y:S02]  /*2590*/  IMAD.MOV.U32 R25, RZ, RZ, 0x0 ;  /* 0x00000000ff197424 */ /* 0x000fe400078e00ff */
[----:B------:R-:W-:Y:S02]  /*25a0*/  IMAD.MOV.U32 R8, RZ, RZ, R16 ;  /* 0x000000ffff087224 */ /* 0x000fe400078e0010 */
[----:B------:R-:W-:Y:S01]  /*25b0*/  IMAD.MOV.U32 R9, RZ, RZ, R17 ;  /* 0x000000ffff097224 */ /* 0x000fe200078e0011 */
[----:B------:R-:W-:Y:S06]  /*25c0*/  RET.REL.NODEC R24 `(chande_batch_from_tr_f32) ;  /* 0xffffffd8188c7950 */ /* 0x000fec0003c3ffff */
.L_x_196:
        /* <DEDUP_REMOVED lines=11> */
.L_x_229:


//--------------------- .text.chande_batch_f32    --------------------------
	.section	.text.chande_batch_f32,"ax",@progbits
	.align	128
        .global         chande_batch_f32
        .type           chande_batch_f32,@function
        .size           chande_batch_f32,(.L_x_230 - chande_batch_f32)
        .other          chande_batch_f32,@"STO_CUDA_ENTRY STV_DEFAULT"
chande_batch_f32:
.text.chande_batch_f32:
        /* <DEDUP_REMOVED lines=20> */
[----:B------:R1:W5:Y:S02]  /*0140*/  LDG.E.CONSTANT R3, desc[UR6][R14.64] ;  /* 0x000000060e037981 */ /* 0x000364000c1e9900 */
[----:B------:R-:W2:Y:S01]  /*0150*/  LDC.64 R12, c[0x0][0x3a8] ;  /* 0x0000ea00ff0c7b82 */ /* 0x000ea20000000a00 */
[----:B0-----:R-:W-:-:S05]  /*0160*/  IMAD.WIDE.U32 R10, R5, 0x4, R10 ;  /* 0x00000004050a7825 */ /* 0x001fca00078e000a */
[----:B------:R1:W5:Y:S01]  /*0170*/  LDG.E.CONSTANT R2, desc[UR6][R10.64] ;  /* 0x000000060a027981 */ /* 0x000362000c1e9900 */
[----:B--2---:R-:W-:-:S05]  /*0180*/  IMAD.WIDE.U32 R12, R5, 0x4, R12 ;  /* 0x00000004050c7825 */ /* 0x004fca00078e000c */
[----:B------:R1:W5:Y:S01]  /*0190*/  LDG.E.CONSTANT R0, desc[UR6][R12.64] ;  /* 0x000000060c007981 */ /* 0x000362000c1e9900 */
[----:B------:R-:W0:Y:S01]  /*01a0*/  S2R R7, SR_TID.X ;  /* 0x0000000000077919 */ /* 0x000e220000002100 */
[----:B------:R-:W-:Y:S01]  /*01b0*/  BSSY.RECONVERGENT B0, `(.L_x_197) ;  /* 0x000000d000007945 */ /* 0x000fe20003800200 */
[C---:B0-----:R-:W-:Y:S02]  /*01c0*/  ISETP.GE.AND P0, PT, R7.reuse, R8, PT ;  /* 0x000000080700720c */ /* 0x041fe40003f06270 */
[----:B------:R-:W-:-:S11]  /*01d0*/  ISETP.NE.AND P1, PT, R7, RZ, PT ;  /* 0x000000ff0700720c */ /* 0x000fd60003f25270 */
[----:B-1----:R-:W-:Y:S05]  /*01e0*/  @P0 BRA `(.L_x_198) ;  /* 0x0000000000240947 */ /* 0x002fea0003800000 */
[----:B------:R-:W0:Y:S01]  /*01f0*/  LDC R14, c[0x0][0x360] ;  /* 0x0000d800ff0e7b82 */ /* 0x000e220000000800 */
[----:B------:R-:W-:-:S07]  /*0200*/  IMAD.MOV.U32 R15, RZ, RZ, 0x7fc00000 ;  /* 0x7fc00000ff0f7424 */ /* 0x000fce00078e00ff */
[----:B------:R-:W1:Y:S02]  /*0210*/  LDC.64 R12, c[0x0][0x3d0] ;  /* 0x0000f400ff0c7b82 */ /* 0x000e640000000a00 */
.L_x_199:
[--C-:B--2---:R-:W-:Y:S02]  /*0220*/  IMAD R11, R5, R8, R7.reuse ;  /* 0x00000008050b7224 */ /* 0x104fe400078e0207 */
[----:B0-----:R-:W-:Y:S02]  /*0230*/  IMAD.IADD R7, R14, 0x1, R7 ;  /* 0x000000010e077824 */ /* 0x001fe400078e0207 */
[----:B-1----:R-:W-:-:S03]  /*0240*/  IMAD.WIDE R10, R11, 0x4, R12 ;  /* 0x000000040b0a7825 */ /* 0x002fc600078e020c */
[----:B------:R-:W-:Y:S02]  /*0250*/  ISETP.GE.AND P0, PT, R7, R8, PT ;  /* 0x000000080700720c */ /* 0x000fe40003f06270 */
[----:B------:R2:W-:Y:S11]  /*0260*/  STG.E desc[UR6][R10.64], R15 ;  /* 0x0000000f0a007986 */ /* 0x0005f6000c101906 */
[----:B------:R-:W-:Y:S05]  /*0270*/  @!P0 BRA `(.L_x_199) ;  /* 0xfffffffc00e88947 */ /* 0x000fea000383ffff */
.L_x_198:
[----:B------:R-:W-:Y:S05]  /*0280*/  BSYNC.RECONVERGENT B0 ;  /* 0x0000000000007941 */ /* 0x000fea0003800200 */
.L_x_197:
[----:B------:R-:W-:Y:S06]  /*0290*/  BAR.SYNC.DEFER_BLOCKING 0x0 ;  /* 0x0000000000007b1d */ /* 0x000fec0000010000 */
[----:B------:R-:W-:Y:S05]  /*02a0*/  @P1 EXIT ;  /* 0x000000000000194d */ /* 0x000fea0003800000 */
[----:B------:R-:W-:Y:S01]  /*02b0*/  VIADD R7, R9, 0x1 ;  /* 0x0000000109077836 */ /* 0x000fe20000000000 */
[----:B------:R-:W0:Y:S01]  /*02c0*/  LDCU UR4, c[0x0][0x3c4] ;  /* 0x00007880ff0477ac */ /* 0x000e220008000800 */
[----:B------:R-:W-:-:S03]  /*02d0*/  CS2R R20, SRZ ;  /* 0x0000000000147805 */ /* 0x000fc6000001ff00 */
[----:B--2---:R-:W-:-:S05]  /*02e0*/  VIADDMNMX R10, R6, R9, R7, !PT ;  /* 0x00000009060a7246 */ /* 0x004fca0007800107 */
[----:B------:R-:W-:-:S05]  /*02f0*/  IMAD.IADD R7, R9, 0x1, -R10 ;  /* 0x0000000109077824 */ /* 0x000fca00078e0a0a */
[----:B------:R-:W-:Y:S01]  /*0300*/  ISETP.GT.U32.AND P0, PT, R7, -0x4, PT ;  /* 0xfffffffc0700780c */ /* 0x000fe20003f04070 */
[----:B------:R-:W-:Y:S02]  /*0310*/  IMAD.IADD R7, R10, 0x1, -R9 ;  /* 0x000000010a077824 */ /* 0x000fe400078e0a09 */
[----:B0-----:R-:W-:-:S10]  /*0320*/  IMAD.U32 R8, RZ, RZ, UR4 ;  /* 0x00000004ff087e24 */ /* 0x001fd4000f8e00ff */
[----:B------:R-:W-:Y:S05]  /*0330*/  @P0 BRA `(.L_x_200) ;  /* 0x0000000400000947 */ /* 0x000fea0003800000 */
[----:B------:R-:W0:Y:S01]  /*0340*/  LDC R9, c[0x0][0x3c4] ;  /* 0x0000f100ff097b82 */ /* 0x000e220000000800 */
[----:B------:R-:W-:Y:S01]  /*0350*/  CS2R R20, SRZ ;  /* 0x0000000000147805 */ /* 0x000fe2000001ff00 */
[----:B------:R-:W-:Y:S01]  /*0360*/  IMAD.U32 R8, RZ, RZ, UR4 ;  /* 0x00000004ff087e24 */ /* 0x000fe2000f8e00ff */
[----:B------:R-:W-:-:S05]  /*0370*/  UMOV UR4, URZ ;  /* 0x000000ff00047c82 */ /* 0x000fca0008000000 */
[----:B------:R-:W1:Y:S08]  /*0380*/  LDC.64 R12, c[0x0][0x380] ;  /* 0x0000e000ff0c7b82 */ /* 0x000e700000000a00 */
[----:B------:R-:W2:Y:S02]  /*0390*/  LDC.64 R10, c[0x0][0x388] ;  /* 0x0000e200ff0a7b82 */ /* 0x000ea40000000a00 */
.L_x_201:
[----:B------:R-:W3:Y:S01]  /*03a0*/  LDC.64 R18, c[0x0][0x390] ;  /* 0x0000e400ff127b82 */ /* 0x000ee20000000a00 */
[C---:B0-----:R-:W-:Y:S01]  /*03b0*/  ISETP.NE.AND P1, PT, R8.reuse, R9, PT ;  /* 0x000000090800720c */ /* 0x041fe20003f25270 */
[----:B-1----:R-:W-:-:S04]  /*03c0*/  IMAD.WIDE R16, R8, 0x4, R12 ;  /* 0x0000000408107825 */ /* 0x002fc800078e020c */
[C---:B--2---:R-:W-:Y:S01]  /*03d0*/  IMAD.WIDE R14, R8.reuse, 0x4, R10 ;  /* 0x00000004080e7825 */ /* 0x044fe200078e020a */
[----:B------:R-:W2:Y:S04]  /*03e0*/  LDG.E.CONSTANT R23, desc[UR6][R16.64] ;  /* 0x0000000610177981 */ /* 0x000ea8000c1e9900 */
[----:B------:R-:W2:Y:S04]  /*03f0*/  LDG.E.CONSTANT R27, desc[UR6][R14.64] ;  /* 0x000000060e1b7981 */ /* 0x000ea8000c1e9900 */
[----:B------:R-:W4:Y:S04]  /*0400*/  LDG.E.CONSTANT R24, desc[UR6][R14.64+0x4] ;  /* 0x000004060e187981 */ /* 0x000f28000c1e9900 */
[----:B------:R-:W4:Y:S01]  /*0410*/  LDG.E.CONSTANT R25, desc[UR6][R16.64+0x4] ;  /* 0x0000040610197981 */ /* 0x000f22000c1e9900 */
[----:B---3--:R-:W-:-:S05]  /*0420*/  IMAD.WIDE R18, R8, 0x4, R18 ;  /* 0x0000000408127825 */ /* 0x008fca00078e0212 */
[----:B------:R-:W3:Y:S04]  /*0430*/  @P1 LDG.E.CONSTANT R28, desc[UR6][R18.64+-0x4] ;  /* 0xfffffc06121c1981 */ /* 0x000ee8000c1e9900 */
[----:B------:R-:W4:Y:S04]  /*0440*/  LDG.E.CONSTANT R26, desc[UR6][R18.64] ;  /* 0x00000006121a7981 */ /* 0x000f28000c1e9900 */
[----:B------:R-:W4:Y:S01]  /*0450*/  LDG.E.CONSTANT R29, desc[UR6][R18.64+0x8] ;  /* 0x00000806121d7981 */ /* 0x000f22000c1e9900 */
[C---:B--2---:R-:W-:Y:S01]  /*0460*/  FADD R22, R23.reuse, -R27 ;  /* 0x8000001b17167221 */ /* 0x044fe20000000000 */
[--C-:B---3--:R-:W-:Y:S01]  /*0470*/  @P1 FADD R23, R23, -R28.reuse ;  /* 0x8000001c17171221 */ /* 0x108fe20000000000 */
[----:B------:R-:W-:-:S04]  /*0480*/  @P1 FADD R27, R27, -R28 ;  /* 0x8000001c1b1b1221 */ /* 0x000fc80000000000 */
[----:B------:R-:W-:-:S04]  /*0490*/  @P1 FSETP.GT.AND P0, PT, |R23|, R22, PT ;  /* 0x000000161700120b */ /* 0x000fc80003f04200 */
[----:B------:R-:W-:-:S04]  /*04a0*/  @P1 FSEL R28, |R23|, R22, P0 ;  /* 0x00000016171c1208 */ /* 0x000fc80000000200 */
[----:B------:R-:W-:-:S04]  /*04b0*/  @P1 FSETP.GT.AND P0, PT, |R27|, R28, PT ;  /* 0x0000001c1b00120b */ /* 0x000fc80003f04200 */
[----:B------:R-:W-:Y:S02]  /*04c0*/  @P1 FSEL R22, |R27|, R28, P0 ;  /* 0x0000001c1b161208 */ /* 0x000fe40000000200 */
[----:B------:R-:W2:Y:S04]  /*04d0*/  LDG.E.CONSTANT R28, desc[UR6][R16.64+0xc] ;  /* 0x00000c06101c7981 */ /* 0x000ea8000c1e9900 */
[----:B------:R-:W0:Y:S02]  /*04e0*/  F2F.F64.F32 R22, R22 ;  /* 0x0000001600167310 */ /* 0x000e240000201800 */
[----:B0-----:R-:W-:Y:S01]  /*04f0*/  DADD R22, R22, R20 ;  /* 0x0000000016167229 */ /* 0x001fe20000000014 */
[C---:B----4-:R-:W-:Y:S01]  /*0500*/  FADD R20, -R24.reuse, R25 ;  /* 0x0000001918147221 */ /* 0x050fe20000000100 */
[--C-:B------:R-:W-:Y:S01]  /*0510*/  FADD R25, R25, -R26.reuse ;  /* 0x8000001a19197221 */ /* 0x100fe20000000000 */
[----:B------:R-:W-:-:S02]  /*0520*/  FADD R21, R24, -R26 ;  /* 0x8000001a18157221 */ /* 0x000fc40000000000 */
[----:B------:R-:W3:Y:S02]  /*0530*/  LDG.E.CONSTANT R26, desc[UR6][R16.64+0x8] ;  /* 0x00000806101a7981 */ /* 0x000ee4000c1e9900 */
[----:B------:R-:W-:-:S04]  /*0540*/  FSETP.GT.AND P0, PT, |R25|, R20, PT ;  /* 0x000000141900720b */ /* 0x000fc80003f04200 */
[----:B------:R-:W-:Y:S02]  /*0550*/  FSEL R20, |R25|, R20, P0 ;  /* 0x0000001419147208 */ /* 0x000fe40000000200 */
[----:B------:R-:W3:Y:S02]  /*0560*/  LDG.E.CONSTANT R25, desc[UR6][R14.64+0x8] ;  /* 0x000008060e197981 */ /* 0x000ee4000c1e9900 */
[----:B------:R-:W-:-:S04]  /*0570*/  FSETP.GT.AND P0, PT, |R21|, R20, PT ;  /* 0x000000141500720b */ /* 0x000fc80003f04200 */
[----:B------:R-:W-:-:S04]  /*0580*/  FSEL R24, |R21|, R20, P0 ;  /* 0x0000001415187208 */ /* 0x000fc80000000200 */
[----:B------:R-:W0:Y:S02]  /*0590*/  F2F.F64.F32 R20, R24 ;  /* 0x0000001800147310 */ /* 0x000e240000201800 */
[----:B0-----:R-:W-:Y:S01]  /*05a0*/  DADD R20, R22, R20 ;  /* 0x0000000016147229 */ /* 0x001fe20000000014 */
[----:B------:R-:W4:Y:S04]  /*05b0*/  LDG.E.CONSTANT R22, desc[UR6][R18.64+0x4] ;  /* 0x0000040612167981 */ /* 0x000f28000c1e9900 */
[----:B------:R-:W2:Y:S01]  /*05c0*/  LDG.E.CONSTANT R23, desc[UR6][R14.64+0xc] ;  /* 0x00000c060e177981 */ /* 0x000ea2000c1e9900 */
[----:B------:R-:W-:Y:S01]  /*05d0*/  UIADD3 UR4, UPT, UPT, UR4, 0x4, URZ ;  /* 0x0000000404047890 */ /* 0x000fe2000fffe0ff */
[----:B------:R-:W-:Y:S02]  /*05e0*/  VIADD R8, R8, 0x4 ;  /* 0x0000000408087836 */ /* 0x000fe40000000000 */
[C---:B---3--:R-:W-:Y:S01]  /*05f0*/  FADD R27, -R25.reuse, R26 ;  /* 0x0000001a191b7221 */ /* 0x048fe20000000100 */
[--C-:B----4-:R-:W-:Y:S01]  /*0600*/  FADD R26, R26, -R22.reuse ;  /* 0x800000161a1a7221 */ /* 0x110fe20000000000 */
[----:B------:R-:W-:-:S04]  /*0610*/  FADD R25, R25, -R22 ;  /* 0x8000001619197221 */ /* 0x000fc80000000000 */
[----:B------:R-:W-:-:S04]  /*0620*/  FSETP.GT.AND P0, PT, |R26|, R27, PT ;  /* 0x0000001b1a00720b */ /* 0x000fc80003f04200 */
[----:B------:R-:W-:-:S04]  /*0630*/  FSEL R26, |R26|, R27, P0 ;  /* 0x0000001b1a1a7208 */ /* 0x000fc80000000200 */
[-C--:B------:R-:W-:Y:S01]  /*0640*/  FSETP.GT.AND P0, PT, |R25|, R26.reuse, PT ;  /* 0x0000001a1900720b */ /* 0x080fe20003f04200 */
[----:B--2---:R-:W-:Y:S01]  /*0650*/  FADD R24, -R23, R28 ;  /* 0x0000001c17187221 */ /* 0x004fe20000000100 */
[----:B------:R-:W-:Y:S02]  /*0660*/  FADD R28, R28, -R29 ;  /* 0x8000001d1c1c7221 */ /* 0x000fe40000000000 */
[----:B------:R-:W-:-:S03]  /*0670*/  FSEL R16, |R25|, R26, P0 ;  /* 0x0000001a19107208 */ /* 0x000fc60000000200 */
[----:B------:R-:W-:-:S03]  /*0680*/  FSETP.GT.AND P1, PT, |R28|, R24, PT ;  /* 0x000000181c00720b */ /* 0x000fc60003f24200 */
[----:B------:R-:W0:Y:S01]  /*0690*/  F2F.F64.F32 R16, R16 ;  /* 0x0000001000107310 */ /* 0x000e220000201800 */
[----:B------:R-:W-:Y:S01]  /*06a0*/  FADD R23, R23, -R29 ;  /* 0x8000001d17177221 */ /* 0x000fe20000000000 */
[----:B------:R-:W-:-:S04]  /*06b0*/  FSEL R24, |R28|, R24, P1 ;  /* 0x000000181c187208 */ /* 0x000fc80000800200 */
[----:B------:R-:W-:-:S04]  /*06c0*/  FSETP.GT.AND P0, PT, |R23|, R24, PT ;  /* 0x000000181700720b */ /* 0x000fc80003f04200 */
[----:B------:R-:W-:Y:S01]  /*06d0*/  FSEL R14, |R23|, R24, P0 ;  /* 0x00000018170e7208 */ /* 0x000fe20000000200 */
[----:B0-----:R-:W-:Y:S01]  /*06e0*/  DADD R20, R20, R16 ;  /* 0x0000000014147229 */ /* 0x001fe20000000010 */
[----:B------:R-:W-:-:S04]  /*06f0*/  LOP3.LUT R17, R7, 0xfffffffc, RZ, 0xc0, !PT ;  /* 0xfffffffc07117812 */ /* 0x000fc800078ec0ff */
[----:B------:R-:W0:Y:S01]  /*0700*/  F2F.F64.F32 R14, R14 ;  /* 0x0000000e000e7310 */ /* 0x000e220000201800 */
[----:B------:R-:W-:Y:S02]  /*0710*/  ISETP.NE.AND P0, PT, R17, UR4, PT ;  /* 0x0000000411007c0c */ /* 0x000fe4000bf05270 */
[----:B0-----:R-:W-:-:S11]  /*0720*/  DADD R20, R20, R14 ;  /* 0x0000000014147229 */ /* 0x001fd6000000000e */
[----:B------:R-:W-:Y:S05]  /*0730*/  @P0 BRA `(.L_x_201) ;  /* 0xfffffffc00180947 */ /* 0x000fea000383ffff */
.L_x_200:
[----:B------:R-:W-:-:S13]  /*0740*/  LOP3.LUT P0, R10, R7, 0x3, RZ, 0xc0, !PT ;  /* 0x00000003070a7812 */ /* 0x000fda000780c0ff */
[----:B------:R-:W-:Y:S05]  /*0750*/  @!P0 BRA `(.L_x_202) ;  /* 0x0000000000f48947 */ /* 0x000fea0003800000 */
[----:B------:R-:W-:Y:S02]  /*0760*/  ISETP.NE.AND P1, PT, R10, 0x1, PT ;  /* 0x000000010a00780c */ /* 0x000fe40003f25270 */
[----:B------:R-:W-:-:S04]  /*0770*/  LOP3.LUT R7, R7, 0x1, RZ, 0xc0, !PT ;  /* 0x0000000107077812 */ /* 0x000fc800078ec0ff */
[----:B------:R-:W-:-:S07]  /*0780*/  ISETP.NE.U32.AND P0, PT, R7, 0x1, PT ;  /* 0x000000010700780c */ /* 0x000fce0003f05070 */
[----:B------:R-:W-:Y:S06]  /*0790*/  @!P1 BRA `(.L_x_203) ;  /* 0x0000000000909947 */ /* 0x000fec0003800000 */
[----:B------:R-:W0:Y:S01]  /*07a0*/  LDC.64 R10, c[0x0][0x380] ;  /* 0x0000e000ff0a7b82 */ /* 0x000e220000000a00 */
[C---:B------:R-:W-:Y:S01]  /*07b0*/  ISETP.NE.AND P2, PT, R8.reuse, R9, PT ;  /* 0x000000090800720c */ /* 0x040fe20003f45270 */
[----:B------:R-:W-:-:S05]  /*07c0*/  VIADD R16, R8, 0x1 ;  /* 0x0000000108107836 */ /* 0x000fca0000000000 */
[----:B------:R-:W-:Y:S01]  /*07d0*/  ISETP.NE.AND P1, PT, R16, R9, PT ;  /* 0x000000091000720c */ /* 0x000fe20003f25270 */
[----:B------:R-:W1:Y:S08]  /*07e0*/  LDC.64 R14, c[0x0][0x388] ;  /* 0x0000e200ff0e7b82 */ /* 0x000e700000000a00 */
[----:B------:R-:W2:Y:S01]  /*07f0*/  LDC.64 R12, c[0x0][0x390] ;  /* 0x0000e400ff0c7b82 */ /* 0x000ea20000000a00 */
[----:B0-----:R-:W-:-:S05]  /*0800*/  IMAD.WIDE R10, R8, 0x4, R10 ;  /* 0x00000004080a7825 */ /* 0x001fca00078e020a */
[----:B------:R-:W3:Y:S01]  /*0810*/  LDG.E.CONSTANT R18, desc[UR6][R10.64] ;  /* 0x000000060a127981 */ /* 0x000ee2000c1e9900 */
[----:B-1----:R-:W-:-:S03]  /*0820*/  IMAD.WIDE R14, R8, 0x4, R14 ;  /* 0x00000004080e7825 */ /* 0x002fc600078e020e */
[----:B------:R-:W4:Y:S04]  /*0830*/  LDG.E.CONSTANT R26, desc[UR6][R10.64+0x4] ;  /* 0x000004060a1a7981 */ /* 0x000f28000c1e9900 */
[----:B------:R-:W3:Y:S01]  /*0840*/  LDG.E.CONSTANT R24, desc[UR6][R14.64] ;  /* 0x000000060e187981 */ /* 0x000ee2000c1e9900 */
[----:B--2---:R-:W-:-:S03]  /*0850*/  IMAD.WIDE R12, R8, 0x4, R12 ;  /* 0x00000004080c7825 */ /* 0x004fc600078e020c */
[----:B------:R-:W4:Y:S04]  /*0860*/  LDG.E.CONSTANT R25, desc[UR6][R14.64+0x4] ;  /* 0x000004060e197981 */ /* 0x000f28000c1e9900 */
[----:B------:R-:W2:Y:S04]  /*0870*/  @P2 LDG.E.CONSTANT R7, desc[UR6][R12.64+-0x4] ;  /* 0xfffffc060c072981 */ /* 0x000ea8000c1e9900 */
[----:B------:R-:W4:Y:S01]  /*0880*/  @P1 LDG.E.CONSTANT R19, desc[UR6][R12.64] ;  /* 0x000000060c131981 */ /* 0x000f22000c1e9900 */
[----:B------:R-:W-:Y:S02]  /*0890*/  VIADD R8, R8, 0x2 ;  /* 0x0000000208087836 */ /* 0x000fe40000000000 */
[C---:B---3--:R-:W-:Y:S01]  /*08a0*/  FADD R16, R18.reuse, -R24 ;  /* 0x8000001812107221 */ /* 0x048fe20000000000 */
[----:B--2---:R-:W-:Y:S01]  /*08b0*/  @P2 FADD R17, R18, -R7 ;  /* 0x8000000712112221 */ /* 0x004fe20000000000 */
[C---:B----4-:R-:W-:Y:S01]  /*08c0*/  FADD R22, R26.reuse, -R25 ;  /* 0x800000191a167221 */ /* 0x050fe20000000000 */
[----:B------:R-:W-:-:S03]  /*08d0*/  @P1 FADD R23, R26, -R19 ;  /* 0x800000131a171221 */ /* 0x000fc60000000000 */
[----:B------:R-:W-:Y:S01]  /*08e0*/  @P2 FSETP.GT.AND P3, PT, |R17|, R16, PT ;  /* 0x000000101100220b */ /* 0x000fe20003f64200 */
[----:B------:R-:W-:-:S03]  /*08f0*/  @P2 FADD R18, R24, -R7 ;  /* 0x8000000718122221 */ /* 0x000fc60000000000 */
[----:B------:R-:W-:Y:S02]  /*0900*/  @P2 FSEL R17, |R17|, R16, P3 ;  /* 0x0000001011112208 */ /* 0x000fe40001800200 */
[-C--:B------:R-:W-:Y:S01]  /*0910*/  @P1 FSETP.GT.AND P4, PT, |R23|, R22.reuse, PT ;  /* 0x000000161700120b */ /* 0x080fe20003f84200 */
[----:B------:R-:W-:Y:S01]  /*0920*/  @P1 FADD R10, R25, -R19 ;  /* 0x80000013190a1221 */ /* 0x000fe20000000000 */
[CC--:B------:R-:W-:Y:S02]  /*0930*/  @P2 FSETP.GT.AND P3, PT, |R18|.reuse, R17.reuse, PT ;  /* 0x000000111200220b */ /* 0x0c0fe40003f64200 */
[----:B------:R-:W-:Y:S02]  /*0940*/  @P1 FSEL R23, |R23|, R22, P4 ;  /* 0x0000001617171208 */ /* 0x000fe40002000200 */
[----:B------:R-:W-:Y:S01]  /*0950*/  @P2 FSEL R17, |R18|, R17, P3 ;  /* 0x0000001112112208 */ /* 0x000fe20001800200 */
[----:B------:R-:W-:Y:S01]  /*0960*/  @!P2 IMAD.MOV.U32 R17, RZ, RZ, R16 ;  /* 0x000000ffff11a224 */ /* 0x000fe200078e0010 */
[----:B------:R-:W-:-:S04]  /*0970*/  @P1 FSETP.GT.AND P3, PT, |R10|, R23, PT ;  /* 0x000000170a00120b */ /* 0x000fc80003f64200 */
[----:B------:R-:W-:Y:S02]  /*0980*/  @P1 FSEL R12, |R10|, R23, P3 ;  /* 0x000000170a0c1208 */ /* 0x000fe40001800200 */
[----:B------:R-:W0:Y:S01]  /*0990*/  F2F.F64.F32 R10, R17 ;  /* 0x00000011000a7310 */ /* 0x000e220000201800 */
[----:B------:R-:W-:-:S07]  /*09a0*/  @!P1 IMAD.MOV.U32 R12, RZ, RZ, R22 ;  /* 0x000000ffff0c9224 */ /* 0x000fce00078e0016 */
[----:B------:R-:W1:Y:S01]  /*09b0*/  F2F.F64.F32 R12, R12 ;  /* 0x0000000c000c7310 */ /* 0x000e620000201800 */
[----:B0-----:R-:W-:-:S08]  /*09c0*/  DADD R10, R20, R10 ;  /* 0x00000000140a7229 */ /* 0x001fd0000000000a */
[----:B-1----:R-:W-:-:S11]  /*09d0*/  DADD R20, R10, R12 ;  /* 0x000000000a147229 */ /* 0x002fd6000000000c */
.L_x_203:
[----:B------:R-:W-:Y:S05]  /*09e0*/  @P0 BRA `(.L_x_202) ;  /* 0x0000000000500947 */ /* 0x000fea0003800000 */
[C---:B------:R-:W-:Y:S01]  /*09f0*/  ISETP.NE.AND P1, PT, R8.reuse, R9, PT ;  /* 0x000000090800720c */ /* 0x040fe20003f25270 */
[----:B------:R-:W0:Y:S08]  /*0a00*/  LDC.64 R10, c[0x0][0x380] ;  /* 0x0000e000ff0a7b82 */ /* 0x000e300000000a00 */
[----:B------:R-:W1:Y:S08]  /*0a10*/  LDC.64 R12, c[0x0][0x388] ;  /* 0x0000e200ff0c7b82 */ /* 0x000e700000000a00 */
[----:B------:R-:W2:Y:S01]  /*0a20*/  @P1 LDC.64 R14, c[0x0][0x390] ;  /* 0x0000e400ff0e1b82 */ /* 0x000ea20000000a00 */
[----:B0-----:R-:W-:-:S06]  /*0a30*/  IMAD.WIDE R10, R8, 0x4, R10 ;  /* 0x00000004080a7825 */ /* 0x001fcc00078e020a */
[----:B------:R-:W3:Y:S01]  /*0a40*/  LDG.E.CONSTANT R11, desc[UR6][R10.64] ;  /* 0x000000060a0b7981 */ /* 0x000ee2000c1e9900 */
[----:B-1----:R-:W-:-:S06]  /*0a50*/  IMAD.WIDE R12, R8, 0x4, R12 ;  /* 0x00000004080c7825 */ /* 0x002fcc00078e020c */
[----:B------:R-:W3:Y:S01]  /*0a60*/  LDG.E.CONSTANT R12, desc[UR6][R12.64] ;  /* 0x000000060c0c7981 */ /* 0x000ee2000c1e9900 */
[----:B--2---:R-:W-:-:S06]  /*0a70*/  @P1 IMAD.WIDE R8, R8, 0x4, R14 ;  /* 0x0000000408081825 */ /* 0x004fcc00078e020e */
[----:B------:R-:W2:Y:S01]  /*0a80*/  @P1 LDG.E.CONSTANT R8, desc[UR6][R8.64+-0x4] ;  /* 0xfffffc0608081981 */ /* 0x000ea2000c1e9900 */
[C---:B---3--:R-:W-:Y:S01]  /*0a90*/  FADD R7, R11.reuse, -R12 ;  /* 0x8000000c0b077221 */ /* 0x048fe20000000000 */
[--C-:B--2---:R-:W-:Y:S01]  /*0aa0*/  @P1 FADD R14, R11, -R8.reuse ;  /* 0x800000080b0e1221 */ /* 0x104fe20000000000 */
[----:B------:R-:W-:-:S04]  /*0ab0*/  @P1 FADD R15, R12, -R8 ;  /* 0x800000080c0f1221 */ /* 0x000fc80000000000 */
[----:B------:R-:W-:-:S04]  /*0ac0*/  @P1 FSETP.GT.AND P0, PT, |R14|, R7, PT ;  /* 0x000000070e00120b */ /* 0x000fc80003f04200 */
[----:B------:R-:W-:-:S04]  /*0ad0*/  @P1 FSEL R14, |R14|, R7, P0 ;  /* 0x000000070e0e1208 */ /* 0x000fc80000000200 */
[----:B------:R-:W-:-:S04]  /*0ae0*/  @P1 FSETP.GT.AND P0, PT, |R15|, R14, PT ;  /* 0x0000000e0f00120b */ /* 0x000fc80003f04200 */
[----:B------:R-:W-:Y:S01]  /*0af0*/  @P1 FSEL R14, |R15|, R14, P0 ;  /* 0x0000000e0f0e1208 */ /* 0x000fe20000000200 */
[----:B------:R-:W-:-:S04]  /*0b00*/  @!P1 IMAD.MOV.U32 R14, RZ, RZ, R7 ;  /* 0x000000ffff0e9224 */ /* 0x000fc800078e0007 */
[----:B------:R-:W0:Y:S02]  /*0b10*/  F2F.F64.F32 R10, R14 ;  /* 0x0000000e000a7310 */ /* 0x000e240000201800 */
[----:B0-----:R-:W-:-:S11]  /*0b20*/  DADD R20, R20, R10 ;  /* 0x0000000014147229 */ /* 0x001fd6000000000a */
.L_x_202:
        /* <DEDUP_REMOVED lines=15> */
[----:B------:R-:W-:Y:S01]  /*0c20*/  IMAD.MOV.U32 R14, RZ, RZ, R20 ;  /* 0x000000ffff0e7224 */ /* 0x000fe200078e0014 */
[----:B------:R-:W-:Y:S01]  /*0c30*/  MOV R24, 0xc60 ;  /* 0x00000c6000187802 */ /* 0x000fe20000000f00 */
[----:B------:R-:W-:-:S07]  /*0c40*/  IMAD.MOV.U32 R15, RZ, RZ, R21 ;  /* 0x000000ffff0f7224 */ /* 0x000fce00078e0015 */
[----:B-----5:R-:W-:Y:S05]  /*0c50*/  CALL.REL.NOINC `($__internal_4_$__cuda_sm20_div_rn_f64_full) ;  /* 0x0000001400247944 */ /* 0x020fea0003c00000 */
.L_x_204:
        /* <DEDUP_REMOVED lines=16> */
.L_x_207:
        /* <DEDUP_REMOVED lines=19> */
[----:B------:R1:W5:Y:S01]  /*0e90*/  @!P0 LDG.E.CONSTANT R21, desc[UR6][R12.64+0x1c] ;  /* 0x00001c060c158981 */ /* 0x000362000c1e9900 */
        /* <DEDUP_REMOVED lines=21> */
[CC--:B-1----:R-:W-:Y:S02]  /*0ff0*/  FSEL R13, R18.reuse, R11.reuse, P2 ;  /* 0x0000000b120d7208 */ /* 0x0c2fe40001000000 */
        /* <DEDUP_REMOVED lines=14> */
.L_x_206:
        /* <DEDUP_REMOVED lines=35> */
.L_x_208:
        /* <DEDUP_REMOVED lines=23> */
.L_x_209:
        /* <DEDUP_REMOVED lines=13> */
.L_x_205:
        /* <DEDUP_REMOVED lines=14> */
.L_x_215:
[----:B--2---:R-:W2:Y:S08]  /*1630*/  LDC R12, c[0x0][0x3c4] ;  /* 0x0000f100ff0c7b82 */ /* 0x004eb00000000800 */
[----:B------:R-:W3:Y:S01]  /*1640*/  LDC.64 R14, c[0x0][0x388] ;  /* 0x0000e200ff0e7b82 */ /* 0x000ee20000000a00 */
[----:B--2---:R-:W-:-:S07]  /*1650*/  ISETP.NE.AND P1, PT, R23, R12, PT ;  /* 0x0000000c1700720c */ /* 0x004fce0003f25270 */
[----:B------:R-:W2:Y:S01]  /*1660*/  LDC.64 R12, c[0x0][0x380] ;  /* 0x0000e000ff0c7b82 */ /* 0x000ea20000000a00 */
[----:B---3--:R-:W-:-:S07]  /*1670*/  IMAD.WIDE R18, R23, 0x4, R14 ;  /* 0x0000000417127825 */ /* 0x008fce00078e020e */
[----:B------:R-:W3:Y:S01]  /*1680*/  @P1 LDC.64 R20, c[0x0][0x390] ;  /* 0x0000e400ff141b82 */ /* 0x000ee20000000a00 */
[----:B------:R-:W0:Y:S01]  /*1690*/  LDG.E.CONSTANT R18, desc[UR6][R18.64] ;  /* 0x0000000612127981 */ /* 0x000e22000c1e9900 */
[----:B--2---:R-:W-:-:S06]  /*16a0*/  IMAD.WIDE R16, R23, 0x4, R12 ;  /* 0x0000000417107825 */ /* 0x004fcc00078e020c */
[----:B------:R-:W0:Y:S01]  /*16b0*/  LDG.E.CONSTANT R17, desc[UR6][R16.64] ;  /* 0x0000000610117981 */ /* 0x000e22000c1e9900 */
[----:B---3--:R-:W-:-:S06]  /*16c0*/  @P1 IMAD.WIDE R20, R4, 0x4, R20 ;  /* 0x0000000404141825 */ /* 0x008fcc00078e0214 */
[----:B------:R-:W2:Y:S01]  /*16d0*/  @P1 LDG.E.CONSTANT R20, desc[UR6][R20.64] ;  /* 0x0000000614141981 */ /* 0x000ea2000c1e9900 */
[C---:B0-----:R-:W-:Y:S01]  /*16e0*/  FADD R3, R17.reuse, -R18 ;  /* 0x8000001211037221 */ /* 0x041fe20000000000 */
[--C-:B--2---:R-:W-:Y:S01]  /*16f0*/  @P1 FADD R24, R17, -R20.reuse ;  /* 0x8000001411181221 */ /* 0x104fe20000000000 */
[----:B------:R-:W-:-:S04]  /*1700*/  @P1 FADD R25, R18, -R20 ;  /* 0x8000001412191221 */ /* 0x000fc80000000000 */
[----:B------:R-:W-:-:S04]  /*1710*/  @P1 FSETP.GT.AND P0, PT, |R24|, R3, PT ;  /* 0x000000031800120b */ /* 0x000fc80003f04200 */
[----:B------:R-:W-:-:S04]  /*1720*/  @P1 FSEL R24, |R24|, R3, P0 ;  /* 0x0000000318181208 */ /* 0x000fc80000000200 */
[----:B------:R-:W-:-:S04]  /*1730*/  @P1 FSETP.GT.AND P0, PT, |R25|, R24, PT ;  /* 0x000000181900120b */ /* 0x000fc80003f04200 */
[----:B------:R-:W-:Y:S01]  /*1740*/  @P1 FSEL R3, |R25|, R24, P0 ;  /* 0x0000001819031208 */ /* 0x000fe20000000200 */
[----:B------:R-:W-:-:S03]  /*1750*/  IMAD.IADD R20, R4, 0x1, -R6 ;  /* 0x0000000104147824 */ /* 0x000fc600078e0a06 */
[----:B------:R-:W0:Y:S01]  /*1760*/  F2F.F64.F32 R16, R3 ;  /* 0x0000000300107310 */ /* 0x000e220000201800 */
[----:B------:R-:W-:-:S05]  /*1770*/  VIADD R21, R20, 0x2 ;  /* 0x0000000214157836 */ /* 0x000fca0000000000 */
[----:B------:R-:W-:Y:S01]  /*1780*/  ISETP.GT.AND P0, PT, R21, R23, PT ;  /* 0x000000171500720c */ /* 0x000fe20003f04270 */
[----:B0-----:R-:W-:Y:S01]  /*1790*/  DADD R16, R16, -R8 ;  /* 0x0000000010107229 */ /* 0x001fe20000000808 */
[----:B------:R-:W-:Y:S02]  /*17a0*/  IMAD.MOV.U32 R4, RZ, RZ, R23 ;  /* 0x000000ffff047224 */ /* 0x000fe400078e0017 */
[----:B------:R-:W-:-:S05]  /*17b0*/  IMAD.MOV.U32 R3, RZ, RZ, R7 ;  /* 0x000000ffff037224 */ /* 0x000fca00078e0007 */
[----:B-1----:R-:W-:-:S04]  /*17c0*/  DFMA R8, R10, R16, R8 ;  /* 0x000000100a08722b */ /* 0x002fc80000000008 */
[----:B------:R-:W-:Y:S07]  /*17d0*/  @P0 BRA `(.L_x_210) ;  /* 0x0000000800100947 */ /* 0x000fee0003800000 */
[----:B------:R-:W-:-:S05]  /*17e0*/  VIADD R3, R6, 0xffffffff ;  /* 0xffffffff06037836 */ /* 0x000fca0000000000 */
[----:B------:R-:W-:Y:S01]  /*17f0*/  ISETP.GE.U32.AND P0, PT, R3, 0x7, PT ;  /* 0x000000070300780c */ /* 0x000fe20003f06070 */
[----:B------:R-:W-:-:S12]  /*1800*/  IMAD.MOV.U32 R3, RZ, RZ, R7 ;  /* 0x000000ffff037224 */ /* 0x000fd800078e0007 */
[----:B------:R-:W-:Y:S05]  /*1810*/  @!P0 BRA `(.L_x_211) ;  /* 0x0000000000f88947 */ /* 0x000fea0003800000 */
[----:B------:R-:W0:Y:S01]  /*1820*/  LDC.64 R12, c[0x0][0x380] ;  /* 0x0000e000ff0c7b82 */ /* 0x000e220000000a00 */
[----:B------:R-:W-:Y:S01]  /*1830*/  LOP3.LUT R21, R6, 0x7ffffff8, RZ, 0xc0, !PT ;  /* 0x7ffffff806157812 */ /* 0x000fe200078ec0ff */
[----:B------:R-:W-:Y:S01]  /*1840*/  IMAD.MOV.U32 R3, RZ, RZ, R7 ;  /* 0x000000ffff037224 */ /* 0x000fe200078e0007 */
[----:B------:R-:W-:-:S03]  /*1850*/  ISETP.NE.AND P0, PT, R0, RZ, PT ;  /* 0x000000ff0000720c */ /* 0x000fc60003f05270 */
[----:B------:R-:W-:Y:S02]  /*1860*/  IMAD.MOV R21, RZ, RZ, -R21 ;  /* 0x000000ffff157224 */ /* 0x000fe400078e0a15 */
[----:B------:R-:W1:Y:S08]  /*1870*/  LDC.64 R14, c[0x0][0x388] ;  /* 0x0000e200ff0e7b82 */ /* 0x000e700000000a00 */
.L_x_212:
[----:B------:R-:W-:-:S04]  /*1880*/  VIADD R19, R20, 0x2 ;  /* 0x0000000214137836 */ /* 0x000fc80000000000 */
[----:B0-----:R-:W-:-:S05]  /*1890*/  IMAD.WIDE R16, R19, 0x4, R12 ;  /* 0x0000000413107825 */ /* 0x001fca00078e020c */
[----:B------:R-:W2:Y:S01]  /*18a0*/  @P0 LDG.E.CONSTANT R26, desc[UR6][R16.64] ;  /* 0x00000006101a0981 */ /* 0x000ea2000c1e9900 */
[----:B-1----:R-:W-:-:S03]  /*18b0*/  IMAD.WIDE R18, R19, 0x4, R14 ;  /* 0x0000000413127825 */ /* 0x002fc600078e020e */
[----:B------:R-:W3:Y:S04]  /*18c0*/  @P0 LDG.E.CONSTANT R25, desc[UR6][R16.64+0x4] ;  /* 0x0000040610190981 */ /* 0x000ee8000c1e9900 */
[----:B------:R-:W2:Y:S04]  /*18d0*/  @!P0 LDG.E.CONSTANT R26, desc[UR6][R18.64] ;  /* 0x00000006121a8981 */ /* 0x000ea8000c1e9900 */
[----:B------:R-:W3:Y:S01]  /*18e0*/  @!P0 LDG.E.CONSTANT R25, desc[UR6][R18.64+0x4] ;  /* 0x0000040612198981 */ /* 0x000ee2000c1e9900 */
[CC--:B--2---:R-:W-:Y:S02]  /*18f0*/  FSETP.GT.AND P1, PT, R26.reuse, R3.reuse, PT ;  /* 0x000000031a00720b */ /* 0x0c4fe40003f24000 */
[----:B------:R-:W-:-:S02]  /*1900*/  FSETP.GEU.AND P2, PT, R26, R3, PT ;  /* 0x000000031a00720b */ /* 0x000fc40003f4e000 */
[CC--:B------:R-:W-:Y:S02]  /*1910*/  FSEL R24, R26.reuse, R3.reuse, P1 ;  /* 0x000000031a187208 */ /* 0x0c0fe40000800000 */
[----:B------:R-:W-:Y:S02]  /*1920*/  @!P0 FSEL R24, R26, R3, !P2 ;  /* 0x000000031a188208 */ /* 0x000fe40005000000 */
[----:B------:R-:W2:Y:S02]  /*1930*/  @P0 LDG.E.CONSTANT R26, desc[UR6][R16.64+0x8] ;  /* 0x00000806101a0981 */ /* 0x000ea4000c1e9900 */
[CC--:B---3--:R-:W-:Y:S02]  /*1940*/  FSETP.GT.AND P1, PT, R25.reuse, R24.reuse, PT ;  /* 0x000000181900720b */ /* 0x0c8fe40003f24000 */
[CC--:B------:R-:W-:Y:S02]  /*1950*/  FSETP.GEU.AND P2, PT, R25.reuse, R24.reuse, PT ;  /* 0x000000181900720b */ /* 0x0c0fe40003f4e000 */
[----:B------:R-:W-:-:S02]  /*1960*/  FSEL R3, R25, R24, P1 ;  /* 0x0000001819037208 */ /* 0x000fc40000800000 */
[----:B------:R-:W-:Y:S02]  /*1970*/  @!P0 FSEL R3, R25, R24, !P2 ;  /* 0x0000001819038208 */ /* 0x000fe40005000000 */
[----:B------:R-:W3:Y:S04]  /*1980*/  @P0 LDG.E.CONSTANT R25, desc[UR6][R16.64+0xc] ;  /* 0x00000c0610190981 */ /* 0x000ee8000c1e9900 */
[----:B------:R-:W2:Y:S04]  /*1990*/  @!P0 LDG.E.CONSTANT R26, desc[UR6][R18.64+0x8] ;  /* 0x00000806121a8981 */ /* 0x000ea8000c1e9900 */
[----:B------:R-:W3:Y:S01]  /*19a0*/  @!P0 LDG.E.CONSTANT R25, desc[UR6][R18.64+0xc] ;  /* 0x00000c0612198981 */ /* 0x000ee2000c1e9900 */
[----:B--2---:R-:W-:-:S02]  /*19b0*/  FSETP.GT.AND P1, PT, R26, R3, PT ;  /* 0x000000031a00720b */ /* 0x004fc40003f24000 */
[CC--:B------:R-:W-:Y:S02]  /*19c0*/  FSETP.GEU.AND P2, PT, R26.reuse, R3.reuse, PT ;  /* 0x000000031a00720b */ /* 0x0c0fe40003f4e000 */
[CC--:B------:R-:W-:Y:S02]  /*19d0*/  FSEL R24, R26.reuse, R3.reuse, P1 ;  /* 0x000000031a187208 */ /* 0x0c0fe40000800000 */
[----:B------:R-:W-:Y:S02]  /*19e0*/  @!P0 FSEL R24, R26, R3, !P2 ;  /* 0x000000031a188208 */ /* 0x000fe40005000000 */
[----:B------:R-:W2:Y:S02]  /*19f0*/  @P0 LDG.E.CONSTANT R26, desc[UR6][R16.64+0x10] ;  /* 0x00001006101a0981 */ /* 0x000ea4000c1e9900 */
[CC--:B---3--:R-:W-:Y:S02]  /*1a00*/  FSETP.GT.AND P1, PT, R25.reuse, R24.reuse, PT ;  /* 0x000000181900720b */ /* 0x0c8fe40003f24000 */
[----:B------:R-:W-:-:S02]  /*1a10*/  FSETP.GEU.AND P2, PT, R25, R24, PT ;  /* 0x000000181900720b */ /* 0x000fc40003f4e000 */
[CC--:B------:R-:W-:Y:S02]  /*1a20*/  FSEL R3, R25.reuse, R24.reuse, P1 ;  /* 0x0000001819037208 */ /* 0x0c0fe40000800000 */
[----:B------:R-:W-:Y:S02]  /*1a30*/  @!P0 FSEL R3, R25, R24, !P2 ;  /* 0x0000001819038208 */ /* 0x000fe40005000000 */
[----:B------:R-:W3:Y:S04]  /*1a40*/  @P0 LDG.E.CONSTANT R25, desc[UR6][R16.64+0x14] ;  /* 0x0000140610190981 */ /* 0x000ee8000c1e9900 */
[----:B------:R-:W2:Y:S04]  /*1a50*/  @!P0 LDG.E.CONSTANT R26, desc[UR6][R18.64+0x10] ;  /* 0x00001006121a8981 */ /* 0x000ea8000c1e9900 */
[----:B------:R-:W3:Y:S01]  /*1a60*/  @!P0 LDG.E.CONSTANT R25, desc[UR6][R18.64+0x14] ;  /* 0x0000140612198981 */ /* 0x000ee2000c1e9900 */
[----:B--2---:R-:W-:-:S02]  /*1a70*/  FSETP.GT.AND P1, PT, R26, R3, PT ;  /* 0x000000031a00720b */ /* 0x004fc40003f24000 */
[CC--:B------:R-:W-:Y:S02]  /*1a80*/  FSETP.GEU.AND P2, PT, R26.reuse, R3.reuse, PT ;  /* 0x000000031a00720b */ /* 0x0c0fe40003f4e000 */
[CC--:B------:R-:W-:Y:S02]  /*1a90*/  FSEL R24, R26.reuse, R3.reuse, P1 ;  /* 0x000000031a187208 */ /* 0x0c0fe40000800000 */
[----:B------:R-:W-:-:S04]  /*1aa0*/  @!P0 FSEL R24, R26, R3, !P2 ;  /* 0x000000031a188208 */ /* 0x000fc80005000000 */
[CC--:B---3--:R-:W-:Y:S02]  /*1ab0*/  FSETP.GT.AND P1, PT, R25.reuse, R24.reuse, PT ;  /* 0x000000181900720b */ /* 0x0c8fe40003f24000 */
[CC--:B------:R-:W-:Y:S02]  /*1ac0*/  FSETP.GEU.AND P2, PT, R25.reuse, R24.reuse, PT ;  /* 0x000000181900720b */ /* 0x0c0fe40003f4e000 */
[CC--:B------:R-:W-:Y:S02]  /*1ad0*/  FSEL R3, R25.reuse, R24.reuse, P1 ;  /* 0x0000001819037208 */ /* 0x0c0fe40000800000 */
[----:B------:R-:W-:Y:S02]  /*1ae0*/  @!P0 FSEL R3, R25, R24, !P2 ;  /* 0x0000001819038208 */ /* 0x000fe40005000000 */
[----:B------:R-:W2:Y:S04]  /*1af0*/  @P0 LDG.E.CONSTANT R24, desc[UR6][R16.64+0x18] ;  /* 0x0000180610180981 */ /* 0x000ea8000c1e9900 */
[----:B------:R-:W3:Y:S01]  /*1b00*/  @P0 LDG.E.CONSTANT R25, desc[UR6][R16.64+0x1c] ;  /* 0x00001c0610190981 */ /* 0x000ee2000c1e9900 */
[----:B------:R-:W-:-:S03]  /*1b10*/  VIADD R21, R21, 0x8 ;  /* 0x0000000815157836 */ /* 0x000fc60000000000 */
[----:B------:R-:W2:Y:S04]  /*1b20*/  @!P0 LDG.E.CONSTANT R24, desc[UR6][R18.64+0x18] ;  /* 0x0000180612188981 */ /* 0x000ea8000c1e9900 */
[----:B------:R-:W3:Y:S01]  /*1b30*/  @!P0 LDG.E.CONSTANT R25, desc[UR6][R18.64+0x1c] ;  /* 0x00001c0612198981 */ /* 0x000ee2000c1e9900 */
[----:B------:R-:W-:Y:S01]  /*1b40*/  ISETP.NE.AND P3, PT, R21, RZ, PT ;  /* 0x000000ff1500720c */ /* 0x000fe20003f65270 */
        /* <DEDUP_REMOVED lines=8> */
[----:B------:R-:W-:Y:S01]  /*1bd0*/  @!P0 FSEL R3, R25, R26, !P2 ;  /* 0x0000001a19038208 */ /* 0x000fe20005000000 */
[----:B------:R-:W-:Y:S08]  /*1be0*/  @P3 BRA `(.L_x_212) ;  /* 0xfffffffc00243947 */ /* 0x000ff0000383ffff */
[----:B------:R-:W-:-:S07]  /*1bf0*/  VIADD R21, R20, 0x2 ;  /* 0x0000000214157836 */ /* 0x000fce0000000000 */
.L_x_211:
[----:B------:R-:W-:-:S13]  /*1c00*/  ISETP.NE.AND P0, PT, R22, RZ, PT ;  /* 0x000000ff1600720c */ /* 0x000fda0003f05270 */
[----:B------:R-:W-:Y:S05]  /*1c10*/  @!P0 BRA `(.L_x_210) ;  /* 0x0000000400008947 */ /* 0x000fea0003800000 */
[----:B------:R-:W-:-:S05]  /*1c20*/  VIADD R16, R22, 0xffffffff ;  /* 0xffffffff16107836 */ /* 0x000fca0000000000 */
[----:B------:R-:W-:-:S13]  /*1c30*/  ISETP.GE.U32.AND P0, PT, R16, 0x3, PT ;  /* 0x000000031000780c */ /* 0x000fda0003f06070 */
[----:B------:R-:W-:Y:S05]  /*1c40*/  @!P0 BRA `(.L_x_213) ;  /* 0x0000000000708947 */ /* 0x000fea0003800000 */
[----:B------:R-:W-:Y:S01]  /*1c50*/  ISETP.NE.AND P0, PT, R0, RZ, PT ;  /* 0x000000ff0000720c */ /* 0x000fe20003f05270 */
[----:B------:R-:W-:-:S12]  /*1c60*/  IMAD.WIDE R16, R21, 0x4, R12 ;  /* 0x0000000415107825 */ /* 0x000fd800078e020c */
[----:B------:R-:W2:Y:S04]  /*1c70*/  @P0 LDG.E.CONSTANT R20, desc[UR6][R16.64] ;  /* 0x0000000610140981 */ /* 0x000ea8000c1e9900 */
[----:B------:R-:W3:Y:S04]  /*1c80*/  @P0 LDG.E.CONSTANT R24, desc[UR6][R16.64+0x4] ;  /* 0x0000040610180981 */ /* 0x000ee8000c1e9900 */
[----:B------:R-:W4:Y:S04]  /*1c90*/  @P0 LDG.E.CONSTANT R25, desc[UR6][R16.64+0x8] ;  /* 0x0000080610190981 */ /* 0x000f28000c1e9900 */
[----:B------:R0:W5:Y:S01]  /*1ca0*/  @P0 LDG.E.CONSTANT R26, desc[UR6][R16.64+0xc] ;  /* 0x00000c06101a0981 */ /* 0x000162000c1e9900 */
[----:B------:R-:W-:-:S05]  /*1cb0*/  IMAD.WIDE R18, R21, 0x4, R14 ;  /* 0x0000000415127825 */ /* 0x000fca00078e020e */
        /* <DEDUP_REMOVED lines=21> */
.L_x_213:
[----:B------:R-:W-:-:S13]  /*1e10*/  LOP3.LUT P0, R16, R6, 0x3, RZ, 0xc0, !PT ;  /* 0x0000000306107812 */ /* 0x000fda000780c0ff */
[----:B------:R-:W-:Y:S05]  /*1e20*/  @!P0 BRA `(.L_x_210) ;  /* 0x00000000007c8947 */ /* 0x000fea0003800000 */
[----:B------:R-:W-:Y:S02]  /*1e30*/  ISETP.NE.AND P1, PT, R16, 0x1, PT ;  /* 0x000000011000780c */ /* 0x000fe40003f25270 */
[----:B------:R-:W-:-:S04]  /*1e40*/  LOP3.LUT R17, R6, 0x1, RZ, 0xc0, !PT ;  /* 0x0000000106117812 */ /* 0x000fc800078ec0ff */
[----:B------:R-:W-:-:S07]  /*1e50*/  ISETP.NE.U32.AND P0, PT, R17, 0x1, PT ;  /* 0x000000011100780c */ /* 0x000fce0003f05070 */
[----:B------:R-:W-:Y:S06]  /*1e60*/  @!P1 BRA `(.L_x_214) ;  /* 0x0000000000409947 */ /* 0x000fec0003800000 */
[----:B------:R-:W-:Y:S01]  /*1e70*/  ISETP.NE.AND P1, PT, R0, RZ, PT ;  /* 0x000000ff0000720c */ /* 0x000fe20003f25270 */
[----:B------:R-:W-:-:S12]  /*1e80*/  IMAD.WIDE R16, R21, 0x4, R12 ;  /* 0x0000000415107825 */ /* 0x000fd800078e020c */
[----:B------:R-:W2:Y:S04]  /*1e90*/  @P1 LDG.E.CONSTANT R20, desc[UR6][R16.64] ;  /* 0x0000000610141981 */ /* 0x000ea8000c1e9900 */
[----:B------:R-:W3:Y:S01]  /*1ea0*/  @P1 LDG.E.CONSTANT R24, desc[UR6][R16.64+0x4] ;  /* 0x0000040610181981 */ /* 0x000ee2000c1e9900 */
[----:B------:R-:W-:-:S05]  /*1eb0*/  IMAD.WIDE R18, R21, 0x4, R14 ;  /* 0x0000000415127825 */ /* 0x000fca00078e020e */
        /* <DEDUP_REMOVED lines=11> */
.L_x_214:
[----:B------:R-:W-:Y:S05]  /*1f70*/  @P0 BRA `(.L_x_210) ;  /* 0x0000000000280947 */ /* 0x000fea0003800000 */
[----:B------:R-:W-:-:S13]  /*1f80*/  ISETP.NE.AND P2, PT, R0, RZ, PT ;  /* 0x000000ff0000720c */ /* 0x000fda0003f45270 */
[----:B------:R-:W-:-:S05]  /*1f90*/  @P2 IMAD.WIDE R12, R21, 0x4, R12 ;  /* 0x00000004150c2825 */ /* 0x000fca00078e020c */
[----:B------:R-:W2:Y:S01]  /*1fa0*/  @P2 LDG.E.CONSTANT R16, desc[UR6][R12.64] ;  /* 0x000000060c102981 */ /* 0x000ea2000c1e9900 */
[----:B------:R-:W-:-:S05]  /*1fb0*/  @!P2 IMAD.WIDE R14, R21, 0x4, R14 ;  /* 0x00000004150ea825 */ /* 0x000fca00078e020e */
[----:B------:R-:W2:Y:S02]  /*1fc0*/  @!P2 LDG.E.CONSTANT R16, desc[UR6][R14.64] ;  /* 0x000000060e10a981 */ /* 0x000ea4000c1e9900 */
[CC--:B--2---:R-:W-:Y:S02]  /*1fd0*/  FSETP.GT.AND P0, PT, R16.reuse, R3.reuse, PT ;  /* 0x000000031000720b */ /* 0x0c4fe40003f04000 */
[CC--:B------:R-:W-:Y:S02]  /*1fe0*/  FSETP.GEU.AND P1, PT, R16.reuse, R3.reuse, PT ;  /* 0x000000031000720b */ /* 0x0c0fe40003f2e000 */
[CC--:B------:R-:W-:Y:S02]  /*1ff0*/  FSEL R17, R16.reuse, R3.reuse, P0 ;  /* 0x0000000310117208 */ /* 0x0c0fe40000000000 */
[----:B------:R-:W-:-:S05]  /*2000*/  @!P2 FSEL R17, R16, R3, !P1 ;  /* 0x000000031011a208 */ /* 0x000fca0004800000 */
[----:B------:R-:W-:-:S07]  /*2010*/  IMAD.MOV.U32 R3, RZ, RZ, R17 ;  /* 0x000000ffff037224 */ /* 0x000fce00078e0011 */
.L_x_210:
        /* <DEDUP_REMOVED lines=13> */
        .weak           $__internal_4_$__cuda_sm20_div_rn_f64_full
        .type           $__internal_4_$__cuda_sm20_div_rn_f64_full,@function
        .size           $__internal_4_$__cuda_sm20_div_rn_f64_full,(.L_x_230 - $__internal_4_$__cuda_sm20_div_rn_f64_full)
$__internal_4_$__cuda_sm20_div_rn_f64_full:
        /* <DEDUP_REMOVED lines=30> */
.L_x_216:
        /* <DEDUP_REMOVED lines=29> */
[----:B------:R-:W-:Y:S01]  /*24a0*/  IMAD.MOV.U32 R8, RZ, RZ, RZ ;  /* 0x000000ffff087224 */ /* 0x000fe200078e00ff */
[----:B------:R-:W-:-:S05]  /*24b0*/  IADD3 R7, PT, PT, -R7, -0x43300000, RZ ;  /* 0xbcd0000007077810 */ /* 0x000fca0007ffe1ff */
[----:B------:R-:W-:-:S03]  /*24c0*/  DFMA R8, R16, -R8, R20 ;  /* 0x800000081008722b */ /* 0x000fc60000000014 */
[----:B------:R-:W-:-:S07]  /*24d0*/  LOP3.LUT R13, R15, R13, RZ, 0x3c, !PT ;  /* 0x0000000d0f0d7212 */ /* 0x000fce00078e3cff */
[----:B------:R-:W-:-:S04]  /*24e0*/  FSETP.NEU.AND P0, PT, |R9|, R7, PT ;  /* 0x000000070900720b */ /* 0x000fc80003f0d200 */
[----:B------:R-:W-:Y:S02]  /*24f0*/  FSEL R16, R14, R16, !P0 ;  /* 0x000000100e107208 */ /* 0x000fe40004000000 */
[----:B------:R-:W-:Y:S01]  /*2500*/  FSEL R17, R13, R17, !P0 ;  /* 0x000000110d117208 */ /* 0x000fe20004000000 */
[----:B------:R-:W-:Y:S06]  /*2510*/  BRA `(.L_x_218) ;  /* 0x0000000000547947 */ /* 0x000fec0003800000 */
.L_x_217:
        /* <DEDUP_REMOVED lines=16> */
.L_x_220:
[----:B------:R-:W-:Y:S01]  /*2620*/  LOP3.LUT R17, R13, 0x80000, RZ, 0xfc, !PT ;  /* 0x000800000d117812 */ /* 0x000fe200078efcff */
[----:B------:R-:W-:Y:S01]  /*2630*/  IMAD.MOV.U32 R16, RZ, RZ, R12 ;  /* 0x000000ffff107224 */ /* 0x000fe200078e000c */
[----:B------:R-:W-:Y:S06]  /*2640*/  BRA `(.L_x_218) ;  /* 0x0000000000087947 */ /* 0x000fec0003800000 */
.L_x_219:
[----:B------:R-:W-:Y:S01]  /*2650*/  LOP3.LUT R17, R15, 0x80000, RZ, 0xfc, !PT ;  /* 0x000800000f117812 */ /* 0x000fe200078efcff */
[----:B------:R-:W-:-:S07]  /*2660*/  IMAD.MOV.U32 R16, RZ, RZ, R14 ;  /* 0x000000ffff107224 */ /* 0x000fce00078e000e */
.L_x_218:
[----:B------:R-:W-:Y:S02]  /*2670*/  IMAD.MOV.U32 R25, RZ, RZ, 0x0 ;  /* 0x00000000ff197424 */ /* 0x000fe400078e00ff */
[----:B------:R-:W-:Y:S02]  /*2680*/  IMAD.MOV.U32 R8, RZ, RZ, R16 ;  /* 0x000000ffff087224 */ /* 0x000fe400078e0010 */
[----:B------:R-:W-:Y:S01]  /*2690*/  IMAD.MOV.U32 R9, RZ, RZ, R17 ;  /* 0x000000ffff097224 */ /* 0x000fe200078e0011 */
[----:B------:R-:W-:Y:S06]  /*26a0*/  RET.REL.NODEC R24 `(chande_batch_f32) ;  /* 0xffffffd818547950 */ /* 0x000fec0003c3ffff */
.L_x_221:
        /* <DEDUP_REMOVED lines=13> */
.L_x_230:


//--------------------- .nv.shared.reserved.0     --------------------------
	.section	.nv.shared.reserved.0,"aw",@nobits
	.weak		__nv_reservedSMEM_offset_0_alias
	.size		__nv_reservedSMEM_offset_0_alias, 0, 64
	.other		__nv_reservedSMEM_offset_0_alias,@"STO_CUDA_RESERVED_SHARED STV_DEFAULT"
__nv_reservedSMEM_offset_0_alias:
	.zero		0
	.zero		64


//--------------------- .nv.constant0.chande_one_series_many_params_from_tr_f32 --------------------------
	.section	.nv.constant0.chande_one_series_many_params_from_tr_f32,"a",@progbits
	.sectionflags	@""
	.align	4
.nv.constant0.chande_one_series_many_params_from_tr_f32:
	.zero		992


//--------------------- .nv.constant0.chande_one_series_many_params_f32 --------------------------
	.section	.nv.constant0.chande_one_series_many_params_f32,"a",@progbits
	.sectionflags	@""
	.align	4
.nv.constant0.chande_one_series_many_params_f32:
	.zero		992


//--------------------- .nv.constant0.chande_many_series_one_param_f32 --------------------------
	.section	.nv.constant0.chande_many_series_one_param_f32,"a",@progbits
	.sectionflags	@""
	.align	4
.nv.constant0.chande_many_series_one_param_f32:
	.zero		960


//--------------------- .nv.constant0.chande_batch_from_tr_f32 --------------------------
	.section	.nv.constant0.chande_batch_from_tr_f32,"a",@progbits
	.sectionflags	@""
	.align	4
.nv.constant0.chande_batch_from_tr_f32:
	.zero		984


//--------------------- .nv.constant0.chande_batch_f32 --------------------------
	.section	.nv.constant0.chande_batch_f32,"a",@progbits
	.sectionflags	@""
	.align	4
.nv.constant0.chande_batch_f32:
	.zero		984


//--------------------- SYMBOLS --------------------------

	.type		.nv.reservedSmem.offset0,@object
	.size		.nv.reservedSmem.offset0,0x4
